//
// Generated by NVIDIA NVVM Compiler
//
// Compiler Build ID: CL-36424714
// Cuda compilation tools, release 13.0, V13.0.88
// Based on NVVM 20.0.0
//

.version 9.0
.target sm_100
.address_size 64

	// .globl	tvmgen_default_fused_nn_global_avg_pool2d_kernel1
// _ZZ50tvmgen_default_fused_nn_conv2d_add_nn_relu_kernel0E15pad_temp_shared has been demoted
// _ZZ50tvmgen_default_fused_nn_conv2d_add_nn_relu_kernel0E9p1_shared has been demoted
// _ZZ52tvmgen_default_fused_nn_conv2d_add_nn_relu_1_kernel0E15pad_temp_shared has been demoted
// _ZZ52tvmgen_default_fused_nn_conv2d_add_nn_relu_1_kernel0E9p1_shared has been demoted
// _ZZ40tvmgen_default_fused_nn_conv2d_1_kernel0E15pad_temp_shared has been demoted
// _ZZ40tvmgen_default_fused_nn_conv2d_1_kernel0E9p1_shared has been demoted
// _ZZ86tvmgen_default_fused_nn_contrib_conv2d_winograd_without_weight_transform_add_2_kernel1E9p1_shared has been demoted
// _ZZ86tvmgen_default_fused_nn_contrib_conv2d_winograd_without_weight_transform_add_2_kernel1E16data_pack_shared has been demoted
// _ZZ94tvmgen_default_fused_nn_contrib_conv2d_winograd_without_weight_transform_add_nn_relu_2_kernel1E9p1_shared has been demoted
// _ZZ94tvmgen_default_fused_nn_contrib_conv2d_winograd_without_weight_transform_add_nn_relu_2_kernel1E16data_pack_shared has been demoted
// _ZZ52tvmgen_default_fused_nn_conv2d_add_nn_relu_3_kernel0E15pad_temp_shared has been demoted
// _ZZ52tvmgen_default_fused_nn_conv2d_add_nn_relu_3_kernel0E9p1_shared has been demoted
// _ZZ121tvmgen_default_fused_nn_contrib_conv2d_winograd_without_weight_transform_add_multiply_add_nn_re_a4e88f85cf7823fc__kernel1E9p1_shared has been demoted
// _ZZ121tvmgen_default_fused_nn_contrib_conv2d_winograd_without_weight_transform_add_multiply_add_nn_re_a4e88f85cf7823fc__kernel1E16data_pack_shared has been demoted
// _ZZ40tvmgen_default_fused_nn_conv2d_2_kernel0E15pad_temp_shared has been demoted
// _ZZ40tvmgen_default_fused_nn_conv2d_2_kernel0E9p1_shared has been demoted
// _ZZ86tvmgen_default_fused_nn_contrib_conv2d_winograd_without_weight_transform_add_1_kernel1E9p1_shared has been demoted
// _ZZ86tvmgen_default_fused_nn_contrib_conv2d_winograd_without_weight_transform_add_1_kernel1E16data_pack_shared has been demoted
// _ZZ38tvmgen_default_fused_nn_conv2d_kernel0E15pad_temp_shared has been demoted
// _ZZ38tvmgen_default_fused_nn_conv2d_kernel0E9p1_shared has been demoted
// _ZZ98tvmgen_default_fused_nn_contrib_conv2d_winograd_without_weight_transform_add_add_nn_relu_2_kernel1E9p1_shared has been demoted
// _ZZ98tvmgen_default_fused_nn_contrib_conv2d_winograd_without_weight_transform_add_add_nn_relu_2_kernel1E16data_pack_shared has been demoted
// _ZZ92tvmgen_default_fused_nn_contrib_conv2d_winograd_without_weight_transform_add_nn_relu_kernel1E9p1_shared has been demoted
// _ZZ92tvmgen_default_fused_nn_contrib_conv2d_winograd_without_weight_transform_add_nn_relu_kernel1E16data_pack_shared has been demoted
// _ZZ98tvmgen_default_fused_nn_contrib_conv2d_winograd_without_weight_transform_add_add_nn_relu_1_kernel1E9p1_shared has been demoted
// _ZZ98tvmgen_default_fused_nn_contrib_conv2d_winograd_without_weight_transform_add_add_nn_relu_1_kernel1E16data_pack_shared has been demoted
// _ZZ94tvmgen_default_fused_nn_contrib_conv2d_winograd_without_weight_transform_add_nn_relu_1_kernel1E9p1_shared has been demoted
// _ZZ94tvmgen_default_fused_nn_contrib_conv2d_winograd_without_weight_transform_add_nn_relu_1_kernel1E16data_pack_shared has been demoted
// _ZZ40tvmgen_default_fused_nn_conv2d_3_kernel0E15pad_temp_shared has been demoted
// _ZZ40tvmgen_default_fused_nn_conv2d_3_kernel0E9p1_shared has been demoted
// _ZZ94tvmgen_default_fused_nn_contrib_conv2d_winograd_without_weight_transform_add_nn_relu_3_kernel1E9p1_shared has been demoted
// _ZZ94tvmgen_default_fused_nn_contrib_conv2d_winograd_without_weight_transform_add_nn_relu_3_kernel1E16data_pack_shared has been demoted
// _ZZ86tvmgen_default_fused_nn_contrib_conv2d_winograd_without_weight_transform_add_3_kernel1E9p1_shared has been demoted
// _ZZ86tvmgen_default_fused_nn_contrib_conv2d_winograd_without_weight_transform_add_3_kernel1E16data_pack_shared has been demoted
// _ZZ84tvmgen_default_fused_nn_contrib_conv2d_winograd_without_weight_transform_add_kernel1E9p1_shared has been demoted
// _ZZ84tvmgen_default_fused_nn_contrib_conv2d_winograd_without_weight_transform_add_kernel1E16data_pack_shared has been demoted
// _ZZ52tvmgen_default_fused_nn_conv2d_add_nn_relu_2_kernel0E15pad_temp_shared has been demoted
// _ZZ52tvmgen_default_fused_nn_conv2d_add_nn_relu_2_kernel0E9p1_shared has been demoted
// _ZZ96tvmgen_default_fused_nn_contrib_conv2d_winograd_without_weight_transform_add_add_nn_relu_kernel1E9p1_shared has been demoted
// _ZZ96tvmgen_default_fused_nn_contrib_conv2d_winograd_without_weight_transform_add_add_nn_relu_kernel1E16data_pack_shared has been demoted
// _ZZ41tvmgen_default_fused_nn_dense_add_kernel0E8red_buf0 has been demoted
// _ZZ41tvmgen_default_fused_nn_dense_add_kernel0E11T_matmul_NT_$_0 has been demoted

.visible .entry tvmgen_default_fused_nn_global_avg_pool2d_kernel1(
	.param .u64 .ptr .align 1 tvmgen_default_fused_nn_global_avg_pool2d_kernel1_param_0,
	.param .u64 .ptr .align 1 tvmgen_default_fused_nn_global_avg_pool2d_kernel1_param_1
)
.maxntid 512
{
	.reg .b32 	%r<2>;
	.reg .b32 	%f<3>;
	.reg .b64 	%rd<8>;

	ld.param.u64 	%rd1, [tvmgen_default_fused_nn_global_avg_pool2d_kernel1_param_0];
	ld.param.u64 	%rd2, [tvmgen_default_fused_nn_global_avg_pool2d_kernel1_param_1];
	cvta.to.global.u64 	%rd3, %rd1;
	cvta.to.global.u64 	%rd4, %rd2;
	mov.u32 	%r1, %tid.x;
	mul.wide.u32 	%rd5, %r1, 4;
	add.s64 	%rd6, %rd4, %rd5;
	ld.global.nc.f32 	%f1, [%rd6];
	mul.f32 	%f2, %f1, 0f3CA72F03;
	add.s64 	%rd7, %rd3, %rd5;
	st.global.f32 	[%rd7], %f2;
	ret;

}
	// .globl	tvmgen_default_fused_nn_max_pool2d_add_nn_relu_kernel0
.visible .entry tvmgen_default_fused_nn_max_pool2d_add_nn_relu_kernel0(
	.param .u64 .ptr .align 1 tvmgen_default_fused_nn_max_pool2d_add_nn_relu_kernel0_param_0,
	.param .u64 .ptr .align 1 tvmgen_default_fused_nn_max_pool2d_add_nn_relu_kernel0_param_1,
	.param .u64 .ptr .align 1 tvmgen_default_fused_nn_max_pool2d_add_nn_relu_kernel0_param_2
)
.maxntid 1024
{
	.reg .pred 	%p<8>;
	.reg .b32 	%r<26>;
	.reg .b32 	%f<37>;
	.reg .b64 	%rd<15>;

	ld.param.u64 	%rd5, [tvmgen_default_fused_nn_max_pool2d_add_nn_relu_kernel0_param_0];
	ld.param.u64 	%rd3, [tvmgen_default_fused_nn_max_pool2d_add_nn_relu_kernel0_param_1];
	ld.param.u64 	%rd4, [tvmgen_default_fused_nn_max_pool2d_add_nn_relu_kernel0_param_2];
	cvta.to.global.u64 	%rd1, %rd5;
	mov.u32 	%r1, %ctaid.x;
	shl.b32 	%r8, %r1, 7;
	mov.u32 	%r2, %tid.x;
	shr.u32 	%r9, %r2, 3;
	or.b32  	%r10, %r8, %r9;
	shl.b32 	%r3, %r1, 4;
	add.s32 	%r4, %r3, %r2;
	mul.hi.u32 	%r11, %r4, -1840700269;
	shr.u32 	%r12, %r11, 5;
	mul.lo.s32 	%r13, %r12, 56;
	sub.s32 	%r14, %r4, %r13;
	shl.b32 	%r15, %r14, 1;
	mul.hi.u32 	%r16, %r10, -1840700269;
	shr.u32 	%r17, %r16, 2;
	mul.hi.u32 	%r18, %r10, 1402438301;
	shr.u32 	%r19, %r18, 7;
	mul.lo.s32 	%r20, %r19, 392;
	sub.s32 	%r6, %r10, %r20;
	setp.lt.u32 	%p1, %r6, 7;
	setp.eq.s32 	%p2, %r14, 0;
	or.pred  	%p3, %p1, %p2;
	mad.lo.s32 	%r7, %r17, 224, %r15;
	mul.wide.u32 	%rd6, %r7, 4;
	add.s64 	%rd2, %rd1, %rd6;
	mov.f32 	%f32, 0fFF7FFFFD;
	@%p3 bra 	$L__BB1_2;
	ld.global.nc.f32 	%f32, [%rd2+-452];
$L__BB1_2:
	setp.lt.u32 	%p4, %r6, 7;
	mov.f32 	%f33, 0fFF7FFFFD;
	@%p4 bra 	$L__BB1_4;
	ld.global.nc.f32 	%f33, [%rd2+-448];
$L__BB1_4:
	setp.lt.u32 	%p5, %r6, 7;
	max.f32 	%f17, %f32, 0fFF7FFFFD;
	max.f32 	%f5, %f17, %f33;
	mov.f32 	%f34, 0fFF7FFFFD;
	@%p5 bra 	$L__BB1_6;
	ld.global.nc.f32 	%f34, [%rd2+-444];
$L__BB1_6:
	setp.eq.s32 	%p6, %r14, 0;
	max.f32 	%f8, %f5, %f34;
	mov.f32 	%f35, 0fFF7FFFFD;
	@%p6 bra 	$L__BB1_8;
	ld.global.nc.f32 	%f35, [%rd2+-4];
$L__BB1_8:
	setp.eq.s32 	%p7, %r14, 0;
	max.f32 	%f20, %f8, %f35;
	mul.wide.s32 	%rd7, %r7, 4;
	add.s64 	%rd8, %rd1, %rd7;
	ld.global.nc.f32 	%f21, [%rd8];
	max.f32 	%f22, %f20, %f21;
	ld.global.nc.f32 	%f23, [%rd2+4];
	max.f32 	%f11, %f22, %f23;
	mov.f32 	%f36, 0fFF7FFFFD;
	@%p7 bra 	$L__BB1_10;
	ld.global.nc.f32 	%f36, [%rd2+444];
$L__BB1_10:
	max.f32 	%f24, %f11, %f36;
	ld.global.nc.f32 	%f25, [%rd2+448];
	max.f32 	%f26, %f24, %f25;
	ld.global.nc.f32 	%f27, [%rd2+452];
	max.f32 	%f28, %f26, %f27;
	cvta.to.global.u64 	%rd9, %rd4;
	cvta.to.global.u64 	%rd10, %rd3;
	shr.u32 	%r21, %r2, 6;
	add.s32 	%r22, %r3, %r21;
	mul.hi.u32 	%r23, %r22, 1402438301;
	shr.u32 	%r24, %r23, 4;
	mul.wide.u32 	%rd11, %r24, 4;
	add.s64 	%rd12, %rd9, %rd11;
	ld.global.nc.f32 	%f29, [%rd12];
	add.f32 	%f30, %f28, %f29;
	max.f32 	%f31, %f30, 0f00000000;
	mad.lo.s32 	%r25, %r1, 1008, %r4;
	mul.wide.u32 	%rd13, %r25, 4;
	add.s64 	%rd14, %rd10, %rd13;
	st.global.f32 	[%rd14], %f31;
	ret;

}
	// .globl	tvmgen_default_fused_nn_conv2d_add_nn_relu_kernel0
.visible .entry tvmgen_default_fused_nn_conv2d_add_nn_relu_kernel0(
	.param .u64 .ptr .align 1 tvmgen_default_fused_nn_conv2d_add_nn_relu_kernel0_param_0,
	.param .u64 .ptr .align 1 tvmgen_default_fused_nn_conv2d_add_nn_relu_kernel0_param_1,
	.param .u64 .ptr .align 1 tvmgen_default_fused_nn_conv2d_add_nn_relu_kernel0_param_2,
	.param .u64 .ptr .align 1 tvmgen_default_fused_nn_conv2d_add_nn_relu_kernel0_param_3
)
.maxntid 128
{
	.reg .pred 	%p<18>;
	.reg .b16 	%rs<50>;
	.reg .b32 	%r<76>;
	.reg .b32 	%f<541>;
	.reg .b64 	%rd<25>;
	// demoted variable
	.shared .align 4 .b8 _ZZ50tvmgen_default_fused_nn_conv2d_add_nn_relu_kernel0E15pad_temp_shared[916];
	// demoted variable
	.shared .align 4 .b8 _ZZ50tvmgen_default_fused_nn_conv2d_add_nn_relu_kernel0E9p1_shared[1792];
	ld.param.u64 	%rd6, [tvmgen_default_fused_nn_conv2d_add_nn_relu_kernel0_param_0];
	ld.param.u64 	%rd7, [tvmgen_default_fused_nn_conv2d_add_nn_relu_kernel0_param_1];
	cvta.to.global.u64 	%rd1, %rd6;
	cvta.to.global.u64 	%rd2, %rd7;
	mov.u32 	%r1, %tid.z;
	mov.u32 	%r28, %tid.x;
	shl.b32 	%r29, %r28, 1;
	mad.lo.s32 	%r30, %r1, 29, %r29;
	mov.u32 	%r3, %ctaid.y;
	shl.b32 	%r31, %r3, 1;
	add.s32 	%r4, %r31, -3;
	mad.lo.s32 	%r32, %r3, 448, %r30;
	add.s32 	%r5, %r32, -675;
	cvt.u16.u32 	%rs1, %r28;
	and.b16  	%rs2, %rs1, 254;
	shr.u16 	%rs3, %rs2, 1;
	mul.lo.s16 	%rs4, %rs3, 147;
	shr.u16 	%rs5, %rs4, 10;
	cvt.u32.u16 	%r33, %rs5;
	add.s32 	%r34, %r1, %r33;
	setp.lt.u32 	%p4, %r34, 8;
	setp.lt.u32 	%p5, %r28, 14;
	and.pred  	%p1, %p5, %p4;
	shl.b32 	%r35, %r28, 2;
	mul.lo.s32 	%r36, %r1, 56;
	add.s32 	%r37, %r36, %r35;
	setp.lt.u32 	%p7, %r30, 229;
	setp.lt.u32 	%p8, %r28, 15;
	and.pred  	%p2, %p7, %p8;
	add.s32 	%r6, %r30, -3;
	shl.b32 	%r38, %r30, 2;
	mov.u32 	%r39, _ZZ50tvmgen_default_fused_nn_conv2d_add_nn_relu_kernel0E15pad_temp_shared;
	add.s32 	%r7, %r39, %r38;
	setp.lt.u32 	%p9, %r30, 228;
	and.pred  	%p3, %p9, %p5;
	add.s32 	%r8, %r30, -2;
	cvt.u16.u32 	%rs6, %r35;
	and.b16  	%rs7, %rs6, 252;
	mul.lo.s16 	%rs8, %rs7, 37;
	shr.u16 	%rs9, %rs8, 8;
	sub.s16 	%rs10, %rs6, %rs9;
	and.b16  	%rs11, %rs10, 254;
	shr.u16 	%rs12, %rs11, 1;
	add.s16 	%rs13, %rs12, %rs9;
	shr.u16 	%rs14, %rs13, 2;
	mul.wide.u16 	%r40, %rs14, 147;
	mul.lo.s16 	%rs15, %rs14, 7;
	sub.s16 	%rs16, %rs6, %rs15;
	cvt.u32.u16 	%r41, %rs16;
	and.b32  	%r42, %r41, 255;
	add.s32 	%r9, %r40, %r42;
	shl.b32 	%r43, %r37, 2;
	mov.u32 	%r44, _ZZ50tvmgen_default_fused_nn_conv2d_add_nn_relu_kernel0E9p1_shared;
	add.s32 	%r10, %r44, %r43;
	or.b16  	%rs17, %rs6, 1;
	and.b16  	%rs18, %rs17, 253;
	mul.lo.s16 	%rs19, %rs18, 37;
	shr.u16 	%rs20, %rs19, 8;
	sub.s16 	%rs21, %rs17, %rs20;
	and.b16  	%rs22, %rs21, 254;
	shr.u16 	%rs23, %rs22, 1;
	add.s16 	%rs24, %rs23, %rs20;
	shr.u16 	%rs25, %rs24, 2;
	mul.wide.u16 	%r45, %rs25, 147;
	mul.lo.s16 	%rs26, %rs25, 7;
	sub.s16 	%rs27, %rs17, %rs26;
	cvt.u32.u16 	%r46, %rs27;
	and.b32  	%r47, %r46, 255;
	add.s32 	%r11, %r45, %r47;
	or.b16  	%rs28, %rs6, 2;
	and.b16  	%rs29, %rs28, 254;
	mul.lo.s16 	%rs30, %rs29, 37;
	shr.u16 	%rs31, %rs30, 8;
	sub.s16 	%rs32, %rs28, %rs31;
	and.b16  	%rs33, %rs32, 254;
	shr.u16 	%rs34, %rs33, 1;
	add.s16 	%rs35, %rs34, %rs31;
	shr.u16 	%rs36, %rs35, 2;
	mul.wide.u16 	%r48, %rs36, 147;
	mul.lo.s16 	%rs37, %rs36, 7;
	sub.s16 	%rs38, %rs28, %rs37;
	cvt.u32.u16 	%r49, %rs38;
	and.b32  	%r50, %r49, 255;
	add.s32 	%r12, %r48, %r50;
	or.b16  	%rs39, %rs6, 3;
	and.b16  	%rs40, %rs39, 255;
	mul.lo.s16 	%rs41, %rs40, 37;
	shr.u16 	%rs42, %rs41, 8;
	sub.s16 	%rs43, %rs39, %rs42;
	and.b16  	%rs44, %rs43, 254;
	shr.u16 	%rs45, %rs44, 1;
	add.s16 	%rs46, %rs45, %rs42;
	shr.u16 	%rs47, %rs46, 2;
	mul.wide.u16 	%r51, %rs47, 147;
	mul.lo.s16 	%rs48, %rs47, 7;
	sub.s16 	%rs49, %rs39, %rs48;
	cvt.u32.u16 	%r52, %rs49;
	and.b32  	%r53, %r52, 255;
	add.s32 	%r13, %r51, %r53;
	add.s32 	%r54, %r36, %r44;
	add.s32 	%r14, %r54, 896;
	shl.b32 	%r55, %r28, 3;
	add.s32 	%r56, %r55, %r39;
	add.s32 	%r15, %r56, 384;
	mov.b32 	%r72, 0;
	mov.f32 	%f485, 0f00000000;
	not.pred 	%p10, %p2;
	not.pred 	%p12, %p3;
	not.pred 	%p14, %p1;
	mov.f32 	%f486, %f485;
	mov.f32 	%f487, %f485;
	mov.f32 	%f488, %f485;
	mov.f32 	%f489, %f485;
	mov.f32 	%f490, %f485;
	mov.f32 	%f491, %f485;
	mov.f32 	%f492, %f485;
	mov.f32 	%f493, %f485;
	mov.f32 	%f494, %f485;
	mov.f32 	%f495, %f485;
	mov.f32 	%f496, %f485;
	mov.f32 	%f497, %f485;
	mov.f32 	%f498, %f485;
	mov.f32 	%f499, %f485;
	mov.f32 	%f500, %f485;
	mov.f32 	%f501, %f485;
	mov.f32 	%f502, %f485;
	mov.f32 	%f503, %f485;
	mov.f32 	%f504, %f485;
	mov.f32 	%f505, %f485;
	mov.f32 	%f506, %f485;
	mov.f32 	%f507, %f485;
	mov.f32 	%f508, %f485;
	mov.f32 	%f509, %f485;
	mov.f32 	%f510, %f485;
	mov.f32 	%f511, %f485;
	mov.f32 	%f512, %f485;
	mov.f32 	%f513, %f485;
	mov.f32 	%f514, %f485;
	mov.f32 	%f515, %f485;
	mov.f32 	%f516, %f485;
	mov.f32 	%f517, %f485;
	mov.f32 	%f518, %f485;
	mov.f32 	%f519, %f485;
	mov.f32 	%f520, %f485;
	mov.f32 	%f521, %f485;
	mov.f32 	%f522, %f485;
	mov.f32 	%f523, %f485;
	mov.f32 	%f524, %f485;
	mov.f32 	%f525, %f485;
	mov.f32 	%f526, %f485;
	mov.f32 	%f527, %f485;
	mov.f32 	%f528, %f485;
	mov.f32 	%f529, %f485;
	mov.f32 	%f530, %f485;
	mov.f32 	%f531, %f485;
	mov.f32 	%f532, %f485;
	mov.f32 	%f533, %f485;
	mov.f32 	%f534, %f485;
	mov.f32 	%f535, %f485;
	mov.f32 	%f536, %f485;
	mov.f32 	%f537, %f485;
	mov.f32 	%f538, %f485;
	mov.f32 	%f539, %f485;
	mov.f32 	%f540, %f485;
$L__BB2_1:
	mad.lo.s32 	%r17, %r72, 50176, %r5;
	mul.lo.s32 	%r58, %r1, 1176;
	mad.lo.s32 	%r18, %r72, 49, %r58;
	mov.b32 	%r73, 0;
$L__BB2_2:
	bar.sync 	0;
	add.s32 	%r20, %r4, %r73;
	mad.lo.s32 	%r59, %r73, 224, %r17;
	mul.wide.s32 	%rd8, %r59, 4;
	add.s64 	%rd3, %rd1, %rd8;
	@%p10 bra 	$L__BB2_6;
	max.u32 	%r60, %r20, %r6;
	setp.gt.u32 	%p11, %r60, 223;
	mov.f32 	%f483, 0f00000000;
	@%p11 bra 	$L__BB2_5;
	ld.global.nc.f32 	%f483, [%rd3];
$L__BB2_5:
	st.shared.f32 	[%r7], %f483;
$L__BB2_6:
	@%p12 bra 	$L__BB2_10;
	max.u32 	%r61, %r20, %r8;
	setp.gt.u32 	%p13, %r61, 223;
	mov.f32 	%f484, 0f00000000;
	@%p13 bra 	$L__BB2_9;
	ld.global.nc.f32 	%f484, [%rd3+4];
$L__BB2_9:
	st.shared.f32 	[%r7+4], %f484;
$L__BB2_10:
	@%p14 bra 	$L__BB2_12;
	mad.lo.s32 	%r62, %r73, 7, %r18;
	add.s32 	%r63, %r62, %r9;
	mul.wide.u32 	%rd9, %r63, 4;
	add.s64 	%rd10, %rd2, %rd9;
	ld.global.nc.f32 	%f232, [%rd10];
	st.shared.f32 	[%r10], %f232;
	add.s32 	%r64, %r62, %r11;
	mul.wide.u32 	%rd11, %r64, 4;
	add.s64 	%rd12, %rd2, %rd11;
	ld.global.nc.f32 	%f233, [%rd12];
	st.shared.f32 	[%r10+4], %f233;
	add.s32 	%r65, %r62, %r12;
	mul.wide.u32 	%rd13, %r65, 4;
	add.s64 	%rd14, %rd2, %rd13;
	ld.global.nc.f32 	%f234, [%rd14];
	st.shared.f32 	[%r10+8], %f234;
	add.s32 	%r66, %r62, %r13;
	mul.wide.u32 	%rd15, %r66, 4;
	add.s64 	%rd16, %rd2, %rd15;
	ld.global.nc.f32 	%f235, [%rd16];
	st.shared.f32 	[%r10+12], %f235;
$L__BB2_12:
	bar.sync 	0;
	mov.b32 	%r75, 768;
	mov.u32 	%r74, %r15;
$L__BB2_13:
	ld.shared.f32 	%f236, [%r74+384];
	ld.shared.f32 	%f237, [%r74+256];
	ld.shared.f32 	%f238, [%r74+128];
	ld.shared.f32 	%f239, [%r74];
	ld.shared.f32 	%f240, [%r74+-128];
	ld.shared.f32 	%f241, [%r74+-256];
	ld.shared.f32 	%f242, [%r74+-384];
	add.s32 	%r68, %r14, %r75;
	ld.shared.f32 	%f243, [%r68+-1664];
	fma.rn.f32 	%f540, %f242, %f243, %f540;
	ld.shared.f32 	%f244, [%r68+-1216];
	fma.rn.f32 	%f526, %f242, %f244, %f526;
	ld.shared.f32 	%f245, [%r68+-768];
	fma.rn.f32 	%f512, %f242, %f245, %f512;
	ld.shared.f32 	%f246, [%r68+-320];
	fma.rn.f32 	%f498, %f242, %f246, %f498;
	fma.rn.f32 	%f538, %f241, %f243, %f538;
	fma.rn.f32 	%f524, %f241, %f244, %f524;
	fma.rn.f32 	%f510, %f241, %f245, %f510;
	fma.rn.f32 	%f496, %f241, %f246, %f496;
	fma.rn.f32 	%f536, %f240, %f243, %f536;
	fma.rn.f32 	%f522, %f240, %f244, %f522;
	fma.rn.f32 	%f508, %f240, %f245, %f508;
	fma.rn.f32 	%f494, %f240, %f246, %f494;
	fma.rn.f32 	%f534, %f239, %f243, %f534;
	fma.rn.f32 	%f520, %f239, %f244, %f520;
	fma.rn.f32 	%f506, %f239, %f245, %f506;
	fma.rn.f32 	%f492, %f239, %f246, %f492;
	fma.rn.f32 	%f532, %f238, %f243, %f532;
	fma.rn.f32 	%f518, %f238, %f244, %f518;
	fma.rn.f32 	%f504, %f238, %f245, %f504;
	fma.rn.f32 	%f490, %f238, %f246, %f490;
	fma.rn.f32 	%f530, %f237, %f243, %f530;
	fma.rn.f32 	%f516, %f237, %f244, %f516;
	fma.rn.f32 	%f502, %f237, %f245, %f502;
	fma.rn.f32 	%f488, %f237, %f246, %f488;
	fma.rn.f32 	%f528, %f236, %f243, %f528;
	fma.rn.f32 	%f514, %f236, %f244, %f514;
	fma.rn.f32 	%f500, %f236, %f245, %f500;
	fma.rn.f32 	%f486, %f236, %f246, %f486;
	ld.shared.f32 	%f247, [%r68+-1636];
	fma.rn.f32 	%f539, %f242, %f247, %f539;
	ld.shared.f32 	%f248, [%r68+-1188];
	fma.rn.f32 	%f525, %f242, %f248, %f525;
	ld.shared.f32 	%f249, [%r68+-740];
	fma.rn.f32 	%f511, %f242, %f249, %f511;
	ld.shared.f32 	%f250, [%r68+-292];
	fma.rn.f32 	%f497, %f242, %f250, %f497;
	fma.rn.f32 	%f537, %f241, %f247, %f537;
	fma.rn.f32 	%f523, %f241, %f248, %f523;
	fma.rn.f32 	%f509, %f241, %f249, %f509;
	fma.rn.f32 	%f495, %f241, %f250, %f495;
	fma.rn.f32 	%f535, %f240, %f247, %f535;
	fma.rn.f32 	%f521, %f240, %f248, %f521;
	fma.rn.f32 	%f507, %f240, %f249, %f507;
	fma.rn.f32 	%f493, %f240, %f250, %f493;
	fma.rn.f32 	%f533, %f239, %f247, %f533;
	fma.rn.f32 	%f519, %f239, %f248, %f519;
	fma.rn.f32 	%f505, %f239, %f249, %f505;
	fma.rn.f32 	%f491, %f239, %f250, %f491;
	fma.rn.f32 	%f531, %f238, %f247, %f531;
	fma.rn.f32 	%f517, %f238, %f248, %f517;
	fma.rn.f32 	%f503, %f238, %f249, %f503;
	fma.rn.f32 	%f489, %f238, %f250, %f489;
	fma.rn.f32 	%f529, %f237, %f247, %f529;
	fma.rn.f32 	%f515, %f237, %f248, %f515;
	fma.rn.f32 	%f501, %f237, %f249, %f501;
	fma.rn.f32 	%f487, %f237, %f250, %f487;
	fma.rn.f32 	%f527, %f236, %f247, %f527;
	fma.rn.f32 	%f513, %f236, %f248, %f513;
	fma.rn.f32 	%f499, %f236, %f249, %f499;
	fma.rn.f32 	%f485, %f236, %f250, %f485;
	add.s32 	%r75, %r75, 4;
	add.s32 	%r74, %r74, 4;
	setp.ne.s32 	%p15, %r75, 796;
	@%p15 bra 	$L__BB2_13;
	add.s32 	%r73, %r73, 1;
	setp.ne.s32 	%p16, %r73, 7;
	@%p16 bra 	$L__BB2_2;
	add.s32 	%r72, %r72, 1;
	setp.ne.s32 	%p17, %r72, 3;
	@%p17 bra 	$L__BB2_1;
	ld.param.u64 	%rd24, [tvmgen_default_fused_nn_conv2d_add_nn_relu_kernel0_param_3];
	ld.param.u64 	%rd23, [tvmgen_default_fused_nn_conv2d_add_nn_relu_kernel0_param_2];
	cvta.to.global.u64 	%rd17, %rd23;
	mad.lo.s32 	%r69, %r1, 25088, %r28;
	mad.lo.s32 	%r70, %r3, 112, %r69;
	shl.b32 	%r71, %r1, 1;
	cvta.to.global.u64 	%rd18, %rd24;
	mul.wide.u32 	%rd19, %r71, 4;
	add.s64 	%rd20, %rd18, %rd19;
	ld.global.nc.f32 	%f251, [%rd20];
	add.f32 	%f252, %f540, %f251;
	max.f32 	%f253, %f252, 0f00000000;
	mul.wide.u32 	%rd21, %r70, 4;
	add.s64 	%rd22, %rd17, %rd21;
	st.global.f32 	[%rd22], %f253;
	ld.global.nc.f32 	%f254, [%rd20+64];
	add.f32 	%f255, %f526, %f254;
	max.f32 	%f256, %f255, 0f00000000;
	st.global.f32 	[%rd22+802816], %f256;
	ld.global.nc.f32 	%f257, [%rd20+128];
	add.f32 	%f258, %f512, %f257;
	max.f32 	%f259, %f258, 0f00000000;
	st.global.f32 	[%rd22+1605632], %f259;
	ld.global.nc.f32 	%f260, [%rd20+192];
	add.f32 	%f261, %f498, %f260;
	max.f32 	%f262, %f261, 0f00000000;
	st.global.f32 	[%rd22+2408448], %f262;
	add.f32 	%f263, %f538, %f251;
	max.f32 	%f264, %f263, 0f00000000;
	st.global.f32 	[%rd22+64], %f264;
	add.f32 	%f265, %f524, %f254;
	max.f32 	%f266, %f265, 0f00000000;
	st.global.f32 	[%rd22+802880], %f266;
	add.f32 	%f267, %f510, %f257;
	max.f32 	%f268, %f267, 0f00000000;
	st.global.f32 	[%rd22+1605696], %f268;
	add.f32 	%f269, %f496, %f260;
	max.f32 	%f270, %f269, 0f00000000;
	st.global.f32 	[%rd22+2408512], %f270;
	add.f32 	%f271, %f536, %f251;
	max.f32 	%f272, %f271, 0f00000000;
	st.global.f32 	[%rd22+128], %f272;
	add.f32 	%f273, %f522, %f254;
	max.f32 	%f274, %f273, 0f00000000;
	st.global.f32 	[%rd22+802944], %f274;
	add.f32 	%f275, %f508, %f257;
	max.f32 	%f276, %f275, 0f00000000;
	st.global.f32 	[%rd22+1605760], %f276;
	add.f32 	%f277, %f494, %f260;
	max.f32 	%f278, %f277, 0f00000000;
	st.global.f32 	[%rd22+2408576], %f278;
	add.f32 	%f279, %f534, %f251;
	max.f32 	%f280, %f279, 0f00000000;
	st.global.f32 	[%rd22+192], %f280;
	add.f32 	%f281, %f520, %f254;
	max.f32 	%f282, %f281, 0f00000000;
	st.global.f32 	[%rd22+803008], %f282;
	add.f32 	%f283, %f506, %f257;
	max.f32 	%f284, %f283, 0f00000000;
	st.global.f32 	[%rd22+1605824], %f284;
	add.f32 	%f285, %f492, %f260;
	max.f32 	%f286, %f285, 0f00000000;
	st.global.f32 	[%rd22+2408640], %f286;
	add.f32 	%f287, %f532, %f251;
	max.f32 	%f288, %f287, 0f00000000;
	st.global.f32 	[%rd22+256], %f288;
	add.f32 	%f289, %f518, %f254;
	max.f32 	%f290, %f289, 0f00000000;
	st.global.f32 	[%rd22+803072], %f290;
	add.f32 	%f291, %f504, %f257;
	max.f32 	%f292, %f291, 0f00000000;
	st.global.f32 	[%rd22+1605888], %f292;
	add.f32 	%f293, %f490, %f260;
	max.f32 	%f294, %f293, 0f00000000;
	st.global.f32 	[%rd22+2408704], %f294;
	add.f32 	%f295, %f530, %f251;
	max.f32 	%f296, %f295, 0f00000000;
	st.global.f32 	[%rd22+320], %f296;
	add.f32 	%f297, %f516, %f254;
	max.f32 	%f298, %f297, 0f00000000;
	st.global.f32 	[%rd22+803136], %f298;
	add.f32 	%f299, %f502, %f257;
	max.f32 	%f300, %f299, 0f00000000;
	st.global.f32 	[%rd22+1605952], %f300;
	add.f32 	%f301, %f488, %f260;
	max.f32 	%f302, %f301, 0f00000000;
	st.global.f32 	[%rd22+2408768], %f302;
	add.f32 	%f303, %f528, %f251;
	max.f32 	%f304, %f303, 0f00000000;
	st.global.f32 	[%rd22+384], %f304;
	add.f32 	%f305, %f514, %f254;
	max.f32 	%f306, %f305, 0f00000000;
	st.global.f32 	[%rd22+803200], %f306;
	add.f32 	%f307, %f500, %f257;
	max.f32 	%f308, %f307, 0f00000000;
	st.global.f32 	[%rd22+1606016], %f308;
	add.f32 	%f309, %f486, %f260;
	max.f32 	%f310, %f309, 0f00000000;
	st.global.f32 	[%rd22+2408832], %f310;
	ld.global.nc.f32 	%f311, [%rd20+4];
	add.f32 	%f312, %f539, %f311;
	max.f32 	%f313, %f312, 0f00000000;
	st.global.f32 	[%rd22+50176], %f313;
	ld.global.nc.f32 	%f314, [%rd20+68];
	add.f32 	%f315, %f525, %f314;
	max.f32 	%f316, %f315, 0f00000000;
	st.global.f32 	[%rd22+852992], %f316;
	ld.global.nc.f32 	%f317, [%rd20+132];
	add.f32 	%f318, %f511, %f317;
	max.f32 	%f319, %f318, 0f00000000;
	st.global.f32 	[%rd22+1655808], %f319;
	ld.global.nc.f32 	%f320, [%rd20+196];
	add.f32 	%f321, %f497, %f320;
	max.f32 	%f322, %f321, 0f00000000;
	st.global.f32 	[%rd22+2458624], %f322;
	add.f32 	%f323, %f537, %f311;
	max.f32 	%f324, %f323, 0f00000000;
	st.global.f32 	[%rd22+50240], %f324;
	add.f32 	%f325, %f523, %f314;
	max.f32 	%f326, %f325, 0f00000000;
	st.global.f32 	[%rd22+853056], %f326;
	add.f32 	%f327, %f509, %f317;
	max.f32 	%f328, %f327, 0f00000000;
	st.global.f32 	[%rd22+1655872], %f328;
	add.f32 	%f329, %f495, %f320;
	max.f32 	%f330, %f329, 0f00000000;
	st.global.f32 	[%rd22+2458688], %f330;
	add.f32 	%f331, %f535, %f311;
	max.f32 	%f332, %f331, 0f00000000;
	st.global.f32 	[%rd22+50304], %f332;
	add.f32 	%f333, %f521, %f314;
	max.f32 	%f334, %f333, 0f00000000;
	st.global.f32 	[%rd22+853120], %f334;
	add.f32 	%f335, %f507, %f317;
	max.f32 	%f336, %f335, 0f00000000;
	st.global.f32 	[%rd22+1655936], %f336;
	add.f32 	%f337, %f493, %f320;
	max.f32 	%f338, %f337, 0f00000000;
	st.global.f32 	[%rd22+2458752], %f338;
	add.f32 	%f339, %f533, %f311;
	max.f32 	%f340, %f339, 0f00000000;
	st.global.f32 	[%rd22+50368], %f340;
	add.f32 	%f341, %f519, %f314;
	max.f32 	%f342, %f341, 0f00000000;
	st.global.f32 	[%rd22+853184], %f342;
	add.f32 	%f343, %f505, %f317;
	max.f32 	%f344, %f343, 0f00000000;
	st.global.f32 	[%rd22+1656000], %f344;
	add.f32 	%f345, %f491, %f320;
	max.f32 	%f346, %f345, 0f00000000;
	st.global.f32 	[%rd22+2458816], %f346;
	add.f32 	%f347, %f531, %f311;
	max.f32 	%f348, %f347, 0f00000000;
	st.global.f32 	[%rd22+50432], %f348;
	add.f32 	%f349, %f517, %f314;
	max.f32 	%f350, %f349, 0f00000000;
	st.global.f32 	[%rd22+853248], %f350;
	add.f32 	%f351, %f503, %f317;
	max.f32 	%f352, %f351, 0f00000000;
	st.global.f32 	[%rd22+1656064], %f352;
	add.f32 	%f353, %f489, %f320;
	max.f32 	%f354, %f353, 0f00000000;
	st.global.f32 	[%rd22+2458880], %f354;
	add.f32 	%f355, %f529, %f311;
	max.f32 	%f356, %f355, 0f00000000;
	st.global.f32 	[%rd22+50496], %f356;
	add.f32 	%f357, %f515, %f314;
	max.f32 	%f358, %f357, 0f00000000;
	st.global.f32 	[%rd22+853312], %f358;
	add.f32 	%f359, %f501, %f317;
	max.f32 	%f360, %f359, 0f00000000;
	st.global.f32 	[%rd22+1656128], %f360;
	add.f32 	%f361, %f487, %f320;
	max.f32 	%f362, %f361, 0f00000000;
	st.global.f32 	[%rd22+2458944], %f362;
	add.f32 	%f363, %f527, %f311;
	max.f32 	%f364, %f363, 0f00000000;
	st.global.f32 	[%rd22+50560], %f364;
	add.f32 	%f365, %f513, %f314;
	max.f32 	%f366, %f365, 0f00000000;
	st.global.f32 	[%rd22+853376], %f366;
	add.f32 	%f367, %f499, %f317;
	max.f32 	%f368, %f367, 0f00000000;
	st.global.f32 	[%rd22+1656192], %f368;
	add.f32 	%f369, %f485, %f320;
	max.f32 	%f370, %f369, 0f00000000;
	st.global.f32 	[%rd22+2459008], %f370;
	ret;

}
	// .globl	tvmgen_default_fused_nn_contrib_conv2d_winograd_without_weight_transform_add_add_nn_relu_2_kernel0
.visible .entry tvmgen_default_fused_nn_contrib_conv2d_winograd_without_weight_transform_add_add_nn_relu_2_kernel0(
	.param .u64 .ptr .align 1 tvmgen_default_fused_nn_contrib_conv2d_winograd_without_weight_transform_add_add_nn_relu_2_kernel0_param_0,
	.param .u64 .ptr .align 1 tvmgen_default_fused_nn_contrib_conv2d_winograd_without_weight_transform_add_add_nn_relu_2_kernel0_param_1
)
.maxntid 128
{
	.reg .pred 	%p<24>;
	.reg .b16 	%rs<4>;
	.reg .b32 	%r<25>;
	.reg .b32 	%f<105>;
	.reg .b64 	%rd<9>;

	ld.param.u64 	%rd3, [tvmgen_default_fused_nn_contrib_conv2d_winograd_without_weight_transform_add_add_nn_relu_2_kernel0_param_0];
	ld.param.u64 	%rd2, [tvmgen_default_fused_nn_contrib_conv2d_winograd_without_weight_transform_add_add_nn_relu_2_kernel0_param_1];
	cvta.to.global.u64 	%rd4, %rd3;
	mov.u32 	%r5, %ctaid.x;
	mov.u32 	%r6, %tid.x;
	mad.lo.s32 	%r7, %r5, 30, %r6;
	mul.hi.u32 	%r8, %r7, 1402438301;
	shr.u32 	%r9, %r8, 4;
	mul.lo.s32 	%r10, %r9, 49;
	sub.s32 	%r1, %r7, %r10;
	cvt.u16.u32 	%rs1, %r1;
	mul.lo.s16 	%rs2, %rs1, 37;
	shr.u16 	%rs3, %rs2, 8;
	mad.lo.s32 	%r11, %r5, -28, %r7;
	mul.hi.u32 	%r12, %r11, 613566757;
	sub.s32 	%r13, %r11, %r12;
	shr.u32 	%r14, %r13, 1;
	add.s32 	%r15, %r14, %r12;
	shr.u32 	%r16, %r15, 2;
	mul.lo.s32 	%r17, %r16, 7;
	sub.s32 	%r2, %r11, %r17;
	shl.b32 	%r18, %r2, 1;
	xor.b32  	%r3, %r18, 12;
	mad.lo.s32 	%r4, %r5, 126, %r11;
	mul.hi.u32 	%r19, %r4, 1402438301;
	shr.u32 	%r20, %r19, 4;
	mul.wide.u16 	%r21, %rs3, 28;
	mad.lo.s32 	%r22, %r20, 196, %r18;
	add.s32 	%r23, %r22, %r21;
	add.s32 	%r24, %r23, -15;
	setp.lt.u32 	%p3, %r1, 7;
	setp.eq.s32 	%p4, %r2, 0;
	mul.wide.s32 	%rd5, %r24, 4;
	add.s64 	%rd1, %rd4, %rd5;
	mov.f32 	%f93, 0f00000000;
	or.pred  	%p5, %p3, %p4;
	@%p5 bra 	$L__BB3_2;
	ld.global.nc.f32 	%f30, [%rd1];
	add.f32 	%f93, %f30, 0f00000000;
$L__BB3_2:
	setp.lt.u32 	%p6, %r1, 7;
	mov.f32 	%f94, 0f00000000;
	@%p6 bra 	$L__BB3_4;
	ld.global.nc.f32 	%f94, [%rd1+4];
$L__BB3_4:
	setp.lt.u32 	%p7, %r1, 7;
	mov.f32 	%f95, 0f00000000;
	@%p7 bra 	$L__BB3_6;
	ld.global.nc.f32 	%f95, [%rd1+8];
$L__BB3_6:
	setp.lt.u32 	%p8, %r1, 7;
	setp.gt.u32 	%p1, %r3, 3;
	not.pred 	%p10, %p1;
	mov.f32 	%f96, 0f00000000;
	or.pred  	%p11, %p8, %p10;
	@%p11 bra 	$L__BB3_8;
	ld.global.nc.f32 	%f96, [%rd1+12];
$L__BB3_8:
	setp.eq.s32 	%p12, %r2, 0;
	mov.f32 	%f97, 0f00000000;
	@%p12 bra 	$L__BB3_10;
	ld.global.nc.f32 	%f97, [%rd1+56];
$L__BB3_10:
	setp.lt.u32 	%p13, %r3, 4;
	ld.global.nc.f32 	%f11, [%rd1+60];
	ld.global.nc.f32 	%f12, [%rd1+64];
	mov.f32 	%f98, 0f00000000;
	@%p13 bra 	$L__BB3_12;
	ld.global.nc.f32 	%f98, [%rd1+68];
$L__BB3_12:
	setp.eq.s32 	%p14, %r2, 0;
	mov.f32 	%f99, 0f00000000;
	@%p14 bra 	$L__BB3_14;
	ld.global.nc.f32 	%f99, [%rd1+112];
$L__BB3_14:
	setp.lt.u32 	%p15, %r3, 4;
	ld.global.nc.f32 	%f17, [%rd1+116];
	ld.global.nc.f32 	%f18, [%rd1+120];
	mov.f32 	%f100, 0f00000000;
	@%p15 bra 	$L__BB3_16;
	ld.global.nc.f32 	%f100, [%rd1+124];
$L__BB3_16:
	setp.eq.s32 	%p16, %r2, 0;
	setp.gt.u32 	%p17, %r1, 41;
	mov.f32 	%f101, 0f00000000;
	or.pred  	%p18, %p17, %p16;
	@%p18 bra 	$L__BB3_18;
	ld.global.nc.f32 	%f101, [%rd1+168];
$L__BB3_18:
	setp.gt.u32 	%p19, %r1, 41;
	mov.f32 	%f102, 0f00000000;
	@%p19 bra 	$L__BB3_20;
	ld.global.nc.f32 	%f102, [%rd1+172];
$L__BB3_20:
	setp.gt.u32 	%p21, %r1, 41;
	mov.f32 	%f103, 0f00000000;
	mov.pred 	%p23, 0;
	@%p21 bra 	$L__BB3_22;
	ld.global.nc.f32 	%f103, [%rd1+176];
	mov.pred 	%p23, %p1;
$L__BB3_22:
	mov.f32 	%f104, 0f00000000;
	not.pred 	%p22, %p23;
	@%p22 bra 	$L__BB3_24;
	ld.global.nc.f32 	%f104, [%rd1+180];
$L__BB3_24:
	cvta.to.global.u64 	%rd6, %rd2;
	sub.f32 	%f42, %f93, %f95;
	sub.f32 	%f43, %f42, %f99;
	add.f32 	%f44, %f43, %f18;
	mov.f32 	%f45, 0f00000000;
	sub.f32 	%f46, %f45, %f94;
	add.f32 	%f47, %f46, %f95;
	add.f32 	%f48, %f47, %f17;
	sub.f32 	%f49, %f48, %f18;
	add.f32 	%f50, %f94, 0f00000000;
	add.f32 	%f51, %f50, %f95;
	sub.f32 	%f52, %f51, %f17;
	sub.f32 	%f53, %f52, %f18;
	add.f32 	%f54, %f46, %f96;
	add.f32 	%f55, %f54, %f17;
	sub.f32 	%f56, %f55, %f100;
	sub.f32 	%f57, %f45, %f97;
	add.f32 	%f58, %f57, %f12;
	add.f32 	%f59, %f58, %f99;
	sub.f32 	%f60, %f59, %f18;
	add.f32 	%f61, %f11, 0f00000000;
	sub.f32 	%f62, %f61, %f12;
	sub.f32 	%f63, %f62, %f17;
	add.f32 	%f64, %f63, %f18;
	sub.f32 	%f65, %f45, %f11;
	sub.f32 	%f66, %f65, %f12;
	add.f32 	%f67, %f66, %f17;
	add.f32 	%f68, %f67, %f18;
	sub.f32 	%f69, %f61, %f98;
	sub.f32 	%f70, %f69, %f17;
	add.f32 	%f71, %f70, %f100;
	add.f32 	%f72, %f97, 0f00000000;
	sub.f32 	%f73, %f72, %f12;
	add.f32 	%f74, %f73, %f99;
	sub.f32 	%f75, %f74, %f18;
	add.f32 	%f76, %f65, %f12;
	sub.f32 	%f77, %f76, %f17;
	add.f32 	%f78, %f77, %f18;
	add.f32 	%f79, %f61, %f12;
	add.f32 	%f80, %f79, %f17;
	add.f32 	%f81, %f80, %f18;
	add.f32 	%f82, %f65, %f98;
	sub.f32 	%f83, %f82, %f17;
	add.f32 	%f84, %f83, %f100;
	add.f32 	%f85, %f58, %f101;
	sub.f32 	%f86, %f85, %f103;
	sub.f32 	%f87, %f62, %f102;
	add.f32 	%f88, %f87, %f103;
	add.f32 	%f89, %f66, %f102;
	add.f32 	%f90, %f89, %f103;
	sub.f32 	%f91, %f69, %f102;
	add.f32 	%f92, %f91, %f104;
	mul.wide.u32 	%rd7, %r4, 4;
	add.s64 	%rd8, %rd6, %rd7;
	st.global.f32 	[%rd8], %f44;
	st.global.f32 	[%rd8+50176], %f49;
	st.global.f32 	[%rd8+100352], %f53;
	st.global.f32 	[%rd8+150528], %f56;
	st.global.f32 	[%rd8+200704], %f60;
	st.global.f32 	[%rd8+250880], %f64;
	st.global.f32 	[%rd8+301056], %f68;
	st.global.f32 	[%rd8+351232], %f71;
	st.global.f32 	[%rd8+401408], %f75;
	st.global.f32 	[%rd8+451584], %f78;
	st.global.f32 	[%rd8+501760], %f81;
	st.global.f32 	[%rd8+551936], %f84;
	st.global.f32 	[%rd8+602112], %f86;
	st.global.f32 	[%rd8+652288], %f88;
	st.global.f32 	[%rd8+702464], %f90;
	st.global.f32 	[%rd8+752640], %f92;
	ret;

}
	// .globl	tvmgen_default_fused_nn_contrib_conv2d_winograd_without_weight_transform_add_add_nn_relu_kernel0
.visible .entry tvmgen_default_fused_nn_contrib_conv2d_winograd_without_weight_transform_add_add_nn_relu_kernel0(
	.param .u64 .ptr .align 1 tvmgen_default_fused_nn_contrib_conv2d_winograd_without_weight_transform_add_add_nn_relu_kernel0_param_0,
	.param .u64 .ptr .align 1 tvmgen_default_fused_nn_contrib_conv2d_winograd_without_weight_transform_add_add_nn_relu_kernel0_param_1
)
.maxntid 128
{
	.reg .pred 	%p<32>;
	.reg .b32 	%r<26>;
	.reg .b32 	%f<917>;
	.reg .b64 	%rd<12>;

	ld.param.u64 	%rd4, [tvmgen_default_fused_nn_contrib_conv2d_winograd_without_weight_transform_add_add_nn_relu_kernel0_param_0];
	cvta.to.global.u64 	%rd1, %rd4;
	mov.u32 	%r4, %ctaid.x;
	shl.b32 	%r5, %r4, 6;
	mov.u32 	%r6, %tid.x;
	shr.u32 	%r7, %r6, 1;
	or.b32  	%r8, %r5, %r7;
	mul.hi.u32 	%r9, %r8, 1402438301;
	shr.u32 	%r10, %r9, 5;
	mul.lo.s32 	%r11, %r10, 98;
	sub.s32 	%r1, %r8, %r11;
	shl.b32 	%r12, %r4, 1;
	add.s32 	%r13, %r12, %r6;
	mul.hi.u32 	%r14, %r13, -1840700269;
	shr.u32 	%r15, %r14, 3;
	mul.lo.s32 	%r16, %r15, 14;
	sub.s32 	%r17, %r13, %r16;
	shl.b32 	%r18, %r17, 2;
	mul.hi.u32 	%r19, %r8, -1840700269;
	shr.u32 	%r20, %r19, 2;
	setp.lt.u32 	%p3, %r1, 7;
	setp.eq.s32 	%p4, %r17, 0;
	mad.lo.s32 	%r3, %r20, 224, %r18;
	mul.wide.u32 	%rd5, %r3, 4;
	add.s64 	%rd2, %rd1, %rd5;
	mov.f32 	%f897, 0f00000000;
	or.pred  	%p5, %p3, %p4;
	@%p5 bra 	$L__BB4_2;
	ld.global.nc.f32 	%f58, [%rd2+-228];
	add.f32 	%f897, %f58, 0f00000000;
$L__BB4_2:
	setp.lt.u32 	%p6, %r1, 7;
	mov.f32 	%f898, 0f00000000;
	@%p6 bra 	$L__BB4_4;
	ld.global.nc.f32 	%f898, [%rd2+-224];
$L__BB4_4:
	setp.lt.u32 	%p7, %r1, 7;
	mov.f32 	%f899, 0f00000000;
	@%p7 bra 	$L__BB4_6;
	ld.global.nc.f32 	%f899, [%rd2+-220];
$L__BB4_6:
	setp.lt.u32 	%p8, %r1, 7;
	mov.f32 	%f900, 0f00000000;
	@%p8 bra 	$L__BB4_8;
	ld.global.nc.f32 	%f900, [%rd2+-216];
$L__BB4_8:
	setp.lt.u32 	%p9, %r1, 7;
	mov.f32 	%f901, 0f00000000;
	@%p9 bra 	$L__BB4_10;
	ld.global.nc.f32 	%f901, [%rd2+-212];
$L__BB4_10:
	setp.lt.u32 	%p10, %r1, 7;
	setp.lt.u32 	%p1, %r17, 13;
	not.pred 	%p12, %p1;
	mov.f32 	%f902, 0f00000000;
	or.pred  	%p13, %p10, %p12;
	@%p13 bra 	$L__BB4_12;
	ld.global.nc.f32 	%f902, [%rd2+-208];
$L__BB4_12:
	setp.eq.s32 	%p14, %r17, 0;
	mov.f32 	%f903, 0f00000000;
	@%p14 bra 	$L__BB4_14;
	ld.global.nc.f32 	%f903, [%rd2+-4];
$L__BB4_14:
	setp.gt.u32 	%p15, %r17, 12;
	mul.wide.s32 	%rd6, %r3, 4;
	add.s64 	%rd7, %rd1, %rd6;
	ld.global.nc.f32 	%f15, [%rd7];
	ld.global.nc.f32 	%f16, [%rd2+4];
	ld.global.nc.f32 	%f17, [%rd2+8];
	ld.global.nc.f32 	%f18, [%rd2+12];
	mov.f32 	%f904, 0f00000000;
	@%p15 bra 	$L__BB4_16;
	ld.global.nc.f32 	%f904, [%rd2+16];
$L__BB4_16:
	setp.eq.s32 	%p16, %r17, 0;
	mov.f32 	%f905, 0f00000000;
	@%p16 bra 	$L__BB4_18;
	ld.global.nc.f32 	%f905, [%rd2+220];
$L__BB4_18:
	setp.gt.u32 	%p17, %r17, 12;
	ld.global.nc.f32 	%f23, [%rd2+224];
	ld.global.nc.f32 	%f24, [%rd2+228];
	ld.global.nc.f32 	%f25, [%rd2+232];
	ld.global.nc.f32 	%f26, [%rd2+236];
	mov.f32 	%f906, 0f00000000;
	@%p17 bra 	$L__BB4_20;
	ld.global.nc.f32 	%f906, [%rd2+240];
$L__BB4_20:
	setp.eq.s32 	%p18, %r17, 0;
	mov.f32 	%f907, 0f00000000;
	@%p18 bra 	$L__BB4_22;
	ld.global.nc.f32 	%f907, [%rd2+444];
$L__BB4_22:
	setp.gt.u32 	%p19, %r17, 12;
	ld.global.nc.f32 	%f31, [%rd2+448];
	ld.global.nc.f32 	%f32, [%rd2+452];
	ld.global.nc.f32 	%f33, [%rd2+456];
	ld.global.nc.f32 	%f34, [%rd2+460];
	mov.f32 	%f908, 0f00000000;
	@%p19 bra 	$L__BB4_24;
	ld.global.nc.f32 	%f908, [%rd2+464];
$L__BB4_24:
	setp.eq.s32 	%p20, %r17, 0;
	mov.f32 	%f909, 0f00000000;
	@%p20 bra 	$L__BB4_26;
	ld.global.nc.f32 	%f909, [%rd2+668];
$L__BB4_26:
	setp.gt.u32 	%p21, %r17, 12;
	ld.global.nc.f32 	%f39, [%rd2+672];
	ld.global.nc.f32 	%f40, [%rd2+676];
	ld.global.nc.f32 	%f41, [%rd2+680];
	ld.global.nc.f32 	%f42, [%rd2+684];
	mov.f32 	%f910, 0f00000000;
	@%p21 bra 	$L__BB4_28;
	ld.global.nc.f32 	%f910, [%rd2+688];
$L__BB4_28:
	setp.eq.s32 	%p22, %r17, 0;
	setp.gt.u32 	%p23, %r1, 90;
	mov.f32 	%f911, 0f00000000;
	or.pred  	%p24, %p23, %p22;
	@%p24 bra 	$L__BB4_30;
	ld.global.nc.f32 	%f911, [%rd2+892];
$L__BB4_30:
	setp.gt.u32 	%p25, %r1, 90;
	mov.f32 	%f912, 0f00000000;
	@%p25 bra 	$L__BB4_32;
	ld.global.nc.f32 	%f912, [%rd2+896];
$L__BB4_32:
	setp.gt.u32 	%p26, %r1, 90;
	mov.f32 	%f913, 0f00000000;
	@%p26 bra 	$L__BB4_34;
	ld.global.nc.f32 	%f913, [%rd2+900];
$L__BB4_34:
	setp.gt.u32 	%p27, %r1, 90;
	mov.f32 	%f914, 0f00000000;
	@%p27 bra 	$L__BB4_36;
	ld.global.nc.f32 	%f914, [%rd2+904];
$L__BB4_36:
	setp.gt.u32 	%p29, %r1, 90;
	mov.f32 	%f915, 0f00000000;
	mov.pred 	%p31, 0;
	@%p29 bra 	$L__BB4_38;
	ld.global.nc.f32 	%f915, [%rd2+908];
	mov.pred 	%p31, %p1;
$L__BB4_38:
	mov.f32 	%f916, 0f00000000;
	not.pred 	%p30, %p31;
	@%p30 bra 	$L__BB4_40;
	ld.global.nc.f32 	%f916, [%rd2+912];
$L__BB4_40:
	ld.param.u64 	%rd11, [tvmgen_default_fused_nn_contrib_conv2d_winograd_without_weight_transform_add_add_nn_relu_kernel0_param_1];
	cvta.to.global.u64 	%rd8, %rd11;
	mul.f32 	%f78, %f898, 0f3FC00000;
	sub.f32 	%f79, %f897, %f78;
	add.f32 	%f80, %f899, %f899;
	sub.f32 	%f81, %f79, %f80;
	fma.rn.f32 	%f82, %f900, 0f3FC00000, %f81;
	add.f32 	%f83, %f82, %f901;
	mul.f32 	%f84, %f903, 0f3FC00000;
	sub.f32 	%f85, %f83, %f84;
	mul.f32 	%f86, %f15, 0f3FC00000;
	fma.rn.f32 	%f87, %f86, 0f3FC00000, %f85;
	mul.f32 	%f88, %f16, 0f3FC00000;
	fma.rn.f32 	%f89, %f88, 0f40000000, %f87;
	mul.f32 	%f90, %f17, 0f3FC00000;
	mul.f32 	%f91, %f90, 0f3FC00000;
	sub.f32 	%f92, %f89, %f91;
	mul.f32 	%f93, %f18, 0f3FC00000;
	sub.f32 	%f94, %f92, %f93;
	add.f32 	%f95, %f905, %f905;
	sub.f32 	%f96, %f94, %f95;
	add.f32 	%f97, %f23, %f23;
	fma.rn.f32 	%f98, %f97, 0f3FC00000, %f96;
	add.f32 	%f99, %f24, %f24;
	fma.rn.f32 	%f100, %f99, 0f40000000, %f98;
	add.f32 	%f101, %f25, %f25;
	mul.f32 	%f102, %f101, 0f3FC00000;
	sub.f32 	%f103, %f100, %f102;
	add.f32 	%f104, %f26, %f26;
	sub.f32 	%f105, %f103, %f104;
	fma.rn.f32 	%f106, %f907, 0f3FC00000, %f105;
	mul.f32 	%f107, %f31, 0f3FC00000;
	mul.f32 	%f108, %f107, 0f3FC00000;
	sub.f32 	%f109, %f106, %f108;
	mul.f32 	%f110, %f32, 0f3FC00000;
	add.f32 	%f111, %f110, %f110;
	sub.f32 	%f112, %f109, %f111;
	mul.f32 	%f113, %f33, 0f3FC00000;
	fma.rn.f32 	%f114, %f113, 0f3FC00000, %f112;
	mul.f32 	%f115, %f34, 0f3FC00000;
	add.f32 	%f116, %f114, %f115;
	add.f32 	%f117, %f116, %f909;
	mul.f32 	%f118, %f39, 0f3FC00000;
	sub.f32 	%f119, %f117, %f118;
	add.f32 	%f120, %f40, %f40;
	sub.f32 	%f121, %f119, %f120;
	mul.f32 	%f122, %f41, 0f3FC00000;
	add.f32 	%f123, %f121, %f122;
	add.f32 	%f124, %f123, %f42;
	add.f32 	%f125, %f898, 0f00000000;
	mul.f32 	%f126, %f899, 0f40200000;
	sub.f32 	%f127, %f125, %f126;
	mul.f32 	%f128, %f900, 0f3F000000;
	add.f32 	%f129, %f127, %f128;
	add.f32 	%f130, %f129, %f901;
	sub.f32 	%f131, %f130, %f86;
	fma.rn.f32 	%f132, %f88, 0f40200000, %f131;
	mul.f32 	%f133, %f90, 0f3F000000;
	sub.f32 	%f134, %f132, %f133;
	sub.f32 	%f135, %f134, %f93;
	sub.f32 	%f136, %f135, %f97;
	fma.rn.f32 	%f137, %f99, 0f40200000, %f136;
	mul.f32 	%f138, %f101, 0f3F000000;
	sub.f32 	%f139, %f137, %f138;
	sub.f32 	%f140, %f139, %f104;
	add.f32 	%f141, %f140, %f107;
	mul.f32 	%f142, %f110, 0f40200000;
	sub.f32 	%f143, %f141, %f142;
	mul.f32 	%f144, %f113, 0f3F000000;
	add.f32 	%f145, %f143, %f144;
	add.f32 	%f146, %f145, %f115;
	add.f32 	%f147, %f146, %f39;
	mul.f32 	%f148, %f40, 0f40200000;
	sub.f32 	%f149, %f147, %f148;
	mul.f32 	%f150, %f41, 0f3F000000;
	add.f32 	%f151, %f149, %f150;
	add.f32 	%f152, %f151, %f42;
	mov.f32 	%f153, 0f00000000;
	sub.f32 	%f154, %f153, %f898;
	fma.rn.f32 	%f155, %f899, 0f3F000000, %f154;
	fma.rn.f32 	%f156, %f900, 0f40200000, %f155;
	add.f32 	%f157, %f156, %f901;
	add.f32 	%f158, %f157, %f86;
	mul.f32 	%f159, %f88, 0f3F000000;
	sub.f32 	%f160, %f158, %f159;
	mul.f32 	%f161, %f90, 0f40200000;
	sub.f32 	%f162, %f160, %f161;
	sub.f32 	%f163, %f162, %f93;
	add.f32 	%f164, %f163, %f97;
	mul.f32 	%f165, %f99, 0f3F000000;
	sub.f32 	%f166, %f164, %f165;
	mul.f32 	%f167, %f101, 0f40200000;
	sub.f32 	%f168, %f166, %f167;
	sub.f32 	%f169, %f168, %f104;
	sub.f32 	%f170, %f169, %f107;
	fma.rn.f32 	%f171, %f110, 0f3F000000, %f170;
	fma.rn.f32 	%f172, %f113, 0f40200000, %f171;
	add.f32 	%f173, %f172, %f115;
	sub.f32 	%f174, %f173, %f39;
	mul.f32 	%f175, %f40, 0f3F000000;
	add.f32 	%f176, %f174, %f175;
	mul.f32 	%f177, %f41, 0f40200000;
	add.f32 	%f178, %f176, %f177;
	add.f32 	%f179, %f178, %f42;
	add.f32 	%f180, %f898, %f898;
	sub.f32 	%f181, %f153, %f180;
	sub.f32 	%f182, %f181, %f899;
	add.f32 	%f183, %f900, %f900;
	add.f32 	%f184, %f182, %f183;
	add.f32 	%f185, %f184, %f901;
	fma.rn.f32 	%f186, %f86, 0f40000000, %f185;
	add.f32 	%f187, %f186, %f88;
	add.f32 	%f188, %f90, %f90;
	sub.f32 	%f189, %f187, %f188;
	sub.f32 	%f190, %f189, %f93;
	fma.rn.f32 	%f191, %f97, 0f40000000, %f190;
	add.f32 	%f192, %f191, %f99;
	add.f32 	%f193, %f101, %f101;
	sub.f32 	%f194, %f192, %f193;
	sub.f32 	%f195, %f194, %f104;
	add.f32 	%f196, %f107, %f107;
	sub.f32 	%f197, %f195, %f196;
	sub.f32 	%f198, %f197, %f110;
	add.f32 	%f199, %f113, %f113;
	add.f32 	%f200, %f198, %f199;
	add.f32 	%f201, %f200, %f115;
	add.f32 	%f202, %f39, %f39;
	sub.f32 	%f203, %f201, %f202;
	sub.f32 	%f204, %f203, %f40;
	add.f32 	%f205, %f41, %f41;
	add.f32 	%f206, %f204, %f205;
	add.f32 	%f207, %f206, %f42;
	fma.rn.f32 	%f208, %f898, 0f3F000000, 0f00000000;
	sub.f32 	%f209, %f208, %f899;
	sub.f32 	%f210, %f209, %f128;
	add.f32 	%f211, %f210, %f901;
	mul.f32 	%f212, %f86, 0f3F000000;
	sub.f32 	%f213, %f211, %f212;
	add.f32 	%f214, %f213, %f88;
	add.f32 	%f215, %f214, %f133;
	sub.f32 	%f216, %f215, %f93;
	mul.f32 	%f217, %f97, 0f3F000000;
	sub.f32 	%f218, %f216, %f217;
	add.f32 	%f219, %f218, %f99;
	add.f32 	%f220, %f219, %f138;
	sub.f32 	%f221, %f220, %f104;
	fma.rn.f32 	%f222, %f107, 0f3F000000, %f221;
	sub.f32 	%f223, %f222, %f110;
	sub.f32 	%f224, %f223, %f144;
	add.f32 	%f225, %f224, %f115;
	mul.f32 	%f226, %f39, 0f3F000000;
	add.f32 	%f227, %f225, %f226;
	sub.f32 	%f228, %f227, %f40;
	sub.f32 	%f229, %f228, %f150;
	add.f32 	%f230, %f229, %f42;
	mul.f32 	%f231, %f899, 0f3FC00000;
	sub.f32 	%f232, %f125, %f231;
	sub.f32 	%f233, %f232, %f183;
	fma.rn.f32 	%f234, %f901, 0f3FC00000, %f233;
	add.f32 	%f235, %f234, %f902;
	sub.f32 	%f236, %f235, %f86;
	fma.rn.f32 	%f237, %f88, 0f3FC00000, %f236;
	add.f32 	%f238, %f237, %f188;
	mul.f32 	%f239, %f93, 0f3FC00000;
	sub.f32 	%f240, %f238, %f239;
	mul.f32 	%f241, %f904, 0f3FC00000;
	sub.f32 	%f242, %f240, %f241;
	sub.f32 	%f243, %f242, %f97;
	fma.rn.f32 	%f244, %f99, 0f3FC00000, %f243;
	add.f32 	%f245, %f244, %f193;
	mul.f32 	%f246, %f104, 0f3FC00000;
	sub.f32 	%f247, %f245, %f246;
	add.f32 	%f248, %f906, %f906;
	sub.f32 	%f249, %f247, %f248;
	add.f32 	%f250, %f249, %f107;
	mul.f32 	%f251, %f110, 0f3FC00000;
	sub.f32 	%f252, %f250, %f251;
	sub.f32 	%f253, %f252, %f199;
	fma.rn.f32 	%f254, %f115, 0f3FC00000, %f253;
	fma.rn.f32 	%f255, %f908, 0f3FC00000, %f254;
	add.f32 	%f256, %f255, %f39;
	mul.f32 	%f257, %f40, 0f3FC00000;
	sub.f32 	%f258, %f256, %f257;
	sub.f32 	%f259, %f258, %f205;
	mul.f32 	%f260, %f42, 0f3FC00000;
	add.f32 	%f261, %f259, %f260;
	add.f32 	%f262, %f261, %f910;
	add.f32 	%f263, %f903, 0f00000000;
	sub.f32 	%f264, %f263, %f86;
	add.f32 	%f265, %f16, %f16;
	sub.f32 	%f266, %f264, %f265;
	add.f32 	%f267, %f266, %f90;
	add.f32 	%f268, %f267, %f18;
	mul.f32 	%f269, %f905, 0f40200000;
	sub.f32 	%f270, %f268, %f269;
	mul.f32 	%f271, %f23, 0f40200000;
	fma.rn.f32 	%f272, %f271, 0f3FC00000, %f270;
	mul.f32 	%f273, %f24, 0f40200000;
	fma.rn.f32 	%f274, %f273, 0f40000000, %f272;
	mul.f32 	%f275, %f25, 0f40200000;
	mul.f32 	%f276, %f275, 0f3FC00000;
	sub.f32 	%f277, %f274, %f276;
	mul.f32 	%f278, %f26, 0f40200000;
	sub.f32 	%f279, %f277, %f278;
	mul.f32 	%f280, %f907, 0f3F000000;
	add.f32 	%f281, %f279, %f280;
	mul.f32 	%f282, %f31, 0f3F000000;
	mul.f32 	%f283, %f282, 0f3FC00000;
	sub.f32 	%f284, %f281, %f283;
	mul.f32 	%f285, %f32, 0f3F000000;
	add.f32 	%f286, %f285, %f285;
	sub.f32 	%f287, %f284, %f286;
	mul.f32 	%f288, %f33, 0f3F000000;
	mul.f32 	%f289, %f288, 0f3FC00000;
	add.f32 	%f290, %f287, %f289;
	mul.f32 	%f291, %f34, 0f3F000000;
	add.f32 	%f292, %f290, %f291;
	add.f32 	%f293, %f292, %f909;
	sub.f32 	%f294, %f293, %f118;
	sub.f32 	%f295, %f294, %f120;
	add.f32 	%f296, %f295, %f122;
	add.f32 	%f297, %f296, %f42;
	add.f32 	%f298, %f15, 0f00000000;
	mul.f32 	%f299, %f16, 0f40200000;
	sub.f32 	%f300, %f298, %f299;
	mul.f32 	%f301, %f17, 0f3F000000;
	add.f32 	%f302, %f300, %f301;
	add.f32 	%f303, %f302, %f18;
	sub.f32 	%f304, %f303, %f271;
	fma.rn.f32 	%f305, %f273, 0f40200000, %f304;
	mul.f32 	%f306, %f275, 0f3F000000;
	sub.f32 	%f307, %f305, %f306;
	sub.f32 	%f308, %f307, %f278;
	add.f32 	%f309, %f308, %f282;
	mul.f32 	%f310, %f285, 0f40200000;
	sub.f32 	%f311, %f309, %f310;
	mul.f32 	%f312, %f288, 0f3F000000;
	add.f32 	%f313, %f311, %f312;
	add.f32 	%f314, %f313, %f291;
	add.f32 	%f315, %f314, %f39;
	sub.f32 	%f316, %f315, %f148;
	add.f32 	%f317, %f316, %f150;
	add.f32 	%f318, %f317, %f42;
	sub.f32 	%f319, %f153, %f15;
	mul.f32 	%f320, %f16, 0f3F000000;
	add.f32 	%f321, %f319, %f320;
	mul.f32 	%f322, %f17, 0f40200000;
	add.f32 	%f323, %f321, %f322;
	add.f32 	%f324, %f323, %f18;
	add.f32 	%f325, %f324, %f271;
	mul.f32 	%f326, %f273, 0f3F000000;
	sub.f32 	%f327, %f325, %f326;
	mul.f32 	%f328, %f275, 0f40200000;
	sub.f32 	%f329, %f327, %f328;
	sub.f32 	%f330, %f329, %f278;
	sub.f32 	%f331, %f330, %f282;
	mul.f32 	%f332, %f285, 0f3F000000;
	add.f32 	%f333, %f331, %f332;
	mul.f32 	%f334, %f288, 0f40200000;
	add.f32 	%f335, %f333, %f334;
	add.f32 	%f336, %f335, %f291;
	sub.f32 	%f337, %f336, %f39;
	add.f32 	%f338, %f337, %f175;
	add.f32 	%f339, %f338, %f177;
	add.f32 	%f340, %f339, %f42;
	add.f32 	%f341, %f15, %f15;
	sub.f32 	%f342, %f153, %f341;
	sub.f32 	%f343, %f342, %f16;
	add.f32 	%f344, %f17, %f17;
	add.f32 	%f345, %f343, %f344;
	add.f32 	%f346, %f345, %f18;
	fma.rn.f32 	%f347, %f271, 0f40000000, %f346;
	add.f32 	%f348, %f347, %f273;
	add.f32 	%f349, %f275, %f275;
	sub.f32 	%f350, %f348, %f349;
	sub.f32 	%f351, %f350, %f278;
	add.f32 	%f352, %f282, %f282;
	sub.f32 	%f353, %f351, %f352;
	sub.f32 	%f354, %f353, %f285;
	add.f32 	%f355, %f288, %f288;
	add.f32 	%f356, %f354, %f355;
	add.f32 	%f357, %f356, %f291;
	sub.f32 	%f358, %f357, %f202;
	sub.f32 	%f359, %f358, %f40;
	add.f32 	%f360, %f359, %f205;
	add.f32 	%f361, %f360, %f42;
	mul.f32 	%f362, %f15, 0f3F000000;
	add.f32 	%f363, %f362, 0f00000000;
	sub.f32 	%f364, %f363, %f16;
	sub.f32 	%f365, %f364, %f301;
	add.f32 	%f366, %f365, %f18;
	mul.f32 	%f367, %f271, 0f3F000000;
	sub.f32 	%f368, %f366, %f367;
	add.f32 	%f369, %f368, %f273;
	add.f32 	%f370, %f369, %f306;
	sub.f32 	%f371, %f370, %f278;
	mul.f32 	%f372, %f282, 0f3F000000;
	add.f32 	%f373, %f371, %f372;
	sub.f32 	%f374, %f373, %f285;
	sub.f32 	%f375, %f374, %f312;
	add.f32 	%f376, %f375, %f291;
	add.f32 	%f377, %f376, %f226;
	sub.f32 	%f378, %f377, %f40;
	sub.f32 	%f379, %f378, %f150;
	add.f32 	%f380, %f379, %f42;
	sub.f32 	%f381, %f298, %f88;
	sub.f32 	%f382, %f381, %f344;
	add.f32 	%f383, %f382, %f93;
	add.f32 	%f384, %f383, %f904;
	sub.f32 	%f385, %f384, %f271;
	fma.rn.f32 	%f386, %f273, 0f3FC00000, %f385;
	add.f32 	%f387, %f386, %f349;
	mul.f32 	%f388, %f278, 0f3FC00000;
	sub.f32 	%f389, %f387, %f388;
	mul.f32 	%f390, %f906, 0f40200000;
	sub.f32 	%f391, %f389, %f390;
	add.f32 	%f392, %f391, %f282;
	mul.f32 	%f393, %f285, 0f3FC00000;
	sub.f32 	%f394, %f392, %f393;
	sub.f32 	%f395, %f394, %f355;
	mul.f32 	%f396, %f291, 0f3FC00000;
	add.f32 	%f397, %f395, %f396;
	mul.f32 	%f398, %f908, 0f3F000000;
	add.f32 	%f399, %f397, %f398;
	add.f32 	%f400, %f399, %f39;
	sub.f32 	%f401, %f400, %f257;
	sub.f32 	%f402, %f401, %f205;
	add.f32 	%f403, %f402, %f260;
	add.f32 	%f404, %f403, %f910;
	sub.f32 	%f405, %f153, %f903;
	add.f32 	%f406, %f405, %f86;
	add.f32 	%f407, %f406, %f265;
	sub.f32 	%f408, %f407, %f90;
	sub.f32 	%f409, %f408, %f18;
	fma.rn.f32 	%f410, %f905, 0f3F000000, %f409;
	mul.f32 	%f411, %f23, 0f3F000000;
	mul.f32 	%f412, %f411, 0f3FC00000;
	sub.f32 	%f413, %f410, %f412;
	mul.f32 	%f414, %f24, 0f3F000000;
	add.f32 	%f415, %f414, %f414;
	sub.f32 	%f416, %f413, %f415;
	mul.f32 	%f417, %f25, 0f3F000000;
	fma.rn.f32 	%f418, %f417, 0f3FC00000, %f416;
	mul.f32 	%f419, %f26, 0f3F000000;
	add.f32 	%f420, %f418, %f419;
	fma.rn.f32 	%f421, %f907, 0f40200000, %f420;
	mul.f32 	%f422, %f31, 0f40200000;
	mul.f32 	%f423, %f422, 0f3FC00000;
	sub.f32 	%f424, %f421, %f423;
	mul.f32 	%f425, %f32, 0f40200000;
	add.f32 	%f426, %f425, %f425;
	sub.f32 	%f427, %f424, %f426;
	mul.f32 	%f428, %f33, 0f40200000;
	fma.rn.f32 	%f429, %f428, 0f3FC00000, %f427;
	mul.f32 	%f430, %f34, 0f40200000;
	add.f32 	%f431, %f429, %f430;
	add.f32 	%f432, %f431, %f909;
	sub.f32 	%f433, %f432, %f118;
	sub.f32 	%f434, %f433, %f120;
	add.f32 	%f435, %f434, %f122;
	add.f32 	%f436, %f435, %f42;
	add.f32 	%f437, %f319, %f299;
	sub.f32 	%f438, %f437, %f301;
	sub.f32 	%f439, %f438, %f18;
	add.f32 	%f440, %f439, %f411;
	mul.f32 	%f441, %f414, 0f40200000;
	sub.f32 	%f442, %f440, %f441;
	mul.f32 	%f443, %f417, 0f3F000000;
	add.f32 	%f444, %f442, %f443;
	add.f32 	%f445, %f444, %f419;
	add.f32 	%f446, %f445, %f422;
	mul.f32 	%f447, %f425, 0f40200000;
	sub.f32 	%f448, %f446, %f447;
	mul.f32 	%f449, %f428, 0f3F000000;
	add.f32 	%f450, %f448, %f449;
	add.f32 	%f451, %f450, %f430;
	add.f32 	%f452, %f451, %f39;
	sub.f32 	%f453, %f452, %f148;
	add.f32 	%f454, %f453, %f150;
	add.f32 	%f455, %f454, %f42;
	sub.f32 	%f456, %f298, %f320;
	sub.f32 	%f457, %f456, %f322;
	sub.f32 	%f458, %f457, %f18;
	sub.f32 	%f459, %f458, %f411;
	fma.rn.f32 	%f460, %f414, 0f3F000000, %f459;
	fma.rn.f32 	%f461, %f417, 0f40200000, %f460;
	add.f32 	%f462, %f461, %f419;
	sub.f32 	%f463, %f462, %f422;
	fma.rn.f32 	%f464, %f425, 0f3F000000, %f463;
	fma.rn.f32 	%f465, %f428, 0f40200000, %f464;
	add.f32 	%f466, %f465, %f430;
	sub.f32 	%f467, %f466, %f39;
	add.f32 	%f468, %f467, %f175;
	add.f32 	%f469, %f468, %f177;
	add.f32 	%f470, %f469, %f42;
	add.f32 	%f471, %f341, 0f00000000;
	add.f32 	%f472, %f471, %f16;
	sub.f32 	%f473, %f472, %f344;
	sub.f32 	%f474, %f473, %f18;
	add.f32 	%f475, %f411, %f411;
	sub.f32 	%f476, %f474, %f475;
	sub.f32 	%f477, %f476, %f414;
	add.f32 	%f478, %f417, %f417;
	add.f32 	%f479, %f477, %f478;
	add.f32 	%f480, %f479, %f419;
	add.f32 	%f481, %f422, %f422;
	sub.f32 	%f482, %f480, %f481;
	sub.f32 	%f483, %f482, %f425;
	add.f32 	%f484, %f428, %f428;
	add.f32 	%f485, %f483, %f484;
	add.f32 	%f486, %f485, %f430;
	sub.f32 	%f487, %f486, %f202;
	sub.f32 	%f488, %f487, %f40;
	add.f32 	%f489, %f488, %f205;
	add.f32 	%f490, %f489, %f42;
	sub.f32 	%f491, %f153, %f362;
	add.f32 	%f492, %f491, %f16;
	add.f32 	%f493, %f492, %f301;
	sub.f32 	%f494, %f493, %f18;
	fma.rn.f32 	%f495, %f411, 0f3F000000, %f494;
	sub.f32 	%f496, %f495, %f414;
	sub.f32 	%f497, %f496, %f443;
	add.f32 	%f498, %f497, %f419;
	fma.rn.f32 	%f499, %f422, 0f3F000000, %f498;
	sub.f32 	%f500, %f499, %f425;
	sub.f32 	%f501, %f500, %f449;
	add.f32 	%f502, %f501, %f430;
	add.f32 	%f503, %f502, %f226;
	sub.f32 	%f504, %f503, %f40;
	sub.f32 	%f505, %f504, %f150;
	add.f32 	%f506, %f505, %f42;
	add.f32 	%f507, %f319, %f88;
	add.f32 	%f508, %f507, %f344;
	sub.f32 	%f509, %f508, %f93;
	sub.f32 	%f510, %f509, %f904;
	add.f32 	%f511, %f510, %f411;
	mul.f32 	%f512, %f414, 0f3FC00000;
	sub.f32 	%f513, %f511, %f512;
	sub.f32 	%f514, %f513, %f478;
	fma.rn.f32 	%f515, %f419, 0f3FC00000, %f514;
	fma.rn.f32 	%f516, %f906, 0f3F000000, %f515;
	add.f32 	%f517, %f516, %f422;
	mul.f32 	%f518, %f425, 0f3FC00000;
	sub.f32 	%f519, %f517, %f518;
	sub.f32 	%f520, %f519, %f484;
	fma.rn.f32 	%f521, %f430, 0f3FC00000, %f520;
	fma.rn.f32 	%f522, %f908, 0f40200000, %f521;
	add.f32 	%f523, %f522, %f39;
	sub.f32 	%f524, %f523, %f257;
	sub.f32 	%f525, %f524, %f205;
	add.f32 	%f526, %f525, %f260;
	add.f32 	%f527, %f526, %f910;
	add.f32 	%f528, %f903, %f903;
	sub.f32 	%f529, %f153, %f528;
	fma.rn.f32 	%f530, %f341, 0f3FC00000, %f529;
	fma.rn.f32 	%f531, %f265, 0f40000000, %f530;
	mul.f32 	%f532, %f344, 0f3FC00000;
	sub.f32 	%f533, %f531, %f532;
	add.f32 	%f534, %f18, %f18;
	sub.f32 	%f535, %f533, %f534;
	sub.f32 	%f536, %f535, %f905;
	mul.f32 	%f537, %f23, 0f3FC00000;
	add.f32 	%f538, %f536, %f537;
	add.f32 	%f539, %f538, %f99;
	mul.f32 	%f540, %f25, 0f3FC00000;
	sub.f32 	%f541, %f539, %f540;
	sub.f32 	%f542, %f541, %f26;
	add.f32 	%f543, %f907, %f907;
	add.f32 	%f544, %f542, %f543;
	add.f32 	%f545, %f31, %f31;
	mul.f32 	%f546, %f545, 0f3FC00000;
	sub.f32 	%f547, %f544, %f546;
	add.f32 	%f548, %f32, %f32;
	add.f32 	%f549, %f548, %f548;
	sub.f32 	%f550, %f547, %f549;
	add.f32 	%f551, %f33, %f33;
	mul.f32 	%f552, %f551, 0f3FC00000;
	add.f32 	%f553, %f550, %f552;
	add.f32 	%f554, %f34, %f34;
	add.f32 	%f555, %f553, %f554;
	add.f32 	%f556, %f555, %f909;
	sub.f32 	%f557, %f556, %f118;
	sub.f32 	%f558, %f557, %f120;
	add.f32 	%f559, %f558, %f122;
	add.f32 	%f560, %f559, %f42;
	fma.rn.f32 	%f561, %f265, 0f40200000, %f342;
	mul.f32 	%f562, %f344, 0f3F000000;
	sub.f32 	%f563, %f561, %f562;
	sub.f32 	%f564, %f563, %f534;
	sub.f32 	%f565, %f564, %f23;
	add.f32 	%f566, %f565, %f273;
	sub.f32 	%f567, %f566, %f417;
	sub.f32 	%f568, %f567, %f26;
	add.f32 	%f569, %f568, %f545;
	mul.f32 	%f570, %f548, 0f40200000;
	sub.f32 	%f571, %f569, %f570;
	mul.f32 	%f572, %f551, 0f3F000000;
	add.f32 	%f573, %f571, %f572;
	add.f32 	%f574, %f573, %f554;
	add.f32 	%f575, %f574, %f39;
	sub.f32 	%f576, %f575, %f148;
	add.f32 	%f577, %f576, %f150;
	add.f32 	%f578, %f577, %f42;
	mul.f32 	%f579, %f265, 0f3F000000;
	sub.f32 	%f580, %f471, %f579;
	mul.f32 	%f581, %f344, 0f40200000;
	sub.f32 	%f582, %f580, %f581;
	sub.f32 	%f583, %f582, %f534;
	add.f32 	%f584, %f583, %f23;
	sub.f32 	%f585, %f584, %f414;
	sub.f32 	%f586, %f585, %f275;
	sub.f32 	%f587, %f586, %f26;
	sub.f32 	%f588, %f587, %f545;
	mul.f32 	%f589, %f548, 0f3F000000;
	add.f32 	%f590, %f588, %f589;
	mul.f32 	%f591, %f551, 0f40200000;
	add.f32 	%f592, %f590, %f591;
	add.f32 	%f593, %f592, %f554;
	sub.f32 	%f594, %f593, %f39;
	add.f32 	%f595, %f594, %f175;
	add.f32 	%f596, %f595, %f177;
	add.f32 	%f597, %f596, %f42;
	fma.rn.f32 	%f598, %f341, 0f40000000, 0f00000000;
	add.f32 	%f599, %f598, %f265;
	add.f32 	%f600, %f344, %f344;
	sub.f32 	%f601, %f599, %f600;
	sub.f32 	%f602, %f601, %f534;
	add.f32 	%f603, %f602, %f97;
	add.f32 	%f604, %f603, %f24;
	sub.f32 	%f605, %f604, %f101;
	sub.f32 	%f606, %f605, %f26;
	add.f32 	%f607, %f545, %f545;
	sub.f32 	%f608, %f606, %f607;
	sub.f32 	%f609, %f608, %f548;
	add.f32 	%f610, %f551, %f551;
	add.f32 	%f611, %f609, %f610;
	add.f32 	%f612, %f611, %f554;
	sub.f32 	%f613, %f612, %f202;
	sub.f32 	%f614, %f613, %f40;
	add.f32 	%f615, %f614, %f205;
	add.f32 	%f616, %f615, %f42;
	mul.f32 	%f617, %f341, 0f3F000000;
	sub.f32 	%f618, %f153, %f617;
	add.f32 	%f619, %f618, %f265;
	add.f32 	%f620, %f619, %f562;
	sub.f32 	%f621, %f620, %f534;
	sub.f32 	%f622, %f621, %f411;
	add.f32 	%f623, %f622, %f24;
	add.f32 	%f624, %f623, %f417;
	sub.f32 	%f625, %f624, %f26;
	mul.f32 	%f626, %f545, 0f3F000000;
	add.f32 	%f627, %f625, %f626;
	sub.f32 	%f628, %f627, %f548;
	sub.f32 	%f629, %f628, %f572;
	add.f32 	%f630, %f629, %f554;
	add.f32 	%f631, %f630, %f226;
	sub.f32 	%f632, %f631, %f40;
	sub.f32 	%f633, %f632, %f150;
	add.f32 	%f634, %f633, %f42;
	fma.rn.f32 	%f635, %f265, 0f3FC00000, %f342;
	add.f32 	%f636, %f635, %f600;
	mul.f32 	%f637, %f534, 0f3FC00000;
	sub.f32 	%f638, %f636, %f637;
	add.f32 	%f639, %f904, %f904;
	sub.f32 	%f640, %f638, %f639;
	sub.f32 	%f641, %f640, %f23;
	mul.f32 	%f642, %f24, 0f3FC00000;
	add.f32 	%f643, %f641, %f642;
	add.f32 	%f644, %f643, %f101;
	mul.f32 	%f645, %f26, 0f3FC00000;
	sub.f32 	%f646, %f644, %f645;
	sub.f32 	%f647, %f646, %f906;
	add.f32 	%f648, %f647, %f545;
	mul.f32 	%f649, %f548, 0f3FC00000;
	sub.f32 	%f650, %f648, %f649;
	sub.f32 	%f651, %f650, %f610;
	mul.f32 	%f652, %f554, 0f3FC00000;
	add.f32 	%f653, %f651, %f652;
	add.f32 	%f654, %f908, %f908;
	add.f32 	%f655, %f653, %f654;
	add.f32 	%f656, %f655, %f39;
	sub.f32 	%f657, %f656, %f257;
	sub.f32 	%f658, %f657, %f205;
	add.f32 	%f659, %f658, %f260;
	add.f32 	%f660, %f659, %f910;
	fma.rn.f32 	%f661, %f903, 0f3F000000, 0f00000000;
	mul.f32 	%f662, %f362, 0f3FC00000;
	sub.f32 	%f663, %f661, %f662;
	add.f32 	%f664, %f320, %f320;
	sub.f32 	%f665, %f663, %f664;
	fma.rn.f32 	%f666, %f301, 0f3FC00000, %f665;
	mul.f32 	%f667, %f18, 0f3F000000;
	add.f32 	%f668, %f666, %f667;
	sub.f32 	%f669, %f668, %f905;
	add.f32 	%f670, %f669, %f537;
	add.f32 	%f671, %f670, %f99;
	sub.f32 	%f672, %f671, %f540;
	sub.f32 	%f673, %f672, %f26;
	sub.f32 	%f674, %f673, %f280;
	add.f32 	%f675, %f674, %f283;
	add.f32 	%f676, %f675, %f286;
	sub.f32 	%f677, %f676, %f289;
	sub.f32 	%f678, %f677, %f291;
	add.f32 	%f679, %f678, %f909;
	sub.f32 	%f680, %f679, %f118;
	sub.f32 	%f681, %f680, %f120;
	add.f32 	%f682, %f681, %f122;
	add.f32 	%f683, %f682, %f42;
	mul.f32 	%f684, %f320, 0f40200000;
	sub.f32 	%f685, %f363, %f684;
	mul.f32 	%f686, %f301, 0f3F000000;
	add.f32 	%f687, %f685, %f686;
	add.f32 	%f688, %f687, %f667;
	sub.f32 	%f689, %f688, %f23;
	add.f32 	%f690, %f689, %f273;
	sub.f32 	%f691, %f690, %f417;
	sub.f32 	%f692, %f691, %f26;
	sub.f32 	%f693, %f692, %f282;
	add.f32 	%f694, %f693, %f310;
	sub.f32 	%f695, %f694, %f312;
	sub.f32 	%f696, %f695, %f291;
	add.f32 	%f697, %f696, %f39;
	sub.f32 	%f698, %f697, %f148;
	add.f32 	%f699, %f698, %f150;
	add.f32 	%f700, %f699, %f42;
	fma.rn.f32 	%f701, %f320, 0f3F000000, %f491;
	fma.rn.f32 	%f702, %f301, 0f40200000, %f701;
	add.f32 	%f703, %f702, %f667;
	add.f32 	%f704, %f703, %f23;
	sub.f32 	%f705, %f704, %f414;
	sub.f32 	%f706, %f705, %f275;
	sub.f32 	%f707, %f706, %f26;
	add.f32 	%f708, %f707, %f282;
	sub.f32 	%f709, %f708, %f332;
	sub.f32 	%f710, %f709, %f334;
	sub.f32 	%f711, %f710, %f291;
	sub.f32 	%f712, %f711, %f39;
	add.f32 	%f713, %f712, %f175;
	add.f32 	%f714, %f713, %f177;
	add.f32 	%f715, %f714, %f42;
	add.f32 	%f716, %f362, %f362;
	sub.f32 	%f717, %f153, %f716;
	sub.f32 	%f718, %f717, %f320;
	add.f32 	%f719, %f301, %f301;
	add.f32 	%f720, %f718, %f719;
	add.f32 	%f721, %f720, %f667;
	add.f32 	%f722, %f721, %f97;
	add.f32 	%f723, %f722, %f24;
	sub.f32 	%f724, %f723, %f101;
	sub.f32 	%f725, %f724, %f26;
	add.f32 	%f726, %f725, %f352;
	add.f32 	%f727, %f726, %f285;
	sub.f32 	%f728, %f727, %f355;
	sub.f32 	%f729, %f728, %f291;
	sub.f32 	%f730, %f729, %f202;
	sub.f32 	%f731, %f730, %f40;
	add.f32 	%f732, %f731, %f205;
	add.f32 	%f733, %f732, %f42;
	fma.rn.f32 	%f734, %f362, 0f3F000000, 0f00000000;
	sub.f32 	%f735, %f734, %f320;
	sub.f32 	%f736, %f735, %f686;
	add.f32 	%f737, %f736, %f667;
	sub.f32 	%f738, %f737, %f411;
	add.f32 	%f739, %f738, %f24;
	add.f32 	%f740, %f739, %f417;
	sub.f32 	%f741, %f740, %f26;
	sub.f32 	%f742, %f741, %f372;
	add.f32 	%f743, %f742, %f285;
	add.f32 	%f744, %f743, %f312;
	sub.f32 	%f745, %f744, %f291;
	add.f32 	%f746, %f745, %f226;
	sub.f32 	%f747, %f746, %f40;
	sub.f32 	%f748, %f747, %f150;
	add.f32 	%f749, %f748, %f42;
	mul.f32 	%f750, %f320, 0f3FC00000;
	sub.f32 	%f751, %f363, %f750;
	sub.f32 	%f752, %f751, %f719;
	fma.rn.f32 	%f753, %f667, 0f3FC00000, %f752;
	fma.rn.f32 	%f754, %f904, 0f3F000000, %f753;
	sub.f32 	%f755, %f754, %f23;
	add.f32 	%f756, %f755, %f642;
	add.f32 	%f757, %f756, %f101;
	sub.f32 	%f758, %f757, %f645;
	sub.f32 	%f759, %f758, %f906;
	sub.f32 	%f760, %f759, %f282;
	add.f32 	%f761, %f760, %f393;
	add.f32 	%f762, %f761, %f355;
	sub.f32 	%f763, %f762, %f396;
	sub.f32 	%f764, %f763, %f398;
	add.f32 	%f765, %f764, %f39;
	sub.f32 	%f766, %f765, %f257;
	sub.f32 	%f767, %f766, %f205;
	add.f32 	%f768, %f767, %f260;
	add.f32 	%f769, %f768, %f910;
	mul.f32 	%f770, %f905, 0f3FC00000;
	sub.f32 	%f771, %f268, %f770;
	fma.rn.f32 	%f772, %f537, 0f3FC00000, %f771;
	fma.rn.f32 	%f773, %f642, 0f40000000, %f772;
	mul.f32 	%f774, %f540, 0f3FC00000;
	sub.f32 	%f775, %f773, %f774;
	sub.f32 	%f776, %f775, %f645;
	sub.f32 	%f777, %f776, %f543;
	add.f32 	%f778, %f777, %f546;
	add.f32 	%f779, %f778, %f549;
	sub.f32 	%f780, %f779, %f552;
	sub.f32 	%f781, %f780, %f554;
	fma.rn.f32 	%f782, %f909, 0f3FC00000, %f781;
	mul.f32 	%f783, %f118, 0f3FC00000;
	sub.f32 	%f784, %f782, %f783;
	add.f32 	%f785, %f257, %f257;
	sub.f32 	%f786, %f784, %f785;
	fma.rn.f32 	%f787, %f122, 0f3FC00000, %f786;
	add.f32 	%f788, %f787, %f260;
	add.f32 	%f789, %f788, %f911;
	mul.f32 	%f790, %f912, 0f3FC00000;
	sub.f32 	%f791, %f789, %f790;
	add.f32 	%f792, %f913, %f913;
	sub.f32 	%f793, %f791, %f792;
	fma.rn.f32 	%f794, %f914, 0f3FC00000, %f793;
	add.f32 	%f795, %f794, %f915;
	sub.f32 	%f796, %f303, %f537;
	fma.rn.f32 	%f797, %f642, 0f40200000, %f796;
	mul.f32 	%f798, %f540, 0f3F000000;
	sub.f32 	%f799, %f797, %f798;
	sub.f32 	%f800, %f799, %f645;
	sub.f32 	%f801, %f800, %f545;
	add.f32 	%f802, %f801, %f570;
	sub.f32 	%f803, %f802, %f572;
	sub.f32 	%f804, %f803, %f554;
	add.f32 	%f805, %f804, %f118;
	mul.f32 	%f806, %f257, 0f40200000;
	sub.f32 	%f807, %f805, %f806;
	mul.f32 	%f808, %f122, 0f3F000000;
	add.f32 	%f809, %f807, %f808;
	add.f32 	%f810, %f809, %f260;
	add.f32 	%f811, %f810, %f912;
	mul.f32 	%f812, %f913, 0f40200000;
	sub.f32 	%f813, %f811, %f812;
	mul.f32 	%f814, %f914, 0f3F000000;
	add.f32 	%f815, %f813, %f814;
	add.f32 	%f816, %f815, %f915;
	add.f32 	%f817, %f324, %f537;
	mul.f32 	%f818, %f642, 0f3F000000;
	sub.f32 	%f819, %f817, %f818;
	mul.f32 	%f820, %f540, 0f40200000;
	sub.f32 	%f821, %f819, %f820;
	sub.f32 	%f822, %f821, %f645;
	add.f32 	%f823, %f822, %f545;
	sub.f32 	%f824, %f823, %f589;
	sub.f32 	%f825, %f824, %f591;
	sub.f32 	%f826, %f825, %f554;
	sub.f32 	%f827, %f826, %f118;
	fma.rn.f32 	%f828, %f257, 0f3F000000, %f827;
	fma.rn.f32 	%f829, %f122, 0f40200000, %f828;
	add.f32 	%f830, %f829, %f260;
	sub.f32 	%f831, %f830, %f912;
	fma.rn.f32 	%f832, %f913, 0f3F000000, %f831;
	fma.rn.f32 	%f833, %f914, 0f40200000, %f832;
	add.f32 	%f834, %f833, %f915;
	fma.rn.f32 	%f835, %f537, 0f40000000, %f346;
	add.f32 	%f836, %f835, %f642;
	add.f32 	%f837, %f540, %f540;
	sub.f32 	%f838, %f836, %f837;
	sub.f32 	%f839, %f838, %f645;
	add.f32 	%f840, %f839, %f607;
	add.f32 	%f841, %f840, %f548;
	sub.f32 	%f842, %f841, %f610;
	sub.f32 	%f843, %f842, %f554;
	add.f32 	%f844, %f118, %f118;
	sub.f32 	%f845, %f843, %f844;
	sub.f32 	%f846, %f845, %f257;
	add.f32 	%f847, %f122, %f122;
	add.f32 	%f848, %f846, %f847;
	add.f32 	%f849, %f848, %f260;
	add.f32 	%f850, %f912, %f912;
	sub.f32 	%f851, %f849, %f850;
	sub.f32 	%f852, %f851, %f913;
	add.f32 	%f853, %f914, %f914;
	add.f32 	%f854, %f852, %f853;
	add.f32 	%f855, %f854, %f915;
	mul.f32 	%f856, %f537, 0f3F000000;
	sub.f32 	%f857, %f366, %f856;
	add.f32 	%f858, %f857, %f642;
	add.f32 	%f859, %f858, %f798;
	sub.f32 	%f860, %f859, %f645;
	sub.f32 	%f861, %f860, %f626;
	add.f32 	%f862, %f861, %f548;
	add.f32 	%f863, %f862, %f572;
	sub.f32 	%f864, %f863, %f554;
	fma.rn.f32 	%f865, %f118, 0f3F000000, %f864;
	sub.f32 	%f866, %f865, %f257;
	sub.f32 	%f867, %f866, %f808;
	add.f32 	%f868, %f867, %f260;
	fma.rn.f32 	%f869, %f912, 0f3F000000, %f868;
	sub.f32 	%f870, %f869, %f913;
	sub.f32 	%f871, %f870, %f814;
	add.f32 	%f872, %f871, %f915;
	sub.f32 	%f873, %f384, %f537;
	fma.rn.f32 	%f874, %f642, 0f3FC00000, %f873;
	add.f32 	%f875, %f874, %f837;
	mul.f32 	%f876, %f645, 0f3FC00000;
	sub.f32 	%f877, %f875, %f876;
	mul.f32 	%f878, %f906, 0f3FC00000;
	sub.f32 	%f879, %f877, %f878;
	sub.f32 	%f880, %f879, %f545;
	add.f32 	%f881, %f880, %f649;
	add.f32 	%f882, %f881, %f610;
	sub.f32 	%f883, %f882, %f652;
	sub.f32 	%f884, %f883, %f654;
	add.f32 	%f885, %f884, %f118;
	mul.f32 	%f886, %f257, 0f3FC00000;
	sub.f32 	%f887, %f885, %f886;
	sub.f32 	%f888, %f887, %f847;
	fma.rn.f32 	%f889, %f260, 0f3FC00000, %f888;
	fma.rn.f32 	%f890, %f910, 0f3FC00000, %f889;
	add.f32 	%f891, %f890, %f912;
	mul.f32 	%f892, %f913, 0f3FC00000;
	sub.f32 	%f893, %f891, %f892;
	sub.f32 	%f894, %f893, %f853;
	fma.rn.f32 	%f895, %f915, 0f3FC00000, %f894;
	add.f32 	%f896, %f895, %f916;
	mov.u32 	%r21, %ctaid.x;
	shl.b32 	%r22, %r21, 1;
	mov.u32 	%r23, %tid.x;
	add.s32 	%r24, %r22, %r23;
	mad.lo.s32 	%r25, %r21, 126, %r24;
	mul.wide.u32 	%rd9, %r25, 4;
	add.s64 	%rd10, %rd8, %rd9;
	st.global.f32 	[%rd10], %f124;
	st.global.f32 	[%rd10+50176], %f152;
	st.global.f32 	[%rd10+100352], %f179;
	st.global.f32 	[%rd10+150528], %f207;
	st.global.f32 	[%rd10+200704], %f230;
	st.global.f32 	[%rd10+250880], %f262;
	st.global.f32 	[%rd10+301056], %f297;
	st.global.f32 	[%rd10+351232], %f318;
	st.global.f32 	[%rd10+401408], %f340;
	st.global.f32 	[%rd10+451584], %f361;
	st.global.f32 	[%rd10+501760], %f380;
	st.global.f32 	[%rd10+551936], %f404;
	st.global.f32 	[%rd10+602112], %f436;
	st.global.f32 	[%rd10+652288], %f455;
	st.global.f32 	[%rd10+702464], %f470;
	st.global.f32 	[%rd10+752640], %f490;
	st.global.f32 	[%rd10+802816], %f506;
	st.global.f32 	[%rd10+852992], %f527;
	st.global.f32 	[%rd10+903168], %f560;
	st.global.f32 	[%rd10+953344], %f578;
	st.global.f32 	[%rd10+1003520], %f597;
	st.global.f32 	[%rd10+1053696], %f616;
	st.global.f32 	[%rd10+1103872], %f634;
	st.global.f32 	[%rd10+1154048], %f660;
	st.global.f32 	[%rd10+1204224], %f683;
	st.global.f32 	[%rd10+1254400], %f700;
	st.global.f32 	[%rd10+1304576], %f715;
	st.global.f32 	[%rd10+1354752], %f733;
	st.global.f32 	[%rd10+1404928], %f749;
	st.global.f32 	[%rd10+1455104], %f769;
	st.global.f32 	[%rd10+1505280], %f795;
	st.global.f32 	[%rd10+1555456], %f816;
	st.global.f32 	[%rd10+1605632], %f834;
	st.global.f32 	[%rd10+1655808], %f855;
	st.global.f32 	[%rd10+1705984], %f872;
	st.global.f32 	[%rd10+1756160], %f896;
	ret;

}
	// .globl	tvmgen_default_fused_nn_contrib_conv2d_winograd_without_weight_transform_add_2_kernel0
.visible .entry tvmgen_default_fused_nn_contrib_conv2d_winograd_without_weight_transform_add_2_kernel0(
	.param .u64 .ptr .align 1 tvmgen_default_fused_nn_contrib_conv2d_winograd_without_weight_transform_add_2_kernel0_param_0,
	.param .u64 .ptr .align 1 tvmgen_default_fused_nn_contrib_conv2d_winograd_without_weight_transform_add_2_kernel0_param_1
)
.maxntid 128
{
	.reg .pred 	%p<24>;
	.reg .b16 	%rs<4>;
	.reg .b32 	%r<25>;
	.reg .b32 	%f<105>;
	.reg .b64 	%rd<9>;

	ld.param.u64 	%rd3, [tvmgen_default_fused_nn_contrib_conv2d_winograd_without_weight_transform_add_2_kernel0_param_0];
	ld.param.u64 	%rd2, [tvmgen_default_fused_nn_contrib_conv2d_winograd_without_weight_transform_add_2_kernel0_param_1];
	cvta.to.global.u64 	%rd4, %rd3;
	mov.u32 	%r5, %ctaid.x;
	mov.u32 	%r6, %tid.x;
	mad.lo.s32 	%r7, %r5, 30, %r6;
	mul.hi.u32 	%r8, %r7, 1402438301;
	shr.u32 	%r9, %r8, 4;
	mul.lo.s32 	%r10, %r9, 49;
	sub.s32 	%r1, %r7, %r10;
	cvt.u16.u32 	%rs1, %r1;
	mul.lo.s16 	%rs2, %rs1, 37;
	shr.u16 	%rs3, %rs2, 8;
	mad.lo.s32 	%r11, %r5, -28, %r7;
	mul.hi.u32 	%r12, %r11, 613566757;
	sub.s32 	%r13, %r11, %r12;
	shr.u32 	%r14, %r13, 1;
	add.s32 	%r15, %r14, %r12;
	shr.u32 	%r16, %r15, 2;
	mul.lo.s32 	%r17, %r16, 7;
	sub.s32 	%r2, %r11, %r17;
	shl.b32 	%r18, %r2, 1;
	xor.b32  	%r3, %r18, 12;
	mad.lo.s32 	%r4, %r5, 126, %r11;
	mul.hi.u32 	%r19, %r4, 1402438301;
	shr.u32 	%r20, %r19, 4;
	mul.wide.u16 	%r21, %rs3, 28;
	mad.lo.s32 	%r22, %r20, 196, %r18;
	add.s32 	%r23, %r22, %r21;
	add.s32 	%r24, %r23, -15;
	setp.lt.u32 	%p3, %r1, 7;
	setp.eq.s32 	%p4, %r2, 0;
	mul.wide.s32 	%rd5, %r24, 4;
	add.s64 	%rd1, %rd4, %rd5;
	mov.f32 	%f93, 0f00000000;
	or.pred  	%p5, %p3, %p4;
	@%p5 bra 	$L__BB5_2;
	ld.global.nc.f32 	%f30, [%rd1];
	add.f32 	%f93, %f30, 0f00000000;
$L__BB5_2:
	setp.lt.u32 	%p6, %r1, 7;
	mov.f32 	%f94, 0f00000000;
	@%p6 bra 	$L__BB5_4;
	ld.global.nc.f32 	%f94, [%rd1+4];
$L__BB5_4:
	setp.lt.u32 	%p7, %r1, 7;
	mov.f32 	%f95, 0f00000000;
	@%p7 bra 	$L__BB5_6;
	ld.global.nc.f32 	%f95, [%rd1+8];
$L__BB5_6:
	setp.lt.u32 	%p8, %r1, 7;
	setp.gt.u32 	%p1, %r3, 3;
	not.pred 	%p10, %p1;
	mov.f32 	%f96, 0f00000000;
	or.pred  	%p11, %p8, %p10;
	@%p11 bra 	$L__BB5_8;
	ld.global.nc.f32 	%f96, [%rd1+12];
$L__BB5_8:
	setp.eq.s32 	%p12, %r2, 0;
	mov.f32 	%f97, 0f00000000;
	@%p12 bra 	$L__BB5_10;
	ld.global.nc.f32 	%f97, [%rd1+56];
$L__BB5_10:
	setp.lt.u32 	%p13, %r3, 4;
	ld.global.nc.f32 	%f11, [%rd1+60];
	ld.global.nc.f32 	%f12, [%rd1+64];
	mov.f32 	%f98, 0f00000000;
	@%p13 bra 	$L__BB5_12;
	ld.global.nc.f32 	%f98, [%rd1+68];
$L__BB5_12:
	setp.eq.s32 	%p14, %r2, 0;
	mov.f32 	%f99, 0f00000000;
	@%p14 bra 	$L__BB5_14;
	ld.global.nc.f32 	%f99, [%rd1+112];
$L__BB5_14:
	setp.lt.u32 	%p15, %r3, 4;
	ld.global.nc.f32 	%f17, [%rd1+116];
	ld.global.nc.f32 	%f18, [%rd1+120];
	mov.f32 	%f100, 0f00000000;
	@%p15 bra 	$L__BB5_16;
	ld.global.nc.f32 	%f100, [%rd1+124];
$L__BB5_16:
	setp.eq.s32 	%p16, %r2, 0;
	setp.gt.u32 	%p17, %r1, 41;
	mov.f32 	%f101, 0f00000000;
	or.pred  	%p18, %p17, %p16;
	@%p18 bra 	$L__BB5_18;
	ld.global.nc.f32 	%f101, [%rd1+168];
$L__BB5_18:
	setp.gt.u32 	%p19, %r1, 41;
	mov.f32 	%f102, 0f00000000;
	@%p19 bra 	$L__BB5_20;
	ld.global.nc.f32 	%f102, [%rd1+172];
$L__BB5_20:
	setp.gt.u32 	%p21, %r1, 41;
	mov.f32 	%f103, 0f00000000;
	mov.pred 	%p23, 0;
	@%p21 bra 	$L__BB5_22;
	ld.global.nc.f32 	%f103, [%rd1+176];
	mov.pred 	%p23, %p1;
$L__BB5_22:
	mov.f32 	%f104, 0f00000000;
	not.pred 	%p22, %p23;
	@%p22 bra 	$L__BB5_24;
	ld.global.nc.f32 	%f104, [%rd1+180];
$L__BB5_24:
	cvta.to.global.u64 	%rd6, %rd2;
	sub.f32 	%f42, %f93, %f95;
	sub.f32 	%f43, %f42, %f99;
	add.f32 	%f44, %f43, %f18;
	mov.f32 	%f45, 0f00000000;
	sub.f32 	%f46, %f45, %f94;
	add.f32 	%f47, %f46, %f95;
	add.f32 	%f48, %f47, %f17;
	sub.f32 	%f49, %f48, %f18;
	add.f32 	%f50, %f94, 0f00000000;
	add.f32 	%f51, %f50, %f95;
	sub.f32 	%f52, %f51, %f17;
	sub.f32 	%f53, %f52, %f18;
	add.f32 	%f54, %f46, %f96;
	add.f32 	%f55, %f54, %f17;
	sub.f32 	%f56, %f55, %f100;
	sub.f32 	%f57, %f45, %f97;
	add.f32 	%f58, %f57, %f12;
	add.f32 	%f59, %f58, %f99;
	sub.f32 	%f60, %f59, %f18;
	add.f32 	%f61, %f11, 0f00000000;
	sub.f32 	%f62, %f61, %f12;
	sub.f32 	%f63, %f62, %f17;
	add.f32 	%f64, %f63, %f18;
	sub.f32 	%f65, %f45, %f11;
	sub.f32 	%f66, %f65, %f12;
	add.f32 	%f67, %f66, %f17;
	add.f32 	%f68, %f67, %f18;
	sub.f32 	%f69, %f61, %f98;
	sub.f32 	%f70, %f69, %f17;
	add.f32 	%f71, %f70, %f100;
	add.f32 	%f72, %f97, 0f00000000;
	sub.f32 	%f73, %f72, %f12;
	add.f32 	%f74, %f73, %f99;
	sub.f32 	%f75, %f74, %f18;
	add.f32 	%f76, %f65, %f12;
	sub.f32 	%f77, %f76, %f17;
	add.f32 	%f78, %f77, %f18;
	add.f32 	%f79, %f61, %f12;
	add.f32 	%f80, %f79, %f17;
	add.f32 	%f81, %f80, %f18;
	add.f32 	%f82, %f65, %f98;
	sub.f32 	%f83, %f82, %f17;
	add.f32 	%f84, %f83, %f100;
	add.f32 	%f85, %f58, %f101;
	sub.f32 	%f86, %f85, %f103;
	sub.f32 	%f87, %f62, %f102;
	add.f32 	%f88, %f87, %f103;
	add.f32 	%f89, %f66, %f102;
	add.f32 	%f90, %f89, %f103;
	sub.f32 	%f91, %f69, %f102;
	add.f32 	%f92, %f91, %f104;
	mul.wide.u32 	%rd7, %r4, 4;
	add.s64 	%rd8, %rd6, %rd7;
	st.global.f32 	[%rd8], %f44;
	st.global.f32 	[%rd8+50176], %f49;
	st.global.f32 	[%rd8+100352], %f53;
	st.global.f32 	[%rd8+150528], %f56;
	st.global.f32 	[%rd8+200704], %f60;
	st.global.f32 	[%rd8+250880], %f64;
	st.global.f32 	[%rd8+301056], %f68;
	st.global.f32 	[%rd8+351232], %f71;
	st.global.f32 	[%rd8+401408], %f75;
	st.global.f32 	[%rd8+451584], %f78;
	st.global.f32 	[%rd8+501760], %f81;
	st.global.f32 	[%rd8+551936], %f84;
	st.global.f32 	[%rd8+602112], %f86;
	st.global.f32 	[%rd8+652288], %f88;
	st.global.f32 	[%rd8+702464], %f90;
	st.global.f32 	[%rd8+752640], %f92;
	ret;

}
	// .globl	tvmgen_default_fused_nn_conv2d_add_nn_relu_1_kernel0
.visible .entry tvmgen_default_fused_nn_conv2d_add_nn_relu_1_kernel0(
	.param .u64 .ptr .align 1 tvmgen_default_fused_nn_conv2d_add_nn_relu_1_kernel0_param_0,
	.param .u64 .ptr .align 1 tvmgen_default_fused_nn_conv2d_add_nn_relu_1_kernel0_param_1,
	.param .u64 .ptr .align 1 tvmgen_default_fused_nn_conv2d_add_nn_relu_1_kernel0_param_2,
	.param .u64 .ptr .align 1 tvmgen_default_fused_nn_conv2d_add_nn_relu_1_kernel0_param_3
)
.maxntid 224
{
	.reg .pred 	%p<18>;
	.reg .b16 	%rs<28>;
	.reg .b32 	%r<52>;
	.reg .b32 	%f<175>;
	.reg .b64 	%rd<53>;
	// demoted variable
	.shared .align 4 .b8 _ZZ52tvmgen_default_fused_nn_conv2d_add_nn_relu_1_kernel0E15pad_temp_shared[1368];
	// demoted variable
	.shared .align 4 .b8 _ZZ52tvmgen_default_fused_nn_conv2d_add_nn_relu_1_kernel0E9p1_shared[2304];
	ld.param.u64 	%rd13, [tvmgen_default_fused_nn_conv2d_add_nn_relu_1_kernel0_param_0];
	ld.param.u64 	%rd14, [tvmgen_default_fused_nn_conv2d_add_nn_relu_1_kernel0_param_1];
	cvta.to.global.u64 	%rd1, %rd14;
	cvta.to.global.u64 	%rd15, %rd13;
	mov.u32 	%r1, %tid.z;
	mov.u32 	%r15, %tid.x;
	mad.lo.s32 	%r2, %r1, 11, %r15;
	setp.lt.u32 	%p5, %r2, 171;
	setp.lt.u32 	%p6, %r15, 11;
	and.pred  	%p1, %p6, %p5;
	mov.u32 	%r3, %ctaid.y;
	shl.b32 	%r16, %r3, 1;
	shl.b32 	%r17, %r15, 1;
	mad.lo.s32 	%r18, %r1, 22, %r17;
	cvt.u16.u32 	%rs1, %r18;
	mul.hi.u16 	%rs2, %rs1, 6133;
	shr.u16 	%rs3, %rs2, 4;
	mul.lo.s16 	%rs4, %rs3, 171;
	sub.s16 	%rs5, %rs1, %rs4;
	and.b16  	%rs6, %rs5, 255;
	mul.lo.s16 	%rs7, %rs6, 9;
	shr.u16 	%rs8, %rs7, 9;
	cvt.u32.u16 	%r19, %rs8;
	or.b32  	%r20, %r16, %r19;
	setp.eq.s32 	%p7, %r20, 0;
	mul.hi.u16 	%rs9, %rs1, 1150;
	mul.lo.s16 	%rs10, %rs9, 57;
	sub.s16 	%rs11, %rs1, %rs10;
	setp.eq.s16 	%p8, %rs11, 0;
	cvt.u32.u16 	%r21, %rs3;
	mul.wide.u32 	%rd16, %r21, 3136;
	shl.b32 	%r22, %r18, 2;
	mov.u32 	%r23, _ZZ52tvmgen_default_fused_nn_conv2d_add_nn_relu_1_kernel0E15pad_temp_shared;
	add.s32 	%r4, %r23, %r22;
	or.b16  	%rs13, %rs1, 1;
	mul.hi.u16 	%rs14, %rs13, 6133;
	shr.u16 	%rs15, %rs14, 4;
	mul.lo.s16 	%rs16, %rs15, 171;
	sub.s16 	%rs17, %rs13, %rs16;
	and.b16  	%rs18, %rs17, 255;
	mul.lo.s16 	%rs19, %rs18, 9;
	shr.u16 	%rs20, %rs19, 9;
	cvt.u32.u16 	%r24, %rs20;
	or.b32  	%r25, %r16, %r24;
	setp.eq.s32 	%p9, %r25, 0;
	mul.hi.u16 	%rs21, %rs13, 1150;
	mul.lo.s16 	%rs22, %rs21, 57;
	sub.s16 	%rs23, %rs13, %rs22;
	setp.eq.s16 	%p10, %rs23, 0;
	cvt.u32.u16 	%r26, %rs15;
	mul.wide.u32 	%rd17, %r26, 3136;
	cvt.u16.u32 	%rs25, %r15;
	mul.lo.s16 	%rs26, %rs25, 171;
	shr.u16 	%rs27, %rs26, 11;
	cvt.u32.u16 	%r27, %rs27;
	add.s32 	%r28, %r1, %r27;
	setp.lt.u32 	%p11, %r28, 16;
	setp.lt.u32 	%p12, %r15, 12;
	and.pred  	%p2, %p12, %p11;
	mov.u32 	%r5, %ctaid.z;
	mul.lo.s32 	%r29, %r1, 1152;
	mad.lo.s32 	%r30, %r5, 18432, %r29;
	setp.gt.u32 	%p13, %r15, 5;
	selp.b32 	%r31, 576, 0, %p13;
	add.s32 	%r32, %r30, %r31;
	add.s32 	%r33, %r15, -6;
	setp.lt.u32 	%p14, %r15, 6;
	selp.b32 	%r34, %r15, %r33, %p14;
	mul.lo.s32 	%r35, %r34, 3;
	add.s32 	%r50, %r32, %r35;
	mul.lo.s32 	%r36, %r15, 3;
	mad.lo.s32 	%r37, %r1, 36, %r36;
	shl.b32 	%r38, %r37, 2;
	mov.u32 	%r39, _ZZ52tvmgen_default_fused_nn_conv2d_add_nn_relu_1_kernel0E9p1_shared;
	add.s32 	%r7, %r39, %r38;
	shl.b32 	%r40, %r15, 3;
	add.s32 	%r8, %r23, %r40;
	mad.lo.s32 	%r9, %r1, 72, %r39;
	or.pred  	%p3, %p7, %p8;
	or.pred  	%p4, %p9, %p10;
	mul.wide.u32 	%rd18, %r3, 112;
	add.s64 	%rd19, %rd16, %rd18;
	cvt.u32.u16 	%r41, %rs5;
	mul.hi.u32 	%r42, %r41, 75350304;
	mul.wide.u32 	%rd20, %r42, 56;
	add.s64 	%rd21, %rd19, %rd20;
	cvt.u64.u16 	%rd22, %rs11;
	add.s64 	%rd23, %rd21, %rd22;
	shl.b64 	%rd24, %rd23, 2;
	add.s64 	%rd25, %rd24, %rd15;
	add.s64 	%rd52, %rd25, -228;
	selp.b64 	%rd26, 576, 0, %p13;
	cvt.u64.u32 	%rd27, %r35;
	add.s64 	%rd28, %rd26, %rd27;
	cvt.u64.u32 	%rd29, %r30;
	add.s64 	%rd30, %rd28, %rd29;
	shl.b64 	%rd31, %rd30, 2;
	add.s64 	%rd32, %rd31, %rd1;
	add.s64 	%rd51, %rd32, 8;
	add.s64 	%rd33, %rd17, %rd18;
	cvt.u32.u16 	%r43, %rs17;
	mul.hi.u32 	%r44, %r43, 75350304;
	mul.wide.u32 	%rd34, %r44, 56;
	add.s64 	%rd35, %rd33, %rd34;
	cvt.u64.u16 	%rd36, %rs23;
	add.s64 	%rd37, %rd35, %rd36;
	shl.b64 	%rd38, %rd37, 2;
	add.s64 	%rd39, %rd38, %rd15;
	add.s64 	%rd50, %rd39, -228;
	mov.f32 	%f169, 0f00000000;
	mov.b32 	%r51, 0;
	not.pred 	%p15, %p1;
	not.pred 	%p16, %p2;
	mov.f32 	%f170, %f169;
	mov.f32 	%f171, %f169;
	mov.f32 	%f172, %f169;
$L__BB6_1:
	bar.sync 	0;
	@%p15 bra 	$L__BB6_7;
	mov.f32 	%f173, 0f00000000;
	@%p3 bra 	$L__BB6_4;
	ld.global.nc.f32 	%f173, [%rd52];
$L__BB6_4:
	st.shared.f32 	[%r4], %f173;
	mov.f32 	%f174, 0f00000000;
	@%p4 bra 	$L__BB6_6;
	ld.global.nc.f32 	%f174, [%rd50];
$L__BB6_6:
	st.shared.f32 	[%r4+4], %f174;
$L__BB6_7:
	@%p16 bra 	$L__BB6_9;
	mul.wide.u32 	%rd40, %r50, 4;
	add.s64 	%rd41, %rd1, %rd40;
	ld.global.nc.f32 	%f16, [%rd41];
	st.shared.f32 	[%r7], %f16;
	ld.global.nc.f32 	%f17, [%rd51+-4];
	st.shared.f32 	[%r7+4], %f17;
	ld.global.nc.f32 	%f18, [%rd51];
	st.shared.f32 	[%r7+8], %f18;
$L__BB6_9:
	bar.sync 	0;
	ld.shared.f32 	%f19, [%r8];
	ld.shared.f32 	%f20, [%r9];
	fma.rn.f32 	%f21, %f19, %f20, %f169;
	ld.shared.f32 	%f22, [%r9+1152];
	fma.rn.f32 	%f23, %f19, %f22, %f171;
	ld.shared.f32 	%f24, [%r8+112];
	fma.rn.f32 	%f25, %f24, %f20, %f170;
	fma.rn.f32 	%f26, %f24, %f22, %f172;
	ld.shared.f32 	%f27, [%r8+4];
	ld.shared.f32 	%f28, [%r9+4];
	fma.rn.f32 	%f29, %f27, %f28, %f21;
	ld.shared.f32 	%f30, [%r9+1156];
	fma.rn.f32 	%f31, %f27, %f30, %f23;
	ld.shared.f32 	%f32, [%r8+116];
	fma.rn.f32 	%f33, %f32, %f28, %f25;
	fma.rn.f32 	%f34, %f32, %f30, %f26;
	ld.shared.f32 	%f35, [%r8+8];
	ld.shared.f32 	%f36, [%r9+8];
	fma.rn.f32 	%f37, %f35, %f36, %f29;
	ld.shared.f32 	%f38, [%r9+1160];
	fma.rn.f32 	%f39, %f35, %f38, %f31;
	ld.shared.f32 	%f40, [%r8+120];
	fma.rn.f32 	%f41, %f40, %f36, %f33;
	fma.rn.f32 	%f42, %f40, %f38, %f34;
	ld.shared.f32 	%f43, [%r8+228];
	ld.shared.f32 	%f44, [%r9+12];
	fma.rn.f32 	%f45, %f43, %f44, %f37;
	ld.shared.f32 	%f46, [%r9+1164];
	fma.rn.f32 	%f47, %f43, %f46, %f39;
	ld.shared.f32 	%f48, [%r8+340];
	fma.rn.f32 	%f49, %f48, %f44, %f41;
	fma.rn.f32 	%f50, %f48, %f46, %f42;
	ld.shared.f32 	%f51, [%r8+232];
	ld.shared.f32 	%f52, [%r9+16];
	fma.rn.f32 	%f53, %f51, %f52, %f45;
	ld.shared.f32 	%f54, [%r9+1168];
	fma.rn.f32 	%f55, %f51, %f54, %f47;
	ld.shared.f32 	%f56, [%r8+344];
	fma.rn.f32 	%f57, %f56, %f52, %f49;
	fma.rn.f32 	%f58, %f56, %f54, %f50;
	ld.shared.f32 	%f59, [%r8+236];
	ld.shared.f32 	%f60, [%r9+20];
	fma.rn.f32 	%f61, %f59, %f60, %f53;
	ld.shared.f32 	%f62, [%r9+1172];
	fma.rn.f32 	%f63, %f59, %f62, %f55;
	ld.shared.f32 	%f64, [%r8+348];
	fma.rn.f32 	%f65, %f64, %f60, %f57;
	fma.rn.f32 	%f66, %f64, %f62, %f58;
	ld.shared.f32 	%f67, [%r8+456];
	ld.shared.f32 	%f68, [%r9+24];
	fma.rn.f32 	%f69, %f67, %f68, %f61;
	ld.shared.f32 	%f70, [%r9+1176];
	fma.rn.f32 	%f71, %f67, %f70, %f63;
	ld.shared.f32 	%f72, [%r8+568];
	fma.rn.f32 	%f73, %f72, %f68, %f65;
	fma.rn.f32 	%f74, %f72, %f70, %f66;
	ld.shared.f32 	%f75, [%r8+460];
	ld.shared.f32 	%f76, [%r9+28];
	fma.rn.f32 	%f77, %f75, %f76, %f69;
	ld.shared.f32 	%f78, [%r9+1180];
	fma.rn.f32 	%f79, %f75, %f78, %f71;
	ld.shared.f32 	%f80, [%r8+572];
	fma.rn.f32 	%f81, %f80, %f76, %f73;
	fma.rn.f32 	%f82, %f80, %f78, %f74;
	ld.shared.f32 	%f83, [%r8+464];
	ld.shared.f32 	%f84, [%r9+32];
	fma.rn.f32 	%f85, %f83, %f84, %f77;
	ld.shared.f32 	%f86, [%r9+1184];
	fma.rn.f32 	%f87, %f83, %f86, %f79;
	ld.shared.f32 	%f88, [%r8+576];
	fma.rn.f32 	%f89, %f88, %f84, %f81;
	fma.rn.f32 	%f90, %f88, %f86, %f82;
	ld.shared.f32 	%f91, [%r8+684];
	ld.shared.f32 	%f92, [%r9+36];
	fma.rn.f32 	%f93, %f91, %f92, %f85;
	ld.shared.f32 	%f94, [%r9+1188];
	fma.rn.f32 	%f95, %f91, %f94, %f87;
	ld.shared.f32 	%f96, [%r8+796];
	fma.rn.f32 	%f97, %f96, %f92, %f89;
	fma.rn.f32 	%f98, %f96, %f94, %f90;
	ld.shared.f32 	%f99, [%r8+688];
	ld.shared.f32 	%f100, [%r9+40];
	fma.rn.f32 	%f101, %f99, %f100, %f93;
	ld.shared.f32 	%f102, [%r9+1192];
	fma.rn.f32 	%f103, %f99, %f102, %f95;
	ld.shared.f32 	%f104, [%r8+800];
	fma.rn.f32 	%f105, %f104, %f100, %f97;
	fma.rn.f32 	%f106, %f104, %f102, %f98;
	ld.shared.f32 	%f107, [%r8+692];
	ld.shared.f32 	%f108, [%r9+44];
	fma.rn.f32 	%f109, %f107, %f108, %f101;
	ld.shared.f32 	%f110, [%r9+1196];
	fma.rn.f32 	%f111, %f107, %f110, %f103;
	ld.shared.f32 	%f112, [%r8+804];
	fma.rn.f32 	%f113, %f112, %f108, %f105;
	fma.rn.f32 	%f114, %f112, %f110, %f106;
	ld.shared.f32 	%f115, [%r8+912];
	ld.shared.f32 	%f116, [%r9+48];
	fma.rn.f32 	%f117, %f115, %f116, %f109;
	ld.shared.f32 	%f118, [%r9+1200];
	fma.rn.f32 	%f119, %f115, %f118, %f111;
	ld.shared.f32 	%f120, [%r8+1024];
	fma.rn.f32 	%f121, %f120, %f116, %f113;
	fma.rn.f32 	%f122, %f120, %f118, %f114;
	ld.shared.f32 	%f123, [%r8+916];
	ld.shared.f32 	%f124, [%r9+52];
	fma.rn.f32 	%f125, %f123, %f124, %f117;
	ld.shared.f32 	%f126, [%r9+1204];
	fma.rn.f32 	%f127, %f123, %f126, %f119;
	ld.shared.f32 	%f128, [%r8+1028];
	fma.rn.f32 	%f129, %f128, %f124, %f121;
	fma.rn.f32 	%f130, %f128, %f126, %f122;
	ld.shared.f32 	%f131, [%r8+920];
	ld.shared.f32 	%f132, [%r9+56];
	fma.rn.f32 	%f133, %f131, %f132, %f125;
	ld.shared.f32 	%f134, [%r9+1208];
	fma.rn.f32 	%f135, %f131, %f134, %f127;
	ld.shared.f32 	%f136, [%r8+1032];
	fma.rn.f32 	%f137, %f136, %f132, %f129;
	fma.rn.f32 	%f138, %f136, %f134, %f130;
	ld.shared.f32 	%f139, [%r8+1140];
	ld.shared.f32 	%f140, [%r9+60];
	fma.rn.f32 	%f141, %f139, %f140, %f133;
	ld.shared.f32 	%f142, [%r9+1212];
	fma.rn.f32 	%f143, %f139, %f142, %f135;
	ld.shared.f32 	%f144, [%r8+1252];
	fma.rn.f32 	%f145, %f144, %f140, %f137;
	fma.rn.f32 	%f146, %f144, %f142, %f138;
	ld.shared.f32 	%f147, [%r8+1144];
	ld.shared.f32 	%f148, [%r9+64];
	fma.rn.f32 	%f149, %f147, %f148, %f141;
	ld.shared.f32 	%f150, [%r9+1216];
	fma.rn.f32 	%f151, %f147, %f150, %f143;
	ld.shared.f32 	%f152, [%r8+1256];
	fma.rn.f32 	%f153, %f152, %f148, %f145;
	fma.rn.f32 	%f154, %f152, %f150, %f146;
	ld.shared.f32 	%f155, [%r8+1148];
	ld.shared.f32 	%f156, [%r9+68];
	fma.rn.f32 	%f169, %f155, %f156, %f149;
	ld.shared.f32 	%f157, [%r9+1220];
	fma.rn.f32 	%f171, %f155, %f157, %f151;
	ld.shared.f32 	%f158, [%r8+1260];
	fma.rn.f32 	%f170, %f158, %f156, %f153;
	fma.rn.f32 	%f172, %f158, %f157, %f154;
	add.s32 	%r51, %r51, 1;
	add.s64 	%rd52, %rd52, 25088;
	add.s64 	%rd51, %rd51, 72;
	add.s32 	%r50, %r50, 18;
	add.s64 	%rd50, %rd50, 25088;
	setp.ne.s32 	%p17, %r51, 32;
	@%p17 bra 	$L__BB6_1;
	ld.param.u64 	%rd49, [tvmgen_default_fused_nn_conv2d_add_nn_relu_1_kernel0_param_3];
	ld.param.u64 	%rd48, [tvmgen_default_fused_nn_conv2d_add_nn_relu_1_kernel0_param_2];
	cvta.to.global.u64 	%rd42, %rd49;
	cvta.to.global.u64 	%rd43, %rd48;
	shl.b32 	%r45, %r5, 5;
	add.s32 	%r46, %r45, %r1;
	mul.wide.u32 	%rd44, %r46, 4;
	add.s64 	%rd45, %rd42, %rd44;
	ld.global.nc.f32 	%f159, [%rd45];
	add.f32 	%f160, %f169, %f159;
	max.f32 	%f161, %f160, 0f00000000;
	mad.lo.s32 	%r47, %r1, 773, %r2;
	mad.lo.s32 	%r48, %r5, 25088, %r47;
	mad.lo.s32 	%r49, %r3, 28, %r48;
	mul.wide.u32 	%rd46, %r49, 4;
	add.s64 	%rd47, %rd43, %rd46;
	st.global.f32 	[%rd47], %f161;
	ld.global.nc.f32 	%f162, [%rd45+64];
	add.f32 	%f163, %f171, %f162;
	max.f32 	%f164, %f163, 0f00000000;
	st.global.f32 	[%rd47+50176], %f164;
	add.f32 	%f165, %f170, %f159;
	max.f32 	%f166, %f165, 0f00000000;
	st.global.f32 	[%rd47+56], %f166;
	add.f32 	%f167, %f172, %f162;
	max.f32 	%f168, %f167, 0f00000000;
	st.global.f32 	[%rd47+50232], %f168;
	ret;

}
	// .globl	tvmgen_default_fused_add_kernel0
.visible .entry tvmgen_default_fused_add_kernel0(
	.param .u64 .ptr .align 1 tvmgen_default_fused_add_kernel0_param_0,
	.param .u64 .ptr .align 1 tvmgen_default_fused_add_kernel0_param_1,
	.param .u64 .ptr .align 1 tvmgen_default_fused_add_kernel0_param_2
)
.maxntid 1024
{
	.reg .b32 	%r<7>;
	.reg .b32 	%f<4>;
	.reg .b64 	%rd<12>;

	ld.param.u64 	%rd1, [tvmgen_default_fused_add_kernel0_param_0];
	ld.param.u64 	%rd2, [tvmgen_default_fused_add_kernel0_param_1];
	ld.param.u64 	%rd3, [tvmgen_default_fused_add_kernel0_param_2];
	cvta.to.global.u64 	%rd4, %rd1;
	cvta.to.global.u64 	%rd5, %rd3;
	cvta.to.global.u64 	%rd6, %rd2;
	mov.u32 	%r1, %ctaid.x;
	shl.b32 	%r2, %r1, 10;
	mov.u32 	%r3, %tid.x;
	or.b32  	%r4, %r2, %r3;
	mul.wide.u32 	%rd7, %r4, 4;
	add.s64 	%rd8, %rd6, %rd7;
	ld.global.nc.f32 	%f1, [%rd8];
	mul.hi.u32 	%r5, %r1, 1402438301;
	shr.u32 	%r6, %r5, 4;
	mul.wide.u32 	%rd9, %r6, 4;
	add.s64 	%rd10, %rd5, %rd9;
	ld.global.nc.f32 	%f2, [%rd10];
	add.f32 	%f3, %f1, %f2;
	add.s64 	%rd11, %rd4, %rd7;
	st.global.f32 	[%rd11], %f3;
	ret;

}
	// .globl	tvmgen_default_fused_nn_contrib_conv2d_winograd_without_weight_transform_add_3_kernel2
.visible .entry tvmgen_default_fused_nn_contrib_conv2d_winograd_without_weight_transform_add_3_kernel2(
	.param .u64 .ptr .align 1 tvmgen_default_fused_nn_contrib_conv2d_winograd_without_weight_transform_add_3_kernel2_param_0,
	.param .u64 .ptr .align 1 tvmgen_default_fused_nn_contrib_conv2d_winograd_without_weight_transform_add_3_kernel2_param_1,
	.param .u64 .ptr .align 1 tvmgen_default_fused_nn_contrib_conv2d_winograd_without_weight_transform_add_3_kernel2_param_2
)
.maxntid 128
{
	.reg .pred 	%p<4>;
	.reg .b32 	%r<14>;
	.reg .b32 	%f<62>;
	.reg .b64 	%rd<12>;

	ld.param.u64 	%rd3, [tvmgen_default_fused_nn_contrib_conv2d_winograd_without_weight_transform_add_3_kernel2_param_0];
	ld.param.u64 	%rd4, [tvmgen_default_fused_nn_contrib_conv2d_winograd_without_weight_transform_add_3_kernel2_param_1];
	ld.param.u64 	%rd5, [tvmgen_default_fused_nn_contrib_conv2d_winograd_without_weight_transform_add_3_kernel2_param_2];
	cvta.to.global.u64 	%rd6, %rd4;
	cvta.to.global.u64 	%rd7, %rd5;
	cvta.to.global.u64 	%rd8, %rd3;
	mov.u32 	%r3, %ctaid.x;
	shl.b32 	%r4, %r3, 7;
	mov.u32 	%r5, %tid.x;
	or.b32  	%r6, %r4, %r5;
	mul.wide.u32 	%rd9, %r6, 4;
	add.s64 	%rd10, %rd8, %rd9;
	ld.global.nc.f32 	%f4, [%rd10];
	add.f32 	%f5, %f4, 0f00000000;
	ld.global.nc.f32 	%f6, [%rd10+32768];
	add.f32 	%f7, %f5, %f6;
	ld.global.nc.f32 	%f8, [%rd10+65536];
	add.f32 	%f9, %f7, %f8;
	ld.global.nc.f32 	%f10, [%rd10+131072];
	add.f32 	%f11, %f9, %f10;
	ld.global.nc.f32 	%f12, [%rd10+163840];
	add.f32 	%f13, %f11, %f12;
	ld.global.nc.f32 	%f14, [%rd10+196608];
	add.f32 	%f15, %f13, %f14;
	ld.global.nc.f32 	%f16, [%rd10+262144];
	add.f32 	%f17, %f15, %f16;
	ld.global.nc.f32 	%f18, [%rd10+294912];
	add.f32 	%f19, %f17, %f18;
	ld.global.nc.f32 	%f20, [%rd10+327680];
	add.f32 	%f21, %f19, %f20;
	mov.f32 	%f22, 0f00000000;
	sub.f32 	%f23, %f22, %f6;
	add.f32 	%f24, %f23, %f8;
	ld.global.nc.f32 	%f25, [%rd10+98304];
	add.f32 	%f26, %f24, %f25;
	sub.f32 	%f27, %f26, %f12;
	add.f32 	%f28, %f27, %f14;
	ld.global.nc.f32 	%f29, [%rd10+229376];
	add.f32 	%f30, %f28, %f29;
	sub.f32 	%f31, %f30, %f18;
	add.f32 	%f32, %f31, %f20;
	ld.global.nc.f32 	%f33, [%rd10+360448];
	add.f32 	%f1, %f32, %f33;
	sub.f32 	%f34, %f22, %f10;
	sub.f32 	%f35, %f34, %f12;
	sub.f32 	%f36, %f35, %f14;
	add.f32 	%f37, %f36, %f16;
	add.f32 	%f38, %f37, %f18;
	add.f32 	%f39, %f38, %f20;
	ld.global.nc.f32 	%f40, [%rd10+393216];
	add.f32 	%f41, %f39, %f40;
	ld.global.nc.f32 	%f42, [%rd10+425984];
	add.f32 	%f43, %f41, %f42;
	ld.global.nc.f32 	%f44, [%rd10+458752];
	add.f32 	%f2, %f43, %f44;
	add.f32 	%f45, %f12, 0f00000000;
	sub.f32 	%f46, %f45, %f14;
	sub.f32 	%f47, %f46, %f29;
	sub.f32 	%f48, %f47, %f18;
	add.f32 	%f49, %f48, %f20;
	add.f32 	%f50, %f49, %f33;
	sub.f32 	%f51, %f50, %f42;
	add.f32 	%f52, %f51, %f44;
	ld.global.nc.f32 	%f53, [%rd10+491520];
	add.f32 	%f3, %f52, %f53;
	shr.u32 	%r7, %r5, 2;
	and.b32  	%r1, %r7, 3;
	shl.b32 	%r8, %r5, 1;
	and.b32  	%r2, %r8, 6;
	mul.lo.s32 	%r9, %r3, 392;
	shr.u32 	%r10, %r5, 4;
	mad.lo.s32 	%r11, %r10, 49, %r9;
	add.s32 	%r12, %r11, %r2;
	mad.lo.s32 	%r13, %r1, 14, %r12;
	mul.wide.u32 	%rd11, %r13, 4;
	add.s64 	%rd1, %rd7, %rd11;
	ld.global.nc.f32 	%f54, [%rd1];
	add.f32 	%f55, %f21, %f54;
	add.s64 	%rd2, %rd6, %rd11;
	st.global.f32 	[%rd2], %f55;
	setp.eq.s32 	%p1, %r2, 6;
	@%p1 bra 	$L__BB8_2;
	ld.global.nc.f32 	%f56, [%rd1+4];
	add.f32 	%f57, %f1, %f56;
	st.global.f32 	[%rd2+4], %f57;
$L__BB8_2:
	setp.eq.s32 	%p2, %r1, 3;
	@%p2 bra 	$L__BB8_5;
	setp.eq.s32 	%p3, %r2, 6;
	ld.global.nc.f32 	%f58, [%rd1+28];
	add.f32 	%f59, %f2, %f58;
	st.global.f32 	[%rd2+28], %f59;
	@%p3 bra 	$L__BB8_5;
	ld.global.nc.f32 	%f60, [%rd1+32];
	add.f32 	%f61, %f3, %f60;
	st.global.f32 	[%rd2+32], %f61;
$L__BB8_5:
	ret;

}
	// .globl	tvmgen_default_fused_nn_contrib_conv2d_winograd_without_weight_transform_add_nn_relu_kernel2
.visible .entry tvmgen_default_fused_nn_contrib_conv2d_winograd_without_weight_transform_add_nn_relu_kernel2(
	.param .u64 .ptr .align 1 tvmgen_default_fused_nn_contrib_conv2d_winograd_without_weight_transform_add_nn_relu_kernel2_param_0,
	.param .u64 .ptr .align 1 tvmgen_default_fused_nn_contrib_conv2d_winograd_without_weight_transform_add_nn_relu_kernel2_param_1,
	.param .u64 .ptr .align 1 tvmgen_default_fused_nn_contrib_conv2d_winograd_without_weight_transform_add_nn_relu_kernel2_param_2
)
.maxntid 128
{
	.reg .b32 	%r<23>;
	.reg .b32 	%f<405>;
	.reg .b64 	%rd<13>;

	ld.param.u64 	%rd1, [tvmgen_default_fused_nn_contrib_conv2d_winograd_without_weight_transform_add_nn_relu_kernel2_param_0];
	ld.param.u64 	%rd2, [tvmgen_default_fused_nn_contrib_conv2d_winograd_without_weight_transform_add_nn_relu_kernel2_param_1];
	ld.param.u64 	%rd3, [tvmgen_default_fused_nn_contrib_conv2d_winograd_without_weight_transform_add_nn_relu_kernel2_param_2];
	cvta.to.global.u64 	%rd4, %rd2;
	cvta.to.global.u64 	%rd5, %rd3;
	cvta.to.global.u64 	%rd6, %rd1;
	mov.u32 	%r1, %ctaid.x;
	shl.b32 	%r2, %r1, 7;
	mov.u32 	%r3, %tid.x;
	or.b32  	%r4, %r2, %r3;
	mul.wide.u32 	%rd7, %r4, 4;
	add.s64 	%rd8, %rd6, %rd7;
	ld.global.nc.f32 	%f1, [%rd8];
	add.f32 	%f2, %f1, 0f00000000;
	ld.global.nc.f32 	%f3, [%rd8+50176];
	add.f32 	%f4, %f2, %f3;
	ld.global.nc.f32 	%f5, [%rd8+100352];
	add.f32 	%f6, %f4, %f5;
	ld.global.nc.f32 	%f7, [%rd8+150528];
	add.f32 	%f8, %f6, %f7;
	ld.global.nc.f32 	%f9, [%rd8+200704];
	add.f32 	%f10, %f8, %f9;
	ld.global.nc.f32 	%f11, [%rd8+301056];
	add.f32 	%f12, %f10, %f11;
	ld.global.nc.f32 	%f13, [%rd8+351232];
	add.f32 	%f14, %f12, %f13;
	ld.global.nc.f32 	%f15, [%rd8+401408];
	add.f32 	%f16, %f14, %f15;
	ld.global.nc.f32 	%f17, [%rd8+451584];
	add.f32 	%f18, %f16, %f17;
	ld.global.nc.f32 	%f19, [%rd8+501760];
	add.f32 	%f20, %f18, %f19;
	ld.global.nc.f32 	%f21, [%rd8+602112];
	add.f32 	%f22, %f20, %f21;
	ld.global.nc.f32 	%f23, [%rd8+652288];
	add.f32 	%f24, %f22, %f23;
	ld.global.nc.f32 	%f25, [%rd8+702464];
	add.f32 	%f26, %f24, %f25;
	ld.global.nc.f32 	%f27, [%rd8+752640];
	add.f32 	%f28, %f26, %f27;
	ld.global.nc.f32 	%f29, [%rd8+802816];
	add.f32 	%f30, %f28, %f29;
	ld.global.nc.f32 	%f31, [%rd8+903168];
	add.f32 	%f32, %f30, %f31;
	ld.global.nc.f32 	%f33, [%rd8+953344];
	add.f32 	%f34, %f32, %f33;
	ld.global.nc.f32 	%f35, [%rd8+1003520];
	add.f32 	%f36, %f34, %f35;
	ld.global.nc.f32 	%f37, [%rd8+1053696];
	add.f32 	%f38, %f36, %f37;
	ld.global.nc.f32 	%f39, [%rd8+1103872];
	add.f32 	%f40, %f38, %f39;
	ld.global.nc.f32 	%f41, [%rd8+1204224];
	add.f32 	%f42, %f40, %f41;
	ld.global.nc.f32 	%f43, [%rd8+1254400];
	add.f32 	%f44, %f42, %f43;
	ld.global.nc.f32 	%f45, [%rd8+1304576];
	add.f32 	%f46, %f44, %f45;
	ld.global.nc.f32 	%f47, [%rd8+1354752];
	add.f32 	%f48, %f46, %f47;
	ld.global.nc.f32 	%f49, [%rd8+1404928];
	add.f32 	%f50, %f48, %f49;
	mov.f32 	%f51, 0f00000000;
	sub.f32 	%f52, %f51, %f3;
	add.f32 	%f53, %f52, %f5;
	fma.rn.f32 	%f54, %f7, 0f3F000000, %f53;
	add.f32 	%f55, %f9, %f9;
	sub.f32 	%f56, %f54, %f55;
	sub.f32 	%f57, %f56, %f13;
	add.f32 	%f58, %f57, %f15;
	mul.f32 	%f59, %f17, 0f3F000000;
	add.f32 	%f60, %f58, %f59;
	add.f32 	%f61, %f19, %f19;
	sub.f32 	%f62, %f60, %f61;
	sub.f32 	%f63, %f62, %f23;
	add.f32 	%f64, %f63, %f25;
	fma.rn.f32 	%f65, %f27, 0f3F000000, %f64;
	add.f32 	%f66, %f29, %f29;
	sub.f32 	%f67, %f65, %f66;
	sub.f32 	%f68, %f67, %f33;
	add.f32 	%f69, %f68, %f35;
	mul.f32 	%f70, %f37, 0f3F000000;
	add.f32 	%f71, %f69, %f70;
	add.f32 	%f72, %f39, %f39;
	sub.f32 	%f73, %f71, %f72;
	sub.f32 	%f74, %f73, %f43;
	add.f32 	%f75, %f74, %f45;
	fma.rn.f32 	%f76, %f47, 0f3F000000, %f75;
	add.f32 	%f77, %f49, %f49;
	sub.f32 	%f78, %f76, %f77;
	add.f32 	%f79, %f3, 0f00000000;
	add.f32 	%f80, %f79, %f5;
	fma.rn.f32 	%f81, %f7, 0f3E800000, %f80;
	fma.rn.f32 	%f82, %f9, 0f40800000, %f81;
	add.f32 	%f83, %f82, %f13;
	add.f32 	%f84, %f83, %f15;
	mul.f32 	%f85, %f17, 0f3E800000;
	add.f32 	%f86, %f84, %f85;
	mul.f32 	%f87, %f19, 0f40800000;
	add.f32 	%f88, %f86, %f87;
	add.f32 	%f89, %f88, %f23;
	add.f32 	%f90, %f89, %f25;
	fma.rn.f32 	%f91, %f27, 0f3E800000, %f90;
	fma.rn.f32 	%f92, %f29, 0f40800000, %f91;
	add.f32 	%f93, %f92, %f33;
	add.f32 	%f94, %f93, %f35;
	mul.f32 	%f95, %f37, 0f3E800000;
	add.f32 	%f96, %f94, %f95;
	fma.rn.f32 	%f97, %f39, 0f40800000, %f96;
	add.f32 	%f98, %f97, %f43;
	add.f32 	%f99, %f98, %f45;
	fma.rn.f32 	%f100, %f47, 0f3E800000, %f99;
	mul.f32 	%f101, %f49, 0f40800000;
	add.f32 	%f102, %f100, %f101;
	fma.rn.f32 	%f103, %f7, 0f3E000000, %f53;
	mul.f32 	%f104, %f9, 0f41000000;
	sub.f32 	%f105, %f103, %f104;
	ld.global.nc.f32 	%f106, [%rd8+250880];
	add.f32 	%f107, %f105, %f106;
	sub.f32 	%f108, %f107, %f13;
	add.f32 	%f109, %f108, %f15;
	mul.f32 	%f110, %f17, 0f3E000000;
	add.f32 	%f111, %f109, %f110;
	mul.f32 	%f112, %f19, 0f41000000;
	sub.f32 	%f113, %f111, %f112;
	ld.global.nc.f32 	%f114, [%rd8+551936];
	add.f32 	%f115, %f113, %f114;
	sub.f32 	%f116, %f115, %f23;
	add.f32 	%f117, %f116, %f25;
	fma.rn.f32 	%f118, %f27, 0f3E000000, %f117;
	mul.f32 	%f119, %f29, 0f41000000;
	sub.f32 	%f120, %f118, %f119;
	ld.global.nc.f32 	%f121, [%rd8+852992];
	add.f32 	%f122, %f120, %f121;
	sub.f32 	%f123, %f122, %f33;
	add.f32 	%f124, %f123, %f35;
	mul.f32 	%f125, %f37, 0f3E000000;
	add.f32 	%f126, %f124, %f125;
	mul.f32 	%f127, %f39, 0f41000000;
	sub.f32 	%f128, %f126, %f127;
	ld.global.nc.f32 	%f129, [%rd8+1154048];
	add.f32 	%f130, %f128, %f129;
	sub.f32 	%f131, %f130, %f43;
	add.f32 	%f132, %f131, %f45;
	fma.rn.f32 	%f133, %f47, 0f3E000000, %f132;
	mul.f32 	%f134, %f49, 0f41000000;
	sub.f32 	%f135, %f133, %f134;
	ld.global.nc.f32 	%f136, [%rd8+1455104];
	add.f32 	%f137, %f135, %f136;
	sub.f32 	%f138, %f51, %f11;
	sub.f32 	%f139, %f138, %f13;
	sub.f32 	%f140, %f139, %f15;
	sub.f32 	%f141, %f140, %f17;
	sub.f32 	%f142, %f141, %f19;
	add.f32 	%f143, %f142, %f21;
	add.f32 	%f144, %f143, %f23;
	add.f32 	%f145, %f144, %f25;
	add.f32 	%f146, %f145, %f27;
	add.f32 	%f147, %f146, %f29;
	fma.rn.f32 	%f148, %f31, 0f3F000000, %f147;
	mul.f32 	%f149, %f33, 0f3F000000;
	add.f32 	%f150, %f148, %f149;
	fma.rn.f32 	%f151, %f35, 0f3F000000, %f150;
	add.f32 	%f152, %f151, %f70;
	mul.f32 	%f153, %f39, 0f3F000000;
	add.f32 	%f154, %f152, %f153;
	add.f32 	%f155, %f41, %f41;
	sub.f32 	%f156, %f154, %f155;
	add.f32 	%f157, %f43, %f43;
	sub.f32 	%f158, %f156, %f157;
	add.f32 	%f159, %f45, %f45;
	sub.f32 	%f160, %f158, %f159;
	add.f32 	%f161, %f47, %f47;
	sub.f32 	%f162, %f160, %f161;
	sub.f32 	%f163, %f162, %f77;
	add.f32 	%f164, %f13, 0f00000000;
	sub.f32 	%f165, %f164, %f15;
	sub.f32 	%f166, %f165, %f59;
	add.f32 	%f167, %f166, %f61;
	sub.f32 	%f168, %f167, %f23;
	add.f32 	%f169, %f168, %f25;
	fma.rn.f32 	%f170, %f27, 0f3F000000, %f169;
	sub.f32 	%f171, %f170, %f66;
	sub.f32 	%f172, %f171, %f149;
	fma.rn.f32 	%f173, %f35, 0f3F000000, %f172;
	fma.rn.f32 	%f174, %f70, 0f3F000000, %f173;
	add.f32 	%f175, %f153, %f153;
	sub.f32 	%f176, %f174, %f175;
	add.f32 	%f177, %f176, %f157;
	sub.f32 	%f178, %f177, %f159;
	mul.f32 	%f179, %f161, 0f3F000000;
	sub.f32 	%f180, %f178, %f179;
	fma.rn.f32 	%f181, %f77, 0f40000000, %f180;
	sub.f32 	%f182, %f51, %f13;
	sub.f32 	%f183, %f182, %f15;
	sub.f32 	%f184, %f183, %f85;
	sub.f32 	%f185, %f184, %f87;
	add.f32 	%f186, %f185, %f23;
	add.f32 	%f187, %f186, %f25;
	fma.rn.f32 	%f188, %f27, 0f3E800000, %f187;
	fma.rn.f32 	%f189, %f29, 0f40800000, %f188;
	add.f32 	%f190, %f189, %f149;
	fma.rn.f32 	%f191, %f35, 0f3F000000, %f190;
	fma.rn.f32 	%f192, %f70, 0f3E800000, %f191;
	fma.rn.f32 	%f193, %f153, 0f40800000, %f192;
	sub.f32 	%f194, %f193, %f157;
	sub.f32 	%f195, %f194, %f159;
	mul.f32 	%f196, %f161, 0f3E800000;
	sub.f32 	%f197, %f195, %f196;
	mul.f32 	%f198, %f77, 0f40800000;
	sub.f32 	%f199, %f197, %f198;
	sub.f32 	%f200, %f165, %f110;
	add.f32 	%f201, %f200, %f112;
	sub.f32 	%f202, %f201, %f114;
	sub.f32 	%f203, %f202, %f23;
	add.f32 	%f204, %f203, %f25;
	fma.rn.f32 	%f205, %f27, 0f3E000000, %f204;
	sub.f32 	%f206, %f205, %f119;
	add.f32 	%f207, %f206, %f121;
	sub.f32 	%f208, %f207, %f149;
	fma.rn.f32 	%f209, %f35, 0f3F000000, %f208;
	fma.rn.f32 	%f210, %f70, 0f3E000000, %f209;
	mul.f32 	%f211, %f153, 0f41000000;
	sub.f32 	%f212, %f210, %f211;
	fma.rn.f32 	%f213, %f129, 0f3F000000, %f212;
	add.f32 	%f214, %f213, %f157;
	sub.f32 	%f215, %f214, %f159;
	mul.f32 	%f216, %f161, 0f3E000000;
	sub.f32 	%f217, %f215, %f216;
	fma.rn.f32 	%f218, %f77, 0f41000000, %f217;
	add.f32 	%f219, %f136, %f136;
	sub.f32 	%f220, %f218, %f219;
	add.f32 	%f221, %f11, 0f00000000;
	add.f32 	%f222, %f221, %f13;
	add.f32 	%f223, %f222, %f15;
	add.f32 	%f224, %f223, %f17;
	add.f32 	%f225, %f224, %f19;
	add.f32 	%f226, %f225, %f21;
	add.f32 	%f227, %f226, %f23;
	add.f32 	%f228, %f227, %f25;
	add.f32 	%f229, %f228, %f27;
	add.f32 	%f230, %f229, %f29;
	fma.rn.f32 	%f231, %f31, 0f3E800000, %f230;
	mul.f32 	%f232, %f33, 0f3E800000;
	add.f32 	%f233, %f231, %f232;
	fma.rn.f32 	%f234, %f35, 0f3E800000, %f233;
	add.f32 	%f235, %f234, %f95;
	mul.f32 	%f236, %f39, 0f3E800000;
	add.f32 	%f237, %f235, %f236;
	fma.rn.f32 	%f238, %f41, 0f40800000, %f237;
	mul.f32 	%f239, %f43, 0f40800000;
	add.f32 	%f240, %f238, %f239;
	fma.rn.f32 	%f241, %f45, 0f40800000, %f240;
	mul.f32 	%f242, %f47, 0f40800000;
	add.f32 	%f243, %f241, %f242;
	add.f32 	%f244, %f243, %f101;
	add.f32 	%f245, %f182, %f15;
	add.f32 	%f246, %f245, %f59;
	sub.f32 	%f247, %f246, %f61;
	sub.f32 	%f248, %f247, %f23;
	add.f32 	%f249, %f248, %f25;
	fma.rn.f32 	%f250, %f27, 0f3F000000, %f249;
	sub.f32 	%f251, %f250, %f66;
	sub.f32 	%f252, %f251, %f232;
	fma.rn.f32 	%f253, %f35, 0f3E800000, %f252;
	fma.rn.f32 	%f254, %f95, 0f3F000000, %f253;
	add.f32 	%f255, %f236, %f236;
	sub.f32 	%f256, %f254, %f255;
	sub.f32 	%f257, %f256, %f239;
	fma.rn.f32 	%f258, %f45, 0f40800000, %f257;
	fma.rn.f32 	%f259, %f242, 0f3F000000, %f258;
	add.f32 	%f260, %f101, %f101;
	sub.f32 	%f261, %f259, %f260;
	add.f32 	%f262, %f164, %f15;
	add.f32 	%f263, %f262, %f85;
	add.f32 	%f264, %f263, %f87;
	add.f32 	%f265, %f264, %f23;
	add.f32 	%f266, %f265, %f25;
	fma.rn.f32 	%f267, %f27, 0f3E800000, %f266;
	fma.rn.f32 	%f268, %f29, 0f40800000, %f267;
	add.f32 	%f269, %f268, %f232;
	fma.rn.f32 	%f270, %f35, 0f3E800000, %f269;
	fma.rn.f32 	%f271, %f95, 0f3E800000, %f270;
	fma.rn.f32 	%f272, %f236, 0f40800000, %f271;
	add.f32 	%f273, %f272, %f239;
	fma.rn.f32 	%f274, %f45, 0f40800000, %f273;
	fma.rn.f32 	%f275, %f242, 0f3E800000, %f274;
	fma.rn.f32 	%f276, %f101, 0f40800000, %f275;
	add.f32 	%f277, %f245, %f110;
	sub.f32 	%f278, %f277, %f112;
	add.f32 	%f279, %f278, %f114;
	sub.f32 	%f280, %f279, %f23;
	add.f32 	%f281, %f280, %f25;
	fma.rn.f32 	%f282, %f27, 0f3E000000, %f281;
	sub.f32 	%f283, %f282, %f119;
	add.f32 	%f284, %f283, %f121;
	sub.f32 	%f285, %f284, %f232;
	fma.rn.f32 	%f286, %f35, 0f3E800000, %f285;
	fma.rn.f32 	%f287, %f95, 0f3E000000, %f286;
	mul.f32 	%f288, %f236, 0f41000000;
	sub.f32 	%f289, %f287, %f288;
	fma.rn.f32 	%f290, %f129, 0f3E800000, %f289;
	sub.f32 	%f291, %f290, %f239;
	fma.rn.f32 	%f292, %f45, 0f40800000, %f291;
	fma.rn.f32 	%f293, %f242, 0f3E000000, %f292;
	mul.f32 	%f294, %f101, 0f41000000;
	sub.f32 	%f295, %f293, %f294;
	fma.rn.f32 	%f296, %f136, 0f40800000, %f295;
	fma.rn.f32 	%f297, %f31, 0f3E000000, %f147;
	mul.f32 	%f298, %f33, 0f3E000000;
	add.f32 	%f299, %f297, %f298;
	fma.rn.f32 	%f300, %f35, 0f3E000000, %f299;
	add.f32 	%f301, %f300, %f125;
	mul.f32 	%f302, %f39, 0f3E000000;
	add.f32 	%f303, %f301, %f302;
	mul.f32 	%f304, %f41, 0f41000000;
	sub.f32 	%f305, %f303, %f304;
	mul.f32 	%f306, %f43, 0f41000000;
	sub.f32 	%f307, %f305, %f306;
	mul.f32 	%f308, %f45, 0f41000000;
	sub.f32 	%f309, %f307, %f308;
	mul.f32 	%f310, %f47, 0f41000000;
	sub.f32 	%f311, %f309, %f310;
	sub.f32 	%f312, %f311, %f134;
	ld.global.nc.f32 	%f313, [%rd8+1505280];
	add.f32 	%f314, %f312, %f313;
	ld.global.nc.f32 	%f315, [%rd8+1555456];
	add.f32 	%f316, %f314, %f315;
	ld.global.nc.f32 	%f317, [%rd8+1605632];
	add.f32 	%f318, %f316, %f317;
	ld.global.nc.f32 	%f319, [%rd8+1655808];
	add.f32 	%f320, %f318, %f319;
	ld.global.nc.f32 	%f321, [%rd8+1705984];
	add.f32 	%f322, %f320, %f321;
	sub.f32 	%f323, %f171, %f298;
	fma.rn.f32 	%f324, %f35, 0f3E000000, %f323;
	fma.rn.f32 	%f325, %f125, 0f3F000000, %f324;
	add.f32 	%f326, %f302, %f302;
	sub.f32 	%f327, %f325, %f326;
	add.f32 	%f328, %f327, %f306;
	sub.f32 	%f329, %f328, %f308;
	mul.f32 	%f330, %f310, 0f3F000000;
	sub.f32 	%f331, %f329, %f330;
	fma.rn.f32 	%f332, %f134, 0f40000000, %f331;
	sub.f32 	%f333, %f332, %f315;
	add.f32 	%f334, %f333, %f317;
	fma.rn.f32 	%f335, %f319, 0f3F000000, %f334;
	add.f32 	%f336, %f321, %f321;
	sub.f32 	%f337, %f335, %f336;
	add.f32 	%f338, %f189, %f298;
	fma.rn.f32 	%f339, %f35, 0f3E000000, %f338;
	fma.rn.f32 	%f340, %f125, 0f3E800000, %f339;
	fma.rn.f32 	%f341, %f302, 0f40800000, %f340;
	sub.f32 	%f342, %f341, %f306;
	sub.f32 	%f343, %f342, %f308;
	mul.f32 	%f344, %f310, 0f3E800000;
	sub.f32 	%f345, %f343, %f344;
	mul.f32 	%f346, %f134, 0f40800000;
	sub.f32 	%f347, %f345, %f346;
	add.f32 	%f348, %f315, %f347;
	add.f32 	%f349, %f348, %f317;
	fma.rn.f32 	%f350, %f319, 0f3E800000, %f349;
	fma.rn.f32 	%f351, %f321, 0f40800000, %f350;
	sub.f32 	%f352, %f207, %f298;
	fma.rn.f32 	%f353, %f35, 0f3E000000, %f352;
	fma.rn.f32 	%f354, %f125, 0f3E000000, %f353;
	mul.f32 	%f355, %f302, 0f41000000;
	sub.f32 	%f356, %f354, %f355;
	fma.rn.f32 	%f357, %f129, 0f3E000000, %f356;
	add.f32 	%f358, %f357, %f306;
	sub.f32 	%f359, %f358, %f308;
	mul.f32 	%f360, %f310, 0f3E000000;
	sub.f32 	%f361, %f359, %f360;
	fma.rn.f32 	%f362, %f134, 0f41000000, %f361;
	mul.f32 	%f363, %f136, 0f41000000;
	sub.f32 	%f364, %f362, %f363;
	sub.f32 	%f365, %f364, %f315;
	add.f32 	%f366, %f365, %f317;
	fma.rn.f32 	%f367, %f319, 0f3E000000, %f366;
	mul.f32 	%f368, %f321, 0f41000000;
	sub.f32 	%f369, %f367, %f368;
	ld.global.nc.f32 	%f370, [%rd8+1756160];
	add.f32 	%f371, %f369, %f370;
	shl.b32 	%r5, %r1, 5;
	shr.u32 	%r6, %r3, 2;
	or.b32  	%r7, %r5, %r6;
	mul.hi.u32 	%r8, %r7, 1402438301;
	shr.u32 	%r9, %r8, 4;
	mul.wide.u32 	%rd9, %r9, 4;
	add.s64 	%rd10, %rd5, %rd9;
	ld.global.nc.f32 	%f372, [%rd10];
	shl.b32 	%r10, %r1, 6;
	shr.u32 	%r11, %r3, 1;
	or.b32  	%r12, %r10, %r11;
	mul.hi.u32 	%r13, %r12, -1840700269;
	shr.u32 	%r14, %r13, 2;
	mad.lo.s32 	%r15, %r1, -126, %r4;
	shr.u32 	%r16, %r15, 1;
	mul.hi.u32 	%r17, %r16, -1840700269;
	shr.u32 	%r18, %r17, 2;
	mul.lo.s32 	%r19, %r18, 14;
	sub.s32 	%r20, %r15, %r19;
	shl.b32 	%r21, %r20, 2;
	mad.lo.s32 	%r22, %r14, 224, %r21;
	add.f32 	%f373, %f50, %f372;
	max.f32 	%f374, %f373, 0f00000000;
	mul.wide.u32 	%rd11, %r22, 4;
	add.s64 	%rd12, %rd4, %rd11;
	st.global.f32 	[%rd12], %f374;
	add.f32 	%f375, %f78, %f372;
	max.f32 	%f376, %f375, 0f00000000;
	st.global.f32 	[%rd12+4], %f376;
	add.f32 	%f377, %f102, %f372;
	max.f32 	%f378, %f377, 0f00000000;
	st.global.f32 	[%rd12+8], %f378;
	add.f32 	%f379, %f137, %f372;
	max.f32 	%f380, %f379, 0f00000000;
	st.global.f32 	[%rd12+12], %f380;
	add.f32 	%f381, %f163, %f372;
	max.f32 	%f382, %f381, 0f00000000;
	st.global.f32 	[%rd12+224], %f382;
	add.f32 	%f383, %f181, %f372;
	max.f32 	%f384, %f383, 0f00000000;
	st.global.f32 	[%rd12+228], %f384;
	add.f32 	%f385, %f199, %f372;
	max.f32 	%f386, %f385, 0f00000000;
	st.global.f32 	[%rd12+232], %f386;
	add.f32 	%f387, %f220, %f372;
	max.f32 	%f388, %f387, 0f00000000;
	st.global.f32 	[%rd12+236], %f388;
	add.f32 	%f389, %f244, %f372;
	max.f32 	%f390, %f389, 0f00000000;
	st.global.f32 	[%rd12+448], %f390;
	add.f32 	%f391, %f261, %f372;
	max.f32 	%f392, %f391, 0f00000000;
	st.global.f32 	[%rd12+452], %f392;
	add.f32 	%f393, %f276, %f372;
	max.f32 	%f394, %f393, 0f00000000;
	st.global.f32 	[%rd12+456], %f394;
	add.f32 	%f395, %f296, %f372;
	max.f32 	%f396, %f395, 0f00000000;
	st.global.f32 	[%rd12+460], %f396;
	add.f32 	%f397, %f322, %f372;
	max.f32 	%f398, %f397, 0f00000000;
	st.global.f32 	[%rd12+672], %f398;
	add.f32 	%f399, %f337, %f372;
	max.f32 	%f400, %f399, 0f00000000;
	st.global.f32 	[%rd12+676], %f400;
	add.f32 	%f401, %f351, %f372;
	max.f32 	%f402, %f401, 0f00000000;
	st.global.f32 	[%rd12+680], %f402;
	add.f32 	%f403, %f371, %f372;
	max.f32 	%f404, %f403, 0f00000000;
	st.global.f32 	[%rd12+684], %f404;
	ret;

}
	// .globl	tvmgen_default_fused_nn_contrib_conv2d_winograd_without_weight_transform_add_1_kernel2
.visible .entry tvmgen_default_fused_nn_contrib_conv2d_winograd_without_weight_transform_add_1_kernel2(
	.param .u64 .ptr .align 1 tvmgen_default_fused_nn_contrib_conv2d_winograd_without_weight_transform_add_1_kernel2_param_0,
	.param .u64 .ptr .align 1 tvmgen_default_fused_nn_contrib_conv2d_winograd_without_weight_transform_add_1_kernel2_param_1,
	.param .u64 .ptr .align 1 tvmgen_default_fused_nn_contrib_conv2d_winograd_without_weight_transform_add_1_kernel2_param_2
)
.maxntid 128
{
	.reg .b32 	%r<18>;
	.reg .b32 	%f<62>;
	.reg .b64 	%rd<12>;

	ld.param.u64 	%rd1, [tvmgen_default_fused_nn_contrib_conv2d_winograd_without_weight_transform_add_1_kernel2_param_0];
	ld.param.u64 	%rd2, [tvmgen_default_fused_nn_contrib_conv2d_winograd_without_weight_transform_add_1_kernel2_param_1];
	ld.param.u64 	%rd3, [tvmgen_default_fused_nn_contrib_conv2d_winograd_without_weight_transform_add_1_kernel2_param_2];
	cvta.to.global.u64 	%rd4, %rd2;
	cvta.to.global.u64 	%rd5, %rd3;
	cvta.to.global.u64 	%rd6, %rd1;
	mov.u32 	%r1, %ctaid.x;
	shl.b32 	%r2, %r1, 7;
	mov.u32 	%r3, %tid.x;
	or.b32  	%r4, %r2, %r3;
	mul.wide.u32 	%rd7, %r4, 4;
	add.s64 	%rd8, %rd6, %rd7;
	ld.global.nc.f32 	%f1, [%rd8];
	add.f32 	%f2, %f1, 0f00000000;
	ld.global.nc.f32 	%f3, [%rd8+100352];
	add.f32 	%f4, %f2, %f3;
	ld.global.nc.f32 	%f5, [%rd8+200704];
	add.f32 	%f6, %f4, %f5;
	ld.global.nc.f32 	%f7, [%rd8+401408];
	add.f32 	%f8, %f6, %f7;
	ld.global.nc.f32 	%f9, [%rd8+501760];
	add.f32 	%f10, %f8, %f9;
	ld.global.nc.f32 	%f11, [%rd8+602112];
	add.f32 	%f12, %f10, %f11;
	ld.global.nc.f32 	%f13, [%rd8+802816];
	add.f32 	%f14, %f12, %f13;
	ld.global.nc.f32 	%f15, [%rd8+903168];
	add.f32 	%f16, %f14, %f15;
	ld.global.nc.f32 	%f17, [%rd8+1003520];
	add.f32 	%f18, %f16, %f17;
	mov.f32 	%f19, 0f00000000;
	sub.f32 	%f20, %f19, %f3;
	add.f32 	%f21, %f20, %f5;
	ld.global.nc.f32 	%f22, [%rd8+301056];
	add.f32 	%f23, %f21, %f22;
	sub.f32 	%f24, %f23, %f9;
	add.f32 	%f25, %f24, %f11;
	ld.global.nc.f32 	%f26, [%rd8+702464];
	add.f32 	%f27, %f25, %f26;
	sub.f32 	%f28, %f27, %f15;
	add.f32 	%f29, %f28, %f17;
	ld.global.nc.f32 	%f30, [%rd8+1103872];
	add.f32 	%f31, %f29, %f30;
	sub.f32 	%f32, %f19, %f7;
	sub.f32 	%f33, %f32, %f9;
	sub.f32 	%f34, %f33, %f11;
	add.f32 	%f35, %f34, %f13;
	add.f32 	%f36, %f35, %f15;
	add.f32 	%f37, %f36, %f17;
	ld.global.nc.f32 	%f38, [%rd8+1204224];
	add.f32 	%f39, %f37, %f38;
	ld.global.nc.f32 	%f40, [%rd8+1304576];
	add.f32 	%f41, %f39, %f40;
	ld.global.nc.f32 	%f42, [%rd8+1404928];
	add.f32 	%f43, %f41, %f42;
	add.f32 	%f44, %f9, 0f00000000;
	sub.f32 	%f45, %f44, %f11;
	sub.f32 	%f46, %f45, %f26;
	sub.f32 	%f47, %f46, %f15;
	add.f32 	%f48, %f47, %f17;
	add.f32 	%f49, %f48, %f30;
	sub.f32 	%f50, %f49, %f40;
	add.f32 	%f51, %f50, %f42;
	ld.global.nc.f32 	%f52, [%rd8+1505280];
	add.f32 	%f53, %f51, %f52;
	shl.b32 	%r5, %r1, 6;
	shr.u32 	%r6, %r3, 1;
	or.b32  	%r7, %r5, %r6;
	mul.hi.u32 	%r8, %r7, -1840700269;
	shr.u32 	%r9, %r8, 2;
	mad.lo.s32 	%r10, %r1, -126, %r4;
	shr.u32 	%r11, %r10, 1;
	mul.hi.u32 	%r12, %r11, -1840700269;
	shr.u32 	%r13, %r12, 2;
	mul.lo.s32 	%r14, %r13, 14;
	sub.s32 	%r15, %r10, %r14;
	shl.b32 	%r16, %r15, 1;
	mad.lo.s32 	%r17, %r9, 56, %r16;
	mul.wide.u32 	%rd9, %r17, 4;
	add.s64 	%rd10, %rd5, %rd9;
	ld.global.nc.f32 	%f54, [%rd10];
	add.f32 	%f55, %f18, %f54;
	add.s64 	%rd11, %rd4, %rd9;
	st.global.f32 	[%rd11], %f55;
	ld.global.nc.f32 	%f56, [%rd10+4];
	add.f32 	%f57, %f31, %f56;
	st.global.f32 	[%rd11+4], %f57;
	ld.global.nc.f32 	%f58, [%rd10+112];
	add.f32 	%f59, %f43, %f58;
	st.global.f32 	[%rd11+112], %f59;
	ld.global.nc.f32 	%f60, [%rd10+116];
	add.f32 	%f61, %f53, %f60;
	st.global.f32 	[%rd11+116], %f61;
	ret;

}
	// .globl	tvmgen_default_fused_add_nn_relu_kernel0
.visible .entry tvmgen_default_fused_add_nn_relu_kernel0(
	.param .u64 .ptr .align 1 tvmgen_default_fused_add_nn_relu_kernel0_param_0,
	.param .u64 .ptr .align 1 tvmgen_default_fused_add_nn_relu_kernel0_param_1,
	.param .u64 .ptr .align 1 tvmgen_default_fused_add_nn_relu_kernel0_param_2
)
.maxntid 1024
{
	.reg .b32 	%r<10>;
	.reg .b32 	%f<5>;
	.reg .b64 	%rd<12>;

	ld.param.u64 	%rd1, [tvmgen_default_fused_add_nn_relu_kernel0_param_0];
	ld.param.u64 	%rd2, [tvmgen_default_fused_add_nn_relu_kernel0_param_1];
	ld.param.u64 	%rd3, [tvmgen_default_fused_add_nn_relu_kernel0_param_2];
	cvta.to.global.u64 	%rd4, %rd1;
	cvta.to.global.u64 	%rd5, %rd3;
	cvta.to.global.u64 	%rd6, %rd2;
	mov.u32 	%r1, %ctaid.x;
	shl.b32 	%r2, %r1, 10;
	mov.u32 	%r3, %tid.x;
	or.b32  	%r4, %r2, %r3;
	mul.wide.u32 	%rd7, %r4, 4;
	add.s64 	%rd8, %rd6, %rd7;
	ld.global.nc.f32 	%f1, [%rd8];
	shl.b32 	%r5, %r1, 4;
	shr.u32 	%r6, %r3, 6;
	or.b32  	%r7, %r5, %r6;
	mul.hi.u32 	%r8, %r7, 1402438301;
	shr.u32 	%r9, %r8, 4;
	mul.wide.u32 	%rd9, %r9, 4;
	add.s64 	%rd10, %rd5, %rd9;
	ld.global.nc.f32 	%f2, [%rd10];
	add.f32 	%f3, %f1, %f2;
	max.f32 	%f4, %f3, 0f00000000;
	add.s64 	%rd11, %rd4, %rd7;
	st.global.f32 	[%rd11], %f4;
	ret;

}
	// .globl	tvmgen_default_fused_nn_contrib_conv2d_winograd_without_weight_transform_add_multiply_add_nn_re_a4e88f85cf7823fc__kernel0
.visible .entry tvmgen_default_fused_nn_contrib_conv2d_winograd_without_weight_transform_add_multiply_add_nn_re_a4e88f85cf7823fc__kernel0(
	.param .u64 .ptr .align 1 tvmgen_default_fused_nn_contrib_conv2d_winograd_without_weight_transform_add_multiply_add_nn_re_a4e88f85cf7823fc__kernel0_param_0,
	.param .u64 .ptr .align 1 tvmgen_default_fused_nn_contrib_conv2d_winograd_without_weight_transform_add_multiply_add_nn_re_a4e88f85cf7823fc__kernel0_param_1
)
.maxntid 128
{
	.reg .pred 	%p<19>;
	.reg .b32 	%r<17>;
	.reg .b32 	%f<114>;
	.reg .b64 	%rd<9>;

	ld.param.u64 	%rd3, [tvmgen_default_fused_nn_contrib_conv2d_winograd_without_weight_transform_add_multiply_add_nn_re_a4e88f85cf7823fc__kernel0_param_0];
	ld.param.u64 	%rd2, [tvmgen_default_fused_nn_contrib_conv2d_winograd_without_weight_transform_add_multiply_add_nn_re_a4e88f85cf7823fc__kernel0_param_1];
	cvta.to.global.u64 	%rd4, %rd3;
	mov.u32 	%r1, %tid.x;
	shr.u32 	%r6, %r1, 2;
	and.b32  	%r2, %r6, 3;
	and.b32  	%r3, %r1, 3;
	mov.u32 	%r4, %ctaid.x;
	shr.u32 	%r7, %r1, 4;
	mul.lo.s32 	%r8, %r7, 49;
	shl.b32 	%r9, %r1, 1;
	and.b32  	%r10, %r9, 6;
	mad.lo.s32 	%r11, %r4, 392, %r8;
	add.s32 	%r12, %r11, %r10;
	mad.lo.s32 	%r13, %r2, 14, %r12;
	add.s32 	%r14, %r13, -8;
	and.b32  	%r5, %r1, 12;
	setp.eq.s32 	%p4, %r5, 0;
	setp.eq.s32 	%p5, %r3, 0;
	or.pred  	%p6, %p4, %p5;
	mul.wide.s32 	%rd5, %r14, 4;
	add.s64 	%rd1, %rd4, %rd5;
	mov.f32 	%f99, 0f00000000;
	@%p6 bra 	$L__BB12_2;
	ld.global.nc.f32 	%f33, [%rd1];
	add.f32 	%f99, %f33, 0f00000000;
$L__BB12_2:
	setp.eq.s32 	%p7, %r5, 0;
	mov.f32 	%f100, 0f00000000;
	@%p7 bra 	$L__BB12_4;
	ld.global.nc.f32 	%f100, [%rd1+4];
$L__BB12_4:
	setp.eq.s32 	%p8, %r5, 0;
	setp.eq.s32 	%p9, %r3, 3;
	or.pred  	%p1, %p8, %p9;
	mov.f32 	%f101, 0f00000000;
	@%p1 bra 	$L__BB12_6;
	ld.global.nc.f32 	%f101, [%rd1+8];
$L__BB12_6:
	mov.f32 	%f102, 0f00000000;
	@%p1 bra 	$L__BB12_8;
	ld.global.nc.f32 	%f102, [%rd1+12];
$L__BB12_8:
	setp.eq.s32 	%p10, %r3, 0;
	mov.f32 	%f103, 0f00000000;
	@%p10 bra 	$L__BB12_10;
	ld.global.nc.f32 	%f103, [%rd1+28];
$L__BB12_10:
	setp.eq.s32 	%p11, %r3, 3;
	ld.global.nc.f32 	%f11, [%rd1+32];
	mov.f32 	%f104, 0f00000000;
	@%p11 bra 	$L__BB12_12;
	ld.global.nc.f32 	%f104, [%rd1+36];
$L__BB12_12:
	setp.eq.s32 	%p12, %r3, 3;
	mov.f32 	%f105, 0f00000000;
	@%p12 bra 	$L__BB12_14;
	ld.global.nc.f32 	%f105, [%rd1+40];
$L__BB12_14:
	setp.eq.s32 	%p13, %r3, 0;
	setp.eq.s32 	%p14, %r2, 3;
	or.pred  	%p2, %p14, %p13;
	mov.f32 	%f106, 0f00000000;
	@%p2 bra 	$L__BB12_16;
	ld.global.nc.f32 	%f106, [%rd1+56];
$L__BB12_16:
	setp.eq.s32 	%p15, %r2, 3;
	mov.f32 	%f107, 0f00000000;
	@%p15 bra 	$L__BB12_18;
	ld.global.nc.f32 	%f107, [%rd1+60];
$L__BB12_18:
	setp.eq.s32 	%p16, %r2, 3;
	setp.eq.s32 	%p17, %r3, 3;
	or.pred  	%p3, %p16, %p17;
	mov.f32 	%f108, 0f00000000;
	@%p3 bra 	$L__BB12_20;
	ld.global.nc.f32 	%f108, [%rd1+64];
$L__BB12_20:
	mov.f32 	%f109, 0f00000000;
	@%p3 bra 	$L__BB12_22;
	ld.global.nc.f32 	%f109, [%rd1+68];
$L__BB12_22:
	mov.f32 	%f110, 0f00000000;
	@%p2 bra 	$L__BB12_24;
	ld.global.nc.f32 	%f110, [%rd1+84];
$L__BB12_24:
	setp.eq.s32 	%p18, %r2, 3;
	mov.f32 	%f111, 0f00000000;
	@%p18 bra 	$L__BB12_26;
	ld.global.nc.f32 	%f111, [%rd1+88];
$L__BB12_26:
	mov.f32 	%f112, 0f00000000;
	@%p3 bra 	$L__BB12_28;
	ld.global.nc.f32 	%f112, [%rd1+92];
$L__BB12_28:
	mov.f32 	%f113, 0f00000000;
	@%p3 bra 	$L__BB12_30;
	ld.global.nc.f32 	%f113, [%rd1+96];
$L__BB12_30:
	cvta.to.global.u64 	%rd6, %rd2;
	sub.f32 	%f48, %f99, %f101;
	sub.f32 	%f49, %f48, %f106;
	add.f32 	%f50, %f49, %f108;
	mov.f32 	%f51, 0f00000000;
	sub.f32 	%f52, %f51, %f100;
	add.f32 	%f53, %f52, %f101;
	add.f32 	%f54, %f53, %f107;
	sub.f32 	%f55, %f54, %f108;
	add.f32 	%f56, %f100, 0f00000000;
	add.f32 	%f57, %f56, %f101;
	sub.f32 	%f58, %f57, %f107;
	sub.f32 	%f59, %f58, %f108;
	add.f32 	%f60, %f52, %f102;
	add.f32 	%f61, %f60, %f107;
	sub.f32 	%f62, %f61, %f109;
	sub.f32 	%f63, %f51, %f103;
	add.f32 	%f64, %f63, %f104;
	add.f32 	%f65, %f64, %f106;
	sub.f32 	%f66, %f65, %f108;
	add.f32 	%f67, %f11, 0f00000000;
	sub.f32 	%f68, %f67, %f104;
	sub.f32 	%f69, %f68, %f107;
	add.f32 	%f70, %f69, %f108;
	sub.f32 	%f71, %f51, %f11;
	sub.f32 	%f72, %f71, %f104;
	add.f32 	%f73, %f72, %f107;
	add.f32 	%f74, %f73, %f108;
	sub.f32 	%f75, %f67, %f105;
	sub.f32 	%f76, %f75, %f107;
	add.f32 	%f77, %f76, %f109;
	add.f32 	%f78, %f103, 0f00000000;
	sub.f32 	%f79, %f78, %f104;
	add.f32 	%f80, %f79, %f106;
	sub.f32 	%f81, %f80, %f108;
	add.f32 	%f82, %f71, %f104;
	sub.f32 	%f83, %f82, %f107;
	add.f32 	%f84, %f83, %f108;
	add.f32 	%f85, %f67, %f104;
	add.f32 	%f86, %f85, %f107;
	add.f32 	%f87, %f86, %f108;
	add.f32 	%f88, %f71, %f105;
	sub.f32 	%f89, %f88, %f107;
	add.f32 	%f90, %f89, %f109;
	add.f32 	%f91, %f64, %f110;
	sub.f32 	%f92, %f91, %f112;
	sub.f32 	%f93, %f68, %f111;
	add.f32 	%f94, %f93, %f112;
	add.f32 	%f95, %f72, %f111;
	add.f32 	%f96, %f95, %f112;
	sub.f32 	%f97, %f75, %f111;
	add.f32 	%f98, %f97, %f113;
	shl.b32 	%r15, %r4, 7;
	or.b32  	%r16, %r15, %r1;
	mul.wide.u32 	%rd7, %r16, 4;
	add.s64 	%rd8, %rd6, %rd7;
	st.global.f32 	[%rd8], %f50;
	st.global.f32 	[%rd8+32768], %f55;
	st.global.f32 	[%rd8+65536], %f59;
	st.global.f32 	[%rd8+98304], %f62;
	st.global.f32 	[%rd8+131072], %f66;
	st.global.f32 	[%rd8+163840], %f70;
	st.global.f32 	[%rd8+196608], %f74;
	st.global.f32 	[%rd8+229376], %f77;
	st.global.f32 	[%rd8+262144], %f81;
	st.global.f32 	[%rd8+294912], %f84;
	st.global.f32 	[%rd8+327680], %f87;
	st.global.f32 	[%rd8+360448], %f90;
	st.global.f32 	[%rd8+393216], %f92;
	st.global.f32 	[%rd8+425984], %f94;
	st.global.f32 	[%rd8+458752], %f96;
	st.global.f32 	[%rd8+491520], %f98;
	ret;

}
	// .globl	tvmgen_default_fused_nn_conv2d_1_kernel0
.visible .entry tvmgen_default_fused_nn_conv2d_1_kernel0(
	.param .u64 .ptr .align 1 tvmgen_default_fused_nn_conv2d_1_kernel0_param_0,
	.param .u64 .ptr .align 1 tvmgen_default_fused_nn_conv2d_1_kernel0_param_1,
	.param .u64 .ptr .align 1 tvmgen_default_fused_nn_conv2d_1_kernel0_param_2
)
.maxntid 448
{
	.reg .pred 	%p<14>;
	.reg .b16 	%rs<17>;
	.reg .b32 	%r<66>;
	.reg .b32 	%f<143>;
	.reg .b64 	%rd<35>;
	// demoted variable
	.shared .align 4 .b8 _ZZ40tvmgen_default_fused_nn_conv2d_1_kernel0E15pad_temp_shared[3520];
	// demoted variable
	.shared .align 4 .b8 _ZZ40tvmgen_default_fused_nn_conv2d_1_kernel0E9p1_shared[4096];
	ld.param.u64 	%rd17, [tvmgen_default_fused_nn_conv2d_1_kernel0_param_0];
	ld.param.u64 	%rd18, [tvmgen_default_fused_nn_conv2d_1_kernel0_param_1];
	cvta.to.global.u64 	%rd19, %rd17;
	cvta.to.global.u64 	%rd20, %rd18;
	mov.u32 	%r1, %tid.z;
	mov.u32 	%r13, %tid.x;
	shr.u32 	%r14, %r13, 1;
	mad.lo.s32 	%r3, %r1, 7, %r14;
	mul.lo.s32 	%r15, %r1, 28;
	shl.b32 	%r16, %r13, 1;
	add.s32 	%r17, %r15, %r16;
	mov.u32 	%r4, %ctaid.y;
	mul.lo.s32 	%r18, %r4, 112;
	mul.lo.s32 	%r19, %r13, 3;
	mov.u32 	%r5, %ctaid.z;
	shl.b32 	%r20, %r5, 12;
	shl.b32 	%r21, %r1, 7;
	shl.b32 	%r22, %r1, 5;
	add.s32 	%r23, %r22, %r19;
	shl.b32 	%r24, %r13, 3;
	mov.u32 	%r25, _ZZ40tvmgen_default_fused_nn_conv2d_1_kernel0E15pad_temp_shared;
	add.s32 	%r6, %r25, %r24;
	cvt.u16.u32 	%rs1, %r17;
	mul.hi.u16 	%rs2, %rs1, 10725;
	sub.s16 	%rs3, %rs1, %rs2;
	shr.u16 	%rs4, %rs3, 1;
	add.s16 	%rs5, %rs4, %rs2;
	shr.u16 	%rs6, %rs5, 5;
	mul.wide.u16 	%r26, %rs6, 3136;
	mul.lo.s16 	%rs7, %rs6, 55;
	sub.s16 	%rs8, %rs1, %rs7;
	cvt.u32.u16 	%r27, %rs8;
	shl.b32 	%r28, %r15, 2;
	add.s32 	%r7, %r6, %r28;
	or.b16  	%rs9, %rs1, 1;
	mul.hi.u16 	%rs10, %rs9, 10725;
	sub.s16 	%rs11, %rs9, %rs10;
	shr.u16 	%rs12, %rs11, 1;
	add.s16 	%rs13, %rs12, %rs10;
	shr.u16 	%rs14, %rs13, 5;
	mul.wide.u16 	%r29, %rs14, 3136;
	mul.lo.s16 	%rs15, %rs14, 55;
	sub.s16 	%rs16, %rs9, %rs15;
	cvt.u32.u16 	%r30, %rs16;
	shr.u32 	%r31, %r19, 5;
	add.s32 	%r32, %r31, %r1;
	setp.lt.u32 	%p4, %r32, 32;
	setp.lt.u32 	%p5, %r13, 11;
	and.pred  	%p1, %p4, %p5;
	mul.lo.s32 	%r33, %r13, 12;
	and.b32  	%r34, %r33, 64;
	and.b32  	%r35, %r19, 15;
	shl.b32 	%r36, %r23, 2;
	mov.u32 	%r37, _ZZ40tvmgen_default_fused_nn_conv2d_1_kernel0E9p1_shared;
	add.s32 	%r8, %r37, %r36;
	add.s32 	%r38, %r19, 1;
	shr.u32 	%r39, %r38, 5;
	add.s32 	%r40, %r39, %r1;
	setp.lt.u32 	%p6, %r40, 32;
	and.pred  	%p2, %p6, %p5;
	shl.b32 	%r41, %r38, 2;
	and.b32  	%r42, %r41, 64;
	and.b32  	%r43, %r38, 15;
	add.s32 	%r44, %r19, 2;
	shr.u32 	%r45, %r44, 5;
	add.s32 	%r46, %r45, %r1;
	setp.lt.u32 	%p7, %r46, 32;
	setp.lt.u32 	%p8, %r13, 10;
	and.pred  	%p3, %p7, %p8;
	shl.b32 	%r47, %r44, 2;
	and.b32  	%r48, %r47, 64;
	and.b32  	%r49, %r44, 15;
	shl.b32 	%r50, %r1, 6;
	add.s32 	%r9, %r37, %r50;
	add.s32 	%r51, %r20, %r21;
	or.b32  	%r52, %r51, %r48;
	or.b32  	%r53, %r52, %r49;
	mul.wide.u32 	%rd21, %r53, 4;
	add.s64 	%rd34, %rd20, %rd21;
	or.b32  	%r54, %r51, %r42;
	or.b32  	%r55, %r54, %r43;
	mul.wide.u32 	%rd22, %r55, 4;
	add.s64 	%rd33, %rd20, %rd22;
	or.b32  	%r56, %r51, %r34;
	or.b32  	%r57, %r56, %r35;
	mul.wide.u32 	%rd23, %r57, 4;
	add.s64 	%rd32, %rd20, %rd23;
	add.s32 	%r58, %r29, %r18;
	add.s32 	%r59, %r58, %r30;
	mul.wide.u32 	%rd24, %r59, 4;
	add.s64 	%rd31, %rd19, %rd24;
	add.s32 	%r60, %r26, %r18;
	add.s32 	%r61, %r60, %r27;
	mul.wide.u32 	%rd25, %r61, 4;
	add.s64 	%rd30, %rd19, %rd25;
	mov.f32 	%f139, 0f00000000;
	mov.b32 	%r65, 0;
	not.pred 	%p10, %p1;
	not.pred 	%p11, %p2;
	not.pred 	%p12, %p3;
	mov.f32 	%f140, %f139;
	mov.f32 	%f141, %f139;
	mov.f32 	%f142, %f139;
$L__BB13_1:
	setp.gt.u32 	%p9, %r3, 219;
	bar.sync 	0;
	@%p9 bra 	$L__BB13_3;
	ld.global.nc.f32 	%f10, [%rd30];
	st.shared.f32 	[%r7], %f10;
	ld.global.nc.f32 	%f11, [%rd31];
	st.shared.f32 	[%r7+4], %f11;
$L__BB13_3:
	@%p10 bra 	$L__BB13_5;
	ld.global.nc.f32 	%f12, [%rd32];
	st.shared.f32 	[%r8], %f12;
$L__BB13_5:
	@%p11 bra 	$L__BB13_7;
	ld.global.nc.f32 	%f13, [%rd33];
	st.shared.f32 	[%r8+4], %f13;
$L__BB13_7:
	@%p12 bra 	$L__BB13_9;
	ld.global.nc.f32 	%f14, [%rd34];
	st.shared.f32 	[%r8+8], %f14;
$L__BB13_9:
	bar.sync 	0;
	ld.shared.f32 	%f15, [%r6];
	ld.shared.f32 	%f16, [%r9];
	fma.rn.f32 	%f17, %f15, %f16, %f139;
	ld.shared.f32 	%f18, [%r9+2048];
	fma.rn.f32 	%f19, %f15, %f18, %f141;
	ld.shared.f32 	%f20, [%r6+112];
	fma.rn.f32 	%f21, %f20, %f16, %f140;
	fma.rn.f32 	%f22, %f20, %f18, %f142;
	ld.shared.f32 	%f23, [%r6+220];
	ld.shared.f32 	%f24, [%r9+4];
	fma.rn.f32 	%f25, %f23, %f24, %f17;
	ld.shared.f32 	%f26, [%r9+2052];
	fma.rn.f32 	%f27, %f23, %f26, %f19;
	ld.shared.f32 	%f28, [%r6+332];
	fma.rn.f32 	%f29, %f28, %f24, %f21;
	fma.rn.f32 	%f30, %f28, %f26, %f22;
	ld.shared.f32 	%f31, [%r6+440];
	ld.shared.f32 	%f32, [%r9+8];
	fma.rn.f32 	%f33, %f31, %f32, %f25;
	ld.shared.f32 	%f34, [%r9+2056];
	fma.rn.f32 	%f35, %f31, %f34, %f27;
	ld.shared.f32 	%f36, [%r6+552];
	fma.rn.f32 	%f37, %f36, %f32, %f29;
	fma.rn.f32 	%f38, %f36, %f34, %f30;
	ld.shared.f32 	%f39, [%r6+660];
	ld.shared.f32 	%f40, [%r9+12];
	fma.rn.f32 	%f41, %f39, %f40, %f33;
	ld.shared.f32 	%f42, [%r9+2060];
	fma.rn.f32 	%f43, %f39, %f42, %f35;
	ld.shared.f32 	%f44, [%r6+772];
	fma.rn.f32 	%f45, %f44, %f40, %f37;
	fma.rn.f32 	%f46, %f44, %f42, %f38;
	ld.shared.f32 	%f47, [%r6+880];
	ld.shared.f32 	%f48, [%r9+16];
	fma.rn.f32 	%f49, %f47, %f48, %f41;
	ld.shared.f32 	%f50, [%r9+2064];
	fma.rn.f32 	%f51, %f47, %f50, %f43;
	ld.shared.f32 	%f52, [%r6+992];
	fma.rn.f32 	%f53, %f52, %f48, %f45;
	fma.rn.f32 	%f54, %f52, %f50, %f46;
	ld.shared.f32 	%f55, [%r6+1100];
	ld.shared.f32 	%f56, [%r9+20];
	fma.rn.f32 	%f57, %f55, %f56, %f49;
	ld.shared.f32 	%f58, [%r9+2068];
	fma.rn.f32 	%f59, %f55, %f58, %f51;
	ld.shared.f32 	%f60, [%r6+1212];
	fma.rn.f32 	%f61, %f60, %f56, %f53;
	fma.rn.f32 	%f62, %f60, %f58, %f54;
	ld.shared.f32 	%f63, [%r6+1320];
	ld.shared.f32 	%f64, [%r9+24];
	fma.rn.f32 	%f65, %f63, %f64, %f57;
	ld.shared.f32 	%f66, [%r9+2072];
	fma.rn.f32 	%f67, %f63, %f66, %f59;
	ld.shared.f32 	%f68, [%r6+1432];
	fma.rn.f32 	%f69, %f68, %f64, %f61;
	fma.rn.f32 	%f70, %f68, %f66, %f62;
	ld.shared.f32 	%f71, [%r6+1540];
	ld.shared.f32 	%f72, [%r9+28];
	fma.rn.f32 	%f73, %f71, %f72, %f65;
	ld.shared.f32 	%f74, [%r9+2076];
	fma.rn.f32 	%f75, %f71, %f74, %f67;
	ld.shared.f32 	%f76, [%r6+1652];
	fma.rn.f32 	%f77, %f76, %f72, %f69;
	fma.rn.f32 	%f78, %f76, %f74, %f70;
	ld.shared.f32 	%f79, [%r6+1760];
	ld.shared.f32 	%f80, [%r9+32];
	fma.rn.f32 	%f81, %f79, %f80, %f73;
	ld.shared.f32 	%f82, [%r9+2080];
	fma.rn.f32 	%f83, %f79, %f82, %f75;
	ld.shared.f32 	%f84, [%r6+1872];
	fma.rn.f32 	%f85, %f84, %f80, %f77;
	fma.rn.f32 	%f86, %f84, %f82, %f78;
	ld.shared.f32 	%f87, [%r6+1980];
	ld.shared.f32 	%f88, [%r9+36];
	fma.rn.f32 	%f89, %f87, %f88, %f81;
	ld.shared.f32 	%f90, [%r9+2084];
	fma.rn.f32 	%f91, %f87, %f90, %f83;
	ld.shared.f32 	%f92, [%r6+2092];
	fma.rn.f32 	%f93, %f92, %f88, %f85;
	fma.rn.f32 	%f94, %f92, %f90, %f86;
	ld.shared.f32 	%f95, [%r6+2200];
	ld.shared.f32 	%f96, [%r9+40];
	fma.rn.f32 	%f97, %f95, %f96, %f89;
	ld.shared.f32 	%f98, [%r9+2088];
	fma.rn.f32 	%f99, %f95, %f98, %f91;
	ld.shared.f32 	%f100, [%r6+2312];
	fma.rn.f32 	%f101, %f100, %f96, %f93;
	fma.rn.f32 	%f102, %f100, %f98, %f94;
	ld.shared.f32 	%f103, [%r6+2420];
	ld.shared.f32 	%f104, [%r9+44];
	fma.rn.f32 	%f105, %f103, %f104, %f97;
	ld.shared.f32 	%f106, [%r9+2092];
	fma.rn.f32 	%f107, %f103, %f106, %f99;
	ld.shared.f32 	%f108, [%r6+2532];
	fma.rn.f32 	%f109, %f108, %f104, %f101;
	fma.rn.f32 	%f110, %f108, %f106, %f102;
	ld.shared.f32 	%f111, [%r6+2640];
	ld.shared.f32 	%f112, [%r9+48];
	fma.rn.f32 	%f113, %f111, %f112, %f105;
	ld.shared.f32 	%f114, [%r9+2096];
	fma.rn.f32 	%f115, %f111, %f114, %f107;
	ld.shared.f32 	%f116, [%r6+2752];
	fma.rn.f32 	%f117, %f116, %f112, %f109;
	fma.rn.f32 	%f118, %f116, %f114, %f110;
	ld.shared.f32 	%f119, [%r6+2860];
	ld.shared.f32 	%f120, [%r9+52];
	fma.rn.f32 	%f121, %f119, %f120, %f113;
	ld.shared.f32 	%f122, [%r9+2100];
	fma.rn.f32 	%f123, %f119, %f122, %f115;
	ld.shared.f32 	%f124, [%r6+2972];
	fma.rn.f32 	%f125, %f124, %f120, %f117;
	fma.rn.f32 	%f126, %f124, %f122, %f118;
	ld.shared.f32 	%f127, [%r6+3080];
	ld.shared.f32 	%f128, [%r9+56];
	fma.rn.f32 	%f129, %f127, %f128, %f121;
	ld.shared.f32 	%f130, [%r9+2104];
	fma.rn.f32 	%f131, %f127, %f130, %f123;
	ld.shared.f32 	%f132, [%r6+3192];
	fma.rn.f32 	%f133, %f132, %f128, %f125;
	fma.rn.f32 	%f134, %f132, %f130, %f126;
	ld.shared.f32 	%f135, [%r6+3300];
	ld.shared.f32 	%f136, [%r9+60];
	fma.rn.f32 	%f139, %f135, %f136, %f129;
	ld.shared.f32 	%f137, [%r9+2108];
	fma.rn.f32 	%f141, %f135, %f137, %f131;
	ld.shared.f32 	%f138, [%r6+3412];
	fma.rn.f32 	%f140, %f138, %f136, %f133;
	fma.rn.f32 	%f142, %f138, %f137, %f134;
	add.s32 	%r65, %r65, 1;
	add.s64 	%rd34, %rd34, 64;
	add.s64 	%rd33, %rd33, 64;
	add.s64 	%rd32, %rd32, 64;
	add.s64 	%rd31, %rd31, 200704;
	add.s64 	%rd30, %rd30, 200704;
	setp.ne.s32 	%p13, %r65, 4;
	@%p13 bra 	$L__BB13_1;
	ld.param.u64 	%rd29, [tvmgen_default_fused_nn_conv2d_1_kernel0_param_2];
	cvta.to.global.u64 	%rd26, %rd29;
	mad.lo.s32 	%r62, %r1, 784, %r13;
	mad.lo.s32 	%r63, %r5, 50176, %r62;
	mad.lo.s32 	%r64, %r4, 28, %r63;
	mul.wide.u32 	%rd27, %r64, 4;
	add.s64 	%rd28, %rd26, %rd27;
	st.global.f32 	[%rd28], %f139;
	st.global.f32 	[%rd28+100352], %f141;
	st.global.f32 	[%rd28+56], %f140;
	st.global.f32 	[%rd28+100408], %f142;
	ret;

}
	// .globl	tvmgen_default_fused_nn_contrib_conv2d_winograd_without_weight_transform_add_add_nn_relu_2_kernel2
.visible .entry tvmgen_default_fused_nn_contrib_conv2d_winograd_without_weight_transform_add_add_nn_relu_2_kernel2(
	.param .u64 .ptr .align 1 tvmgen_default_fused_nn_contrib_conv2d_winograd_without_weight_transform_add_add_nn_relu_2_kernel2_param_0,
	.param .u64 .ptr .align 1 tvmgen_default_fused_nn_contrib_conv2d_winograd_without_weight_transform_add_add_nn_relu_2_kernel2_param_1,
	.param .u64 .ptr .align 1 tvmgen_default_fused_nn_contrib_conv2d_winograd_without_weight_transform_add_add_nn_relu_2_kernel2_param_2,
	.param .u64 .ptr .align 1 tvmgen_default_fused_nn_contrib_conv2d_winograd_without_weight_transform_add_add_nn_relu_2_kernel2_param_3
)
.maxntid 128
{
	.reg .b16 	%rs<6>;
	.reg .b32 	%r<29>;
	.reg .b32 	%f<71>;
	.reg .b64 	%rd<16>;

	ld.param.u64 	%rd1, [tvmgen_default_fused_nn_contrib_conv2d_winograd_without_weight_transform_add_add_nn_relu_2_kernel2_param_0];
	ld.param.u64 	%rd2, [tvmgen_default_fused_nn_contrib_conv2d_winograd_without_weight_transform_add_add_nn_relu_2_kernel2_param_1];
	ld.param.u64 	%rd3, [tvmgen_default_fused_nn_contrib_conv2d_winograd_without_weight_transform_add_add_nn_relu_2_kernel2_param_2];
	ld.param.u64 	%rd4, [tvmgen_default_fused_nn_contrib_conv2d_winograd_without_weight_transform_add_add_nn_relu_2_kernel2_param_3];
	cvta.to.global.u64 	%rd5, %rd2;
	cvta.to.global.u64 	%rd6, %rd4;
	cvta.to.global.u64 	%rd7, %rd3;
	cvta.to.global.u64 	%rd8, %rd1;
	mov.u32 	%r1, %ctaid.x;
	shl.b32 	%r2, %r1, 7;
	mov.u32 	%r3, %tid.x;
	or.b32  	%r4, %r2, %r3;
	mad.lo.s32 	%r5, %r1, -98, %r4;
	mul.hi.u32 	%r6, %r5, 1402438301;
	shr.u32 	%r7, %r6, 4;
	mul.lo.s32 	%r8, %r7, 49;
	sub.s32 	%r9, %r5, %r8;
	cvt.u16.u32 	%rs1, %r9;
	mul.lo.s16 	%rs2, %rs1, 37;
	shr.u16 	%rs3, %rs2, 8;
	mul.lo.s16 	%rs4, %rs3, 7;
	sub.s16 	%rs5, %rs1, %rs4;
	cvt.u32.u16 	%r10, %rs5;
	and.b32  	%r11, %r10, 255;
	mad.lo.s32 	%r12, %r1, -28, %r5;
	mul.hi.u32 	%r13, %r12, 613566757;
	sub.s32 	%r14, %r12, %r13;
	shr.u32 	%r15, %r14, 1;
	add.s32 	%r16, %r15, %r13;
	shr.u32 	%r17, %r16, 2;
	mul.lo.s32 	%r18, %r17, 7;
	sub.s32 	%r19, %r12, %r18;
	mul.hi.u32 	%r20, %r4, 1402438301;
	shr.u32 	%r21, %r20, 4;
	mad.lo.s32 	%r22, %r21, 49, %r9;
	add.s32 	%r23, %r22, %r19;
	sub.s32 	%r24, %r23, %r11;
	mul.wide.u32 	%rd9, %r24, 4;
	add.s64 	%rd10, %rd8, %rd9;
	ld.global.nc.f32 	%f1, [%rd10];
	add.f32 	%f2, %f1, 0f00000000;
	ld.global.nc.f32 	%f3, [%rd10+50176];
	add.f32 	%f4, %f2, %f3;
	ld.global.nc.f32 	%f5, [%rd10+100352];
	add.f32 	%f6, %f4, %f5;
	ld.global.nc.f32 	%f7, [%rd10+200704];
	add.f32 	%f8, %f6, %f7;
	ld.global.nc.f32 	%f9, [%rd10+250880];
	add.f32 	%f10, %f8, %f9;
	ld.global.nc.f32 	%f11, [%rd10+301056];
	add.f32 	%f12, %f10, %f11;
	ld.global.nc.f32 	%f13, [%rd10+401408];
	add.f32 	%f14, %f12, %f13;
	ld.global.nc.f32 	%f15, [%rd10+451584];
	add.f32 	%f16, %f14, %f15;
	ld.global.nc.f32 	%f17, [%rd10+501760];
	add.f32 	%f18, %f16, %f17;
	mov.f32 	%f19, 0f00000000;
	sub.f32 	%f20, %f19, %f3;
	add.f32 	%f21, %f20, %f5;
	ld.global.nc.f32 	%f22, [%rd10+150528];
	add.f32 	%f23, %f21, %f22;
	sub.f32 	%f24, %f23, %f9;
	add.f32 	%f25, %f24, %f11;
	ld.global.nc.f32 	%f26, [%rd10+351232];
	add.f32 	%f27, %f25, %f26;
	sub.f32 	%f28, %f27, %f15;
	add.f32 	%f29, %f28, %f17;
	ld.global.nc.f32 	%f30, [%rd10+551936];
	add.f32 	%f31, %f29, %f30;
	sub.f32 	%f32, %f19, %f7;
	sub.f32 	%f33, %f32, %f9;
	sub.f32 	%f34, %f33, %f11;
	add.f32 	%f35, %f34, %f13;
	add.f32 	%f36, %f35, %f15;
	add.f32 	%f37, %f36, %f17;
	ld.global.nc.f32 	%f38, [%rd10+602112];
	add.f32 	%f39, %f37, %f38;
	ld.global.nc.f32 	%f40, [%rd10+652288];
	add.f32 	%f41, %f39, %f40;
	ld.global.nc.f32 	%f42, [%rd10+702464];
	add.f32 	%f43, %f41, %f42;
	add.f32 	%f44, %f9, 0f00000000;
	sub.f32 	%f45, %f44, %f11;
	sub.f32 	%f46, %f45, %f26;
	sub.f32 	%f47, %f46, %f15;
	add.f32 	%f48, %f47, %f17;
	add.f32 	%f49, %f48, %f30;
	sub.f32 	%f50, %f49, %f40;
	add.f32 	%f51, %f50, %f42;
	ld.global.nc.f32 	%f52, [%rd10+752640];
	add.f32 	%f53, %f51, %f52;
	mul.hi.u32 	%r25, %r4, -1840700269;
	shr.u32 	%r26, %r25, 2;
	shl.b32 	%r27, %r19, 1;
	mad.lo.s32 	%r28, %r26, 28, %r27;
	mul.wide.u32 	%rd11, %r21, 4;
	add.s64 	%rd12, %rd6, %rd11;
	ld.global.nc.f32 	%f54, [%rd12];
	mul.wide.u32 	%rd13, %r28, 4;
	add.s64 	%rd14, %rd7, %rd13;
	ld.global.nc.f32 	%f55, [%rd14];
	add.f32 	%f56, %f18, %f55;
	add.f32 	%f57, %f56, %f54;
	max.f32 	%f58, %f57, 0f00000000;
	add.s64 	%rd15, %rd5, %rd13;
	st.global.f32 	[%rd15], %f58;
	ld.global.nc.f32 	%f59, [%rd14+4];
	add.f32 	%f60, %f31, %f59;
	add.f32 	%f61, %f60, %f54;
	max.f32 	%f62, %f61, 0f00000000;
	st.global.f32 	[%rd15+4], %f62;
	ld.global.nc.f32 	%f63, [%rd14+56];
	add.f32 	%f64, %f43, %f63;
	add.f32 	%f65, %f64, %f54;
	max.f32 	%f66, %f65, 0f00000000;
	st.global.f32 	[%rd15+56], %f66;
	ld.global.nc.f32 	%f67, [%rd14+60];
	add.f32 	%f68, %f53, %f67;
	add.f32 	%f69, %f68, %f54;
	max.f32 	%f70, %f69, 0f00000000;
	st.global.f32 	[%rd15+60], %f70;
	ret;

}
	// .globl	tvmgen_default_fused_nn_contrib_conv2d_winograd_without_weight_transform_add_kernel2
.visible .entry tvmgen_default_fused_nn_contrib_conv2d_winograd_without_weight_transform_add_kernel2(
	.param .u64 .ptr .align 1 tvmgen_default_fused_nn_contrib_conv2d_winograd_without_weight_transform_add_kernel2_param_0,
	.param .u64 .ptr .align 1 tvmgen_default_fused_nn_contrib_conv2d_winograd_without_weight_transform_add_kernel2_param_1,
	.param .u64 .ptr .align 1 tvmgen_default_fused_nn_contrib_conv2d_winograd_without_weight_transform_add_kernel2_param_2
)
.maxntid 128
{
	.reg .b32 	%r<18>;
	.reg .b32 	%f<404>;
	.reg .b64 	%rd<12>;

	ld.param.u64 	%rd1, [tvmgen_default_fused_nn_contrib_conv2d_winograd_without_weight_transform_add_kernel2_param_0];
	ld.param.u64 	%rd2, [tvmgen_default_fused_nn_contrib_conv2d_winograd_without_weight_transform_add_kernel2_param_1];
	ld.param.u64 	%rd3, [tvmgen_default_fused_nn_contrib_conv2d_winograd_without_weight_transform_add_kernel2_param_2];
	cvta.to.global.u64 	%rd4, %rd2;
	cvta.to.global.u64 	%rd5, %rd3;
	cvta.to.global.u64 	%rd6, %rd1;
	mov.u32 	%r1, %ctaid.x;
	shl.b32 	%r2, %r1, 7;
	mov.u32 	%r3, %tid.x;
	or.b32  	%r4, %r2, %r3;
	mul.wide.u32 	%rd7, %r4, 4;
	add.s64 	%rd8, %rd6, %rd7;
	ld.global.nc.f32 	%f1, [%rd8];
	add.f32 	%f2, %f1, 0f00000000;
	ld.global.nc.f32 	%f3, [%rd8+50176];
	add.f32 	%f4, %f2, %f3;
	ld.global.nc.f32 	%f5, [%rd8+100352];
	add.f32 	%f6, %f4, %f5;
	ld.global.nc.f32 	%f7, [%rd8+150528];
	add.f32 	%f8, %f6, %f7;
	ld.global.nc.f32 	%f9, [%rd8+200704];
	add.f32 	%f10, %f8, %f9;
	ld.global.nc.f32 	%f11, [%rd8+301056];
	add.f32 	%f12, %f10, %f11;
	ld.global.nc.f32 	%f13, [%rd8+351232];
	add.f32 	%f14, %f12, %f13;
	ld.global.nc.f32 	%f15, [%rd8+401408];
	add.f32 	%f16, %f14, %f15;
	ld.global.nc.f32 	%f17, [%rd8+451584];
	add.f32 	%f18, %f16, %f17;
	ld.global.nc.f32 	%f19, [%rd8+501760];
	add.f32 	%f20, %f18, %f19;
	ld.global.nc.f32 	%f21, [%rd8+602112];
	add.f32 	%f22, %f20, %f21;
	ld.global.nc.f32 	%f23, [%rd8+652288];
	add.f32 	%f24, %f22, %f23;
	ld.global.nc.f32 	%f25, [%rd8+702464];
	add.f32 	%f26, %f24, %f25;
	ld.global.nc.f32 	%f27, [%rd8+752640];
	add.f32 	%f28, %f26, %f27;
	ld.global.nc.f32 	%f29, [%rd8+802816];
	add.f32 	%f30, %f28, %f29;
	ld.global.nc.f32 	%f31, [%rd8+903168];
	add.f32 	%f32, %f30, %f31;
	ld.global.nc.f32 	%f33, [%rd8+953344];
	add.f32 	%f34, %f32, %f33;
	ld.global.nc.f32 	%f35, [%rd8+1003520];
	add.f32 	%f36, %f34, %f35;
	ld.global.nc.f32 	%f37, [%rd8+1053696];
	add.f32 	%f38, %f36, %f37;
	ld.global.nc.f32 	%f39, [%rd8+1103872];
	add.f32 	%f40, %f38, %f39;
	ld.global.nc.f32 	%f41, [%rd8+1204224];
	add.f32 	%f42, %f40, %f41;
	ld.global.nc.f32 	%f43, [%rd8+1254400];
	add.f32 	%f44, %f42, %f43;
	ld.global.nc.f32 	%f45, [%rd8+1304576];
	add.f32 	%f46, %f44, %f45;
	ld.global.nc.f32 	%f47, [%rd8+1354752];
	add.f32 	%f48, %f46, %f47;
	ld.global.nc.f32 	%f49, [%rd8+1404928];
	add.f32 	%f50, %f48, %f49;
	mov.f32 	%f51, 0f00000000;
	sub.f32 	%f52, %f51, %f3;
	add.f32 	%f53, %f52, %f5;
	fma.rn.f32 	%f54, %f7, 0f3F000000, %f53;
	add.f32 	%f55, %f9, %f9;
	sub.f32 	%f56, %f54, %f55;
	sub.f32 	%f57, %f56, %f13;
	add.f32 	%f58, %f57, %f15;
	mul.f32 	%f59, %f17, 0f3F000000;
	add.f32 	%f60, %f58, %f59;
	add.f32 	%f61, %f19, %f19;
	sub.f32 	%f62, %f60, %f61;
	sub.f32 	%f63, %f62, %f23;
	add.f32 	%f64, %f63, %f25;
	fma.rn.f32 	%f65, %f27, 0f3F000000, %f64;
	add.f32 	%f66, %f29, %f29;
	sub.f32 	%f67, %f65, %f66;
	sub.f32 	%f68, %f67, %f33;
	add.f32 	%f69, %f68, %f35;
	mul.f32 	%f70, %f37, 0f3F000000;
	add.f32 	%f71, %f69, %f70;
	add.f32 	%f72, %f39, %f39;
	sub.f32 	%f73, %f71, %f72;
	sub.f32 	%f74, %f73, %f43;
	add.f32 	%f75, %f74, %f45;
	fma.rn.f32 	%f76, %f47, 0f3F000000, %f75;
	add.f32 	%f77, %f49, %f49;
	sub.f32 	%f78, %f76, %f77;
	add.f32 	%f79, %f3, 0f00000000;
	add.f32 	%f80, %f79, %f5;
	fma.rn.f32 	%f81, %f7, 0f3E800000, %f80;
	fma.rn.f32 	%f82, %f9, 0f40800000, %f81;
	add.f32 	%f83, %f82, %f13;
	add.f32 	%f84, %f83, %f15;
	mul.f32 	%f85, %f17, 0f3E800000;
	add.f32 	%f86, %f84, %f85;
	mul.f32 	%f87, %f19, 0f40800000;
	add.f32 	%f88, %f86, %f87;
	add.f32 	%f89, %f88, %f23;
	add.f32 	%f90, %f89, %f25;
	fma.rn.f32 	%f91, %f27, 0f3E800000, %f90;
	fma.rn.f32 	%f92, %f29, 0f40800000, %f91;
	add.f32 	%f93, %f92, %f33;
	add.f32 	%f94, %f93, %f35;
	mul.f32 	%f95, %f37, 0f3E800000;
	add.f32 	%f96, %f94, %f95;
	fma.rn.f32 	%f97, %f39, 0f40800000, %f96;
	add.f32 	%f98, %f97, %f43;
	add.f32 	%f99, %f98, %f45;
	fma.rn.f32 	%f100, %f47, 0f3E800000, %f99;
	mul.f32 	%f101, %f49, 0f40800000;
	add.f32 	%f102, %f100, %f101;
	fma.rn.f32 	%f103, %f7, 0f3E000000, %f53;
	mul.f32 	%f104, %f9, 0f41000000;
	sub.f32 	%f105, %f103, %f104;
	ld.global.nc.f32 	%f106, [%rd8+250880];
	add.f32 	%f107, %f105, %f106;
	sub.f32 	%f108, %f107, %f13;
	add.f32 	%f109, %f108, %f15;
	mul.f32 	%f110, %f17, 0f3E000000;
	add.f32 	%f111, %f109, %f110;
	mul.f32 	%f112, %f19, 0f41000000;
	sub.f32 	%f113, %f111, %f112;
	ld.global.nc.f32 	%f114, [%rd8+551936];
	add.f32 	%f115, %f113, %f114;
	sub.f32 	%f116, %f115, %f23;
	add.f32 	%f117, %f116, %f25;
	fma.rn.f32 	%f118, %f27, 0f3E000000, %f117;
	mul.f32 	%f119, %f29, 0f41000000;
	sub.f32 	%f120, %f118, %f119;
	ld.global.nc.f32 	%f121, [%rd8+852992];
	add.f32 	%f122, %f120, %f121;
	sub.f32 	%f123, %f122, %f33;
	add.f32 	%f124, %f123, %f35;
	mul.f32 	%f125, %f37, 0f3E000000;
	add.f32 	%f126, %f124, %f125;
	mul.f32 	%f127, %f39, 0f41000000;
	sub.f32 	%f128, %f126, %f127;
	ld.global.nc.f32 	%f129, [%rd8+1154048];
	add.f32 	%f130, %f128, %f129;
	sub.f32 	%f131, %f130, %f43;
	add.f32 	%f132, %f131, %f45;
	fma.rn.f32 	%f133, %f47, 0f3E000000, %f132;
	mul.f32 	%f134, %f49, 0f41000000;
	sub.f32 	%f135, %f133, %f134;
	ld.global.nc.f32 	%f136, [%rd8+1455104];
	add.f32 	%f137, %f135, %f136;
	sub.f32 	%f138, %f51, %f11;
	sub.f32 	%f139, %f138, %f13;
	sub.f32 	%f140, %f139, %f15;
	sub.f32 	%f141, %f140, %f17;
	sub.f32 	%f142, %f141, %f19;
	add.f32 	%f143, %f142, %f21;
	add.f32 	%f144, %f143, %f23;
	add.f32 	%f145, %f144, %f25;
	add.f32 	%f146, %f145, %f27;
	add.f32 	%f147, %f146, %f29;
	fma.rn.f32 	%f148, %f31, 0f3F000000, %f147;
	mul.f32 	%f149, %f33, 0f3F000000;
	add.f32 	%f150, %f148, %f149;
	fma.rn.f32 	%f151, %f35, 0f3F000000, %f150;
	add.f32 	%f152, %f151, %f70;
	mul.f32 	%f153, %f39, 0f3F000000;
	add.f32 	%f154, %f152, %f153;
	add.f32 	%f155, %f41, %f41;
	sub.f32 	%f156, %f154, %f155;
	add.f32 	%f157, %f43, %f43;
	sub.f32 	%f158, %f156, %f157;
	add.f32 	%f159, %f45, %f45;
	sub.f32 	%f160, %f158, %f159;
	add.f32 	%f161, %f47, %f47;
	sub.f32 	%f162, %f160, %f161;
	sub.f32 	%f163, %f162, %f77;
	add.f32 	%f164, %f13, 0f00000000;
	sub.f32 	%f165, %f164, %f15;
	sub.f32 	%f166, %f165, %f59;
	add.f32 	%f167, %f166, %f61;
	sub.f32 	%f168, %f167, %f23;
	add.f32 	%f169, %f168, %f25;
	fma.rn.f32 	%f170, %f27, 0f3F000000, %f169;
	sub.f32 	%f171, %f170, %f66;
	sub.f32 	%f172, %f171, %f149;
	fma.rn.f32 	%f173, %f35, 0f3F000000, %f172;
	fma.rn.f32 	%f174, %f70, 0f3F000000, %f173;
	add.f32 	%f175, %f153, %f153;
	sub.f32 	%f176, %f174, %f175;
	add.f32 	%f177, %f176, %f157;
	sub.f32 	%f178, %f177, %f159;
	mul.f32 	%f179, %f161, 0f3F000000;
	sub.f32 	%f180, %f178, %f179;
	fma.rn.f32 	%f181, %f77, 0f40000000, %f180;
	sub.f32 	%f182, %f51, %f13;
	sub.f32 	%f183, %f182, %f15;
	sub.f32 	%f184, %f183, %f85;
	sub.f32 	%f185, %f184, %f87;
	add.f32 	%f186, %f185, %f23;
	add.f32 	%f187, %f186, %f25;
	fma.rn.f32 	%f188, %f27, 0f3E800000, %f187;
	fma.rn.f32 	%f189, %f29, 0f40800000, %f188;
	add.f32 	%f190, %f189, %f149;
	fma.rn.f32 	%f191, %f35, 0f3F000000, %f190;
	fma.rn.f32 	%f192, %f70, 0f3E800000, %f191;
	fma.rn.f32 	%f193, %f153, 0f40800000, %f192;
	sub.f32 	%f194, %f193, %f157;
	sub.f32 	%f195, %f194, %f159;
	mul.f32 	%f196, %f161, 0f3E800000;
	sub.f32 	%f197, %f195, %f196;
	mul.f32 	%f198, %f77, 0f40800000;
	sub.f32 	%f199, %f197, %f198;
	sub.f32 	%f200, %f165, %f110;
	add.f32 	%f201, %f200, %f112;
	sub.f32 	%f202, %f201, %f114;
	sub.f32 	%f203, %f202, %f23;
	add.f32 	%f204, %f203, %f25;
	fma.rn.f32 	%f205, %f27, 0f3E000000, %f204;
	sub.f32 	%f206, %f205, %f119;
	add.f32 	%f207, %f206, %f121;
	sub.f32 	%f208, %f207, %f149;
	fma.rn.f32 	%f209, %f35, 0f3F000000, %f208;
	fma.rn.f32 	%f210, %f70, 0f3E000000, %f209;
	mul.f32 	%f211, %f153, 0f41000000;
	sub.f32 	%f212, %f210, %f211;
	fma.rn.f32 	%f213, %f129, 0f3F000000, %f212;
	add.f32 	%f214, %f213, %f157;
	sub.f32 	%f215, %f214, %f159;
	mul.f32 	%f216, %f161, 0f3E000000;
	sub.f32 	%f217, %f215, %f216;
	fma.rn.f32 	%f218, %f77, 0f41000000, %f217;
	add.f32 	%f219, %f136, %f136;
	sub.f32 	%f220, %f218, %f219;
	add.f32 	%f221, %f11, 0f00000000;
	add.f32 	%f222, %f221, %f13;
	add.f32 	%f223, %f222, %f15;
	add.f32 	%f224, %f223, %f17;
	add.f32 	%f225, %f224, %f19;
	add.f32 	%f226, %f225, %f21;
	add.f32 	%f227, %f226, %f23;
	add.f32 	%f228, %f227, %f25;
	add.f32 	%f229, %f228, %f27;
	add.f32 	%f230, %f229, %f29;
	fma.rn.f32 	%f231, %f31, 0f3E800000, %f230;
	mul.f32 	%f232, %f33, 0f3E800000;
	add.f32 	%f233, %f231, %f232;
	fma.rn.f32 	%f234, %f35, 0f3E800000, %f233;
	add.f32 	%f235, %f234, %f95;
	mul.f32 	%f236, %f39, 0f3E800000;
	add.f32 	%f237, %f235, %f236;
	fma.rn.f32 	%f238, %f41, 0f40800000, %f237;
	mul.f32 	%f239, %f43, 0f40800000;
	add.f32 	%f240, %f238, %f239;
	fma.rn.f32 	%f241, %f45, 0f40800000, %f240;
	mul.f32 	%f242, %f47, 0f40800000;
	add.f32 	%f243, %f241, %f242;
	add.f32 	%f244, %f243, %f101;
	add.f32 	%f245, %f182, %f15;
	add.f32 	%f246, %f245, %f59;
	sub.f32 	%f247, %f246, %f61;
	sub.f32 	%f248, %f247, %f23;
	add.f32 	%f249, %f248, %f25;
	fma.rn.f32 	%f250, %f27, 0f3F000000, %f249;
	sub.f32 	%f251, %f250, %f66;
	sub.f32 	%f252, %f251, %f232;
	fma.rn.f32 	%f253, %f35, 0f3E800000, %f252;
	fma.rn.f32 	%f254, %f95, 0f3F000000, %f253;
	add.f32 	%f255, %f236, %f236;
	sub.f32 	%f256, %f254, %f255;
	sub.f32 	%f257, %f256, %f239;
	fma.rn.f32 	%f258, %f45, 0f40800000, %f257;
	fma.rn.f32 	%f259, %f242, 0f3F000000, %f258;
	add.f32 	%f260, %f101, %f101;
	sub.f32 	%f261, %f259, %f260;
	add.f32 	%f262, %f164, %f15;
	add.f32 	%f263, %f262, %f85;
	add.f32 	%f264, %f263, %f87;
	add.f32 	%f265, %f264, %f23;
	add.f32 	%f266, %f265, %f25;
	fma.rn.f32 	%f267, %f27, 0f3E800000, %f266;
	fma.rn.f32 	%f268, %f29, 0f40800000, %f267;
	add.f32 	%f269, %f268, %f232;
	fma.rn.f32 	%f270, %f35, 0f3E800000, %f269;
	fma.rn.f32 	%f271, %f95, 0f3E800000, %f270;
	fma.rn.f32 	%f272, %f236, 0f40800000, %f271;
	add.f32 	%f273, %f272, %f239;
	fma.rn.f32 	%f274, %f45, 0f40800000, %f273;
	fma.rn.f32 	%f275, %f242, 0f3E800000, %f274;
	fma.rn.f32 	%f276, %f101, 0f40800000, %f275;
	add.f32 	%f277, %f245, %f110;
	sub.f32 	%f278, %f277, %f112;
	add.f32 	%f279, %f278, %f114;
	sub.f32 	%f280, %f279, %f23;
	add.f32 	%f281, %f280, %f25;
	fma.rn.f32 	%f282, %f27, 0f3E000000, %f281;
	sub.f32 	%f283, %f282, %f119;
	add.f32 	%f284, %f283, %f121;
	sub.f32 	%f285, %f284, %f232;
	fma.rn.f32 	%f286, %f35, 0f3E800000, %f285;
	fma.rn.f32 	%f287, %f95, 0f3E000000, %f286;
	mul.f32 	%f288, %f236, 0f41000000;
	sub.f32 	%f289, %f287, %f288;
	fma.rn.f32 	%f290, %f129, 0f3E800000, %f289;
	sub.f32 	%f291, %f290, %f239;
	fma.rn.f32 	%f292, %f45, 0f40800000, %f291;
	fma.rn.f32 	%f293, %f242, 0f3E000000, %f292;
	mul.f32 	%f294, %f101, 0f41000000;
	sub.f32 	%f295, %f293, %f294;
	fma.rn.f32 	%f296, %f136, 0f40800000, %f295;
	fma.rn.f32 	%f297, %f31, 0f3E000000, %f147;
	mul.f32 	%f298, %f33, 0f3E000000;
	add.f32 	%f299, %f297, %f298;
	fma.rn.f32 	%f300, %f35, 0f3E000000, %f299;
	add.f32 	%f301, %f300, %f125;
	mul.f32 	%f302, %f39, 0f3E000000;
	add.f32 	%f303, %f301, %f302;
	mul.f32 	%f304, %f41, 0f41000000;
	sub.f32 	%f305, %f303, %f304;
	mul.f32 	%f306, %f43, 0f41000000;
	sub.f32 	%f307, %f305, %f306;
	mul.f32 	%f308, %f45, 0f41000000;
	sub.f32 	%f309, %f307, %f308;
	mul.f32 	%f310, %f47, 0f41000000;
	sub.f32 	%f311, %f309, %f310;
	sub.f32 	%f312, %f311, %f134;
	ld.global.nc.f32 	%f313, [%rd8+1505280];
	add.f32 	%f314, %f312, %f313;
	ld.global.nc.f32 	%f315, [%rd8+1555456];
	add.f32 	%f316, %f314, %f315;
	ld.global.nc.f32 	%f317, [%rd8+1605632];
	add.f32 	%f318, %f316, %f317;
	ld.global.nc.f32 	%f319, [%rd8+1655808];
	add.f32 	%f320, %f318, %f319;
	ld.global.nc.f32 	%f321, [%rd8+1705984];
	add.f32 	%f322, %f320, %f321;
	sub.f32 	%f323, %f171, %f298;
	fma.rn.f32 	%f324, %f35, 0f3E000000, %f323;
	fma.rn.f32 	%f325, %f125, 0f3F000000, %f324;
	add.f32 	%f326, %f302, %f302;
	sub.f32 	%f327, %f325, %f326;
	add.f32 	%f328, %f327, %f306;
	sub.f32 	%f329, %f328, %f308;
	mul.f32 	%f330, %f310, 0f3F000000;
	sub.f32 	%f331, %f329, %f330;
	fma.rn.f32 	%f332, %f134, 0f40000000, %f331;
	sub.f32 	%f333, %f332, %f315;
	add.f32 	%f334, %f333, %f317;
	fma.rn.f32 	%f335, %f319, 0f3F000000, %f334;
	add.f32 	%f336, %f321, %f321;
	sub.f32 	%f337, %f335, %f336;
	add.f32 	%f338, %f189, %f298;
	fma.rn.f32 	%f339, %f35, 0f3E000000, %f338;
	fma.rn.f32 	%f340, %f125, 0f3E800000, %f339;
	fma.rn.f32 	%f341, %f302, 0f40800000, %f340;
	sub.f32 	%f342, %f341, %f306;
	sub.f32 	%f343, %f342, %f308;
	mul.f32 	%f344, %f310, 0f3E800000;
	sub.f32 	%f345, %f343, %f344;
	mul.f32 	%f346, %f134, 0f40800000;
	sub.f32 	%f347, %f345, %f346;
	add.f32 	%f348, %f315, %f347;
	add.f32 	%f349, %f348, %f317;
	fma.rn.f32 	%f350, %f319, 0f3E800000, %f349;
	fma.rn.f32 	%f351, %f321, 0f40800000, %f350;
	sub.f32 	%f352, %f207, %f298;
	fma.rn.f32 	%f353, %f35, 0f3E000000, %f352;
	fma.rn.f32 	%f354, %f125, 0f3E000000, %f353;
	mul.f32 	%f355, %f302, 0f41000000;
	sub.f32 	%f356, %f354, %f355;
	fma.rn.f32 	%f357, %f129, 0f3E000000, %f356;
	add.f32 	%f358, %f357, %f306;
	sub.f32 	%f359, %f358, %f308;
	mul.f32 	%f360, %f310, 0f3E000000;
	sub.f32 	%f361, %f359, %f360;
	fma.rn.f32 	%f362, %f134, 0f41000000, %f361;
	mul.f32 	%f363, %f136, 0f41000000;
	sub.f32 	%f364, %f362, %f363;
	sub.f32 	%f365, %f364, %f315;
	add.f32 	%f366, %f365, %f317;
	fma.rn.f32 	%f367, %f319, 0f3E000000, %f366;
	mul.f32 	%f368, %f321, 0f41000000;
	sub.f32 	%f369, %f367, %f368;
	ld.global.nc.f32 	%f370, [%rd8+1756160];
	add.f32 	%f371, %f369, %f370;
	shl.b32 	%r5, %r1, 6;
	shr.u32 	%r6, %r3, 1;
	or.b32  	%r7, %r5, %r6;
	mul.hi.u32 	%r8, %r7, -1840700269;
	shr.u32 	%r9, %r8, 2;
	mad.lo.s32 	%r10, %r1, -126, %r4;
	shr.u32 	%r11, %r10, 1;
	mul.hi.u32 	%r12, %r11, -1840700269;
	shr.u32 	%r13, %r12, 2;
	mul.lo.s32 	%r14, %r13, 14;
	sub.s32 	%r15, %r10, %r14;
	shl.b32 	%r16, %r15, 2;
	mad.lo.s32 	%r17, %r9, 224, %r16;
	mul.wide.u32 	%rd9, %r17, 4;
	add.s64 	%rd10, %rd5, %rd9;
	ld.global.nc.f32 	%f372, [%rd10];
	add.f32 	%f373, %f50, %f372;
	add.s64 	%rd11, %rd4, %rd9;
	st.global.f32 	[%rd11], %f373;
	ld.global.nc.f32 	%f374, [%rd10+4];
	add.f32 	%f375, %f78, %f374;
	st.global.f32 	[%rd11+4], %f375;
	ld.global.nc.f32 	%f376, [%rd10+8];
	add.f32 	%f377, %f102, %f376;
	st.global.f32 	[%rd11+8], %f377;
	ld.global.nc.f32 	%f378, [%rd10+12];
	add.f32 	%f379, %f137, %f378;
	st.global.f32 	[%rd11+12], %f379;
	ld.global.nc.f32 	%f380, [%rd10+224];
	add.f32 	%f381, %f163, %f380;
	st.global.f32 	[%rd11+224], %f381;
	ld.global.nc.f32 	%f382, [%rd10+228];
	add.f32 	%f383, %f181, %f382;
	st.global.f32 	[%rd11+228], %f383;
	ld.global.nc.f32 	%f384, [%rd10+232];
	add.f32 	%f385, %f199, %f384;
	st.global.f32 	[%rd11+232], %f385;
	ld.global.nc.f32 	%f386, [%rd10+236];
	add.f32 	%f387, %f220, %f386;
	st.global.f32 	[%rd11+236], %f387;
	ld.global.nc.f32 	%f388, [%rd10+448];
	add.f32 	%f389, %f244, %f388;
	st.global.f32 	[%rd11+448], %f389;
	ld.global.nc.f32 	%f390, [%rd10+452];
	add.f32 	%f391, %f261, %f390;
	st.global.f32 	[%rd11+452], %f391;
	ld.global.nc.f32 	%f392, [%rd10+456];
	add.f32 	%f393, %f276, %f392;
	st.global.f32 	[%rd11+456], %f393;
	ld.global.nc.f32 	%f394, [%rd10+460];
	add.f32 	%f395, %f296, %f394;
	st.global.f32 	[%rd11+460], %f395;
	ld.global.nc.f32 	%f396, [%rd10+672];
	add.f32 	%f397, %f322, %f396;
	st.global.f32 	[%rd11+672], %f397;
	ld.global.nc.f32 	%f398, [%rd10+676];
	add.f32 	%f399, %f337, %f398;
	st.global.f32 	[%rd11+676], %f399;
	ld.global.nc.f32 	%f400, [%rd10+680];
	add.f32 	%f401, %f351, %f400;
	st.global.f32 	[%rd11+680], %f401;
	ld.global.nc.f32 	%f402, [%rd10+684];
	add.f32 	%f403, %f371, %f402;
	st.global.f32 	[%rd11+684], %f403;
	ret;

}
	// .globl	tvmgen_default_fused_nn_contrib_conv2d_winograd_without_weight_transform_add_2_kernel1
.visible .entry tvmgen_default_fused_nn_contrib_conv2d_winograd_without_weight_transform_add_2_kernel1(
	.param .u64 .ptr .align 1 tvmgen_default_fused_nn_contrib_conv2d_winograd_without_weight_transform_add_2_kernel1_param_0,
	.param .u64 .ptr .align 1 tvmgen_default_fused_nn_contrib_conv2d_winograd_without_weight_transform_add_2_kernel1_param_1,
	.param .u64 .ptr .align 1 tvmgen_default_fused_nn_contrib_conv2d_winograd_without_weight_transform_add_2_kernel1_param_2
)
.maxntid 49
{
	.reg .pred 	%p<3>;
	.reg .b32 	%r<58>;
	.reg .b32 	%f<309>;
	.reg .b64 	%rd<25>;
	// demoted variable
	.shared .align 4 .b8 _ZZ86tvmgen_default_fused_nn_contrib_conv2d_winograd_without_weight_transform_add_2_kernel1E9p1_shared[512];
	// demoted variable
	.shared .align 4 .b8 _ZZ86tvmgen_default_fused_nn_contrib_conv2d_winograd_without_weight_transform_add_2_kernel1E16data_pack_shared[1568];
	ld.param.u64 	%rd6, [tvmgen_default_fused_nn_contrib_conv2d_winograd_without_weight_transform_add_2_kernel1_param_1];
	cvta.to.global.u64 	%rd7, %rd6;
	mov.u32 	%r14, %tid.x;
	mov.u32 	%r15, %ctaid.z;
	shl.b32 	%r16, %r15, 16;
	mov.u32 	%r17, %ctaid.y;
	shl.b32 	%r18, %r17, 4;
	mul.lo.s32 	%r19, %r15, 12544;
	or.b32  	%r20, %r19, %r14;
	shl.b32 	%r21, %r14, 4;
	and.b32  	%r22, %r21, 768;
	and.b32  	%r23, %r14, 15;
	add.s32 	%r24, %r21, 784;
	and.b32  	%r25, %r24, 1792;
	add.s32 	%r26, %r14, 1;
	and.b32  	%r27, %r26, 15;
	add.s32 	%r28, %r21, 1568;
	and.b32  	%r29, %r28, 1792;
	add.s32 	%r30, %r14, 2;
	and.b32  	%r31, %r30, 15;
	or.b32  	%r32, %r16, %r22;
	add.s32 	%r33, %r32, %r18;
	or.b32  	%r56, %r33, %r23;
	or.b32  	%r34, %r16, %r25;
	add.s32 	%r35, %r34, %r18;
	or.b32  	%r55, %r35, %r27;
	or.b32  	%r36, %r16, %r29;
	add.s32 	%r37, %r36, %r18;
	or.b32  	%r54, %r37, %r31;
	mul.wide.u32 	%rd8, %r20, 4;
	add.s64 	%rd9, %rd8, %rd7;
	add.s64 	%rd24, %rd9, 784;
	mov.b32 	%r57, 0;
	mov.f32 	%f293, 0f00000000;
	mov.f32 	%f294, %f293;
	mov.f32 	%f295, %f293;
	mov.f32 	%f296, %f293;
	mov.f32 	%f297, %f293;
	mov.f32 	%f298, %f293;
	mov.f32 	%f299, %f293;
	mov.f32 	%f300, %f293;
	mov.f32 	%f301, %f293;
	mov.f32 	%f302, %f293;
	mov.f32 	%f303, %f293;
	mov.f32 	%f304, %f293;
	mov.f32 	%f305, %f293;
	mov.f32 	%f306, %f293;
	mov.f32 	%f307, %f293;
	mov.f32 	%f308, %f293;
$L__BB16_1:
	ld.param.u64 	%rd21, [tvmgen_default_fused_nn_contrib_conv2d_winograd_without_weight_transform_add_2_kernel1_param_0];
	setp.gt.u32 	%p1, %r14, 29;
	bar.sync 	0;
	cvta.to.global.u64 	%rd10, %rd21;
	mul.wide.u32 	%rd11, %r56, 4;
	add.s64 	%rd12, %rd10, %rd11;
	ld.global.nc.f32 	%f34, [%rd12];
	shl.b32 	%r38, %r14, 2;
	mov.u32 	%r39, _ZZ86tvmgen_default_fused_nn_contrib_conv2d_winograd_without_weight_transform_add_2_kernel1E9p1_shared;
	add.s32 	%r40, %r39, %r38;
	st.shared.f32 	[%r40], %f34;
	mul.wide.u32 	%rd13, %r55, 4;
	add.s64 	%rd14, %rd10, %rd13;
	ld.global.nc.f32 	%f35, [%rd14];
	st.shared.f32 	[%r40+196], %f35;
	@%p1 bra 	$L__BB16_3;
	ld.param.u64 	%rd22, [tvmgen_default_fused_nn_contrib_conv2d_winograd_without_weight_transform_add_2_kernel1_param_0];
	cvta.to.global.u64 	%rd15, %rd22;
	mul.wide.u32 	%rd16, %r54, 4;
	add.s64 	%rd17, %rd15, %rd16;
	ld.global.nc.f32 	%f36, [%rd17];
	mov.u32 	%r42, _ZZ86tvmgen_default_fused_nn_contrib_conv2d_winograd_without_weight_transform_add_2_kernel1E9p1_shared;
	add.s32 	%r43, %r42, %r38;
	st.shared.f32 	[%r43+392], %f36;
$L__BB16_3:
	ld.global.nc.f32 	%f37, [%rd24+-784];
	mov.u32 	%r46, _ZZ86tvmgen_default_fused_nn_contrib_conv2d_winograd_without_weight_transform_add_2_kernel1E16data_pack_shared;
	add.s32 	%r47, %r46, %r38;
	st.shared.f32 	[%r47], %f37;
	ld.global.nc.f32 	%f38, [%rd24+-588];
	st.shared.f32 	[%r47+196], %f38;
	ld.global.nc.f32 	%f39, [%rd24+-392];
	st.shared.f32 	[%r47+392], %f39;
	ld.global.nc.f32 	%f40, [%rd24+-196];
	st.shared.f32 	[%r47+588], %f40;
	ld.global.nc.f32 	%f41, [%rd24];
	st.shared.f32 	[%r47+784], %f41;
	ld.global.nc.f32 	%f42, [%rd24+196];
	st.shared.f32 	[%r47+980], %f42;
	ld.global.nc.f32 	%f43, [%rd24+392];
	st.shared.f32 	[%r47+1176], %f43;
	ld.global.nc.f32 	%f44, [%rd24+588];
	st.shared.f32 	[%r47+1372], %f44;
	bar.sync 	0;
	ld.shared.f32 	%f45, [%r47];
	ld.shared.f32 	%f46, [_ZZ86tvmgen_default_fused_nn_contrib_conv2d_winograd_without_weight_transform_add_2_kernel1E9p1_shared];
	fma.rn.f32 	%f47, %f46, %f45, %f308;
	ld.shared.f32 	%f48, [_ZZ86tvmgen_default_fused_nn_contrib_conv2d_winograd_without_weight_transform_add_2_kernel1E9p1_shared+32];
	fma.rn.f32 	%f49, %f48, %f45, %f300;
	ld.shared.f32 	%f50, [_ZZ86tvmgen_default_fused_nn_contrib_conv2d_winograd_without_weight_transform_add_2_kernel1E9p1_shared+4];
	fma.rn.f32 	%f51, %f50, %f45, %f307;
	ld.shared.f32 	%f52, [_ZZ86tvmgen_default_fused_nn_contrib_conv2d_winograd_without_weight_transform_add_2_kernel1E9p1_shared+36];
	fma.rn.f32 	%f53, %f52, %f45, %f299;
	ld.shared.f32 	%f54, [_ZZ86tvmgen_default_fused_nn_contrib_conv2d_winograd_without_weight_transform_add_2_kernel1E9p1_shared+8];
	fma.rn.f32 	%f55, %f54, %f45, %f306;
	ld.shared.f32 	%f56, [_ZZ86tvmgen_default_fused_nn_contrib_conv2d_winograd_without_weight_transform_add_2_kernel1E9p1_shared+40];
	fma.rn.f32 	%f57, %f56, %f45, %f298;
	ld.shared.f32 	%f58, [_ZZ86tvmgen_default_fused_nn_contrib_conv2d_winograd_without_weight_transform_add_2_kernel1E9p1_shared+12];
	fma.rn.f32 	%f59, %f58, %f45, %f305;
	ld.shared.f32 	%f60, [_ZZ86tvmgen_default_fused_nn_contrib_conv2d_winograd_without_weight_transform_add_2_kernel1E9p1_shared+44];
	fma.rn.f32 	%f61, %f60, %f45, %f297;
	ld.shared.f32 	%f62, [_ZZ86tvmgen_default_fused_nn_contrib_conv2d_winograd_without_weight_transform_add_2_kernel1E9p1_shared+16];
	fma.rn.f32 	%f63, %f62, %f45, %f304;
	ld.shared.f32 	%f64, [_ZZ86tvmgen_default_fused_nn_contrib_conv2d_winograd_without_weight_transform_add_2_kernel1E9p1_shared+48];
	fma.rn.f32 	%f65, %f64, %f45, %f296;
	ld.shared.f32 	%f66, [_ZZ86tvmgen_default_fused_nn_contrib_conv2d_winograd_without_weight_transform_add_2_kernel1E9p1_shared+20];
	fma.rn.f32 	%f67, %f66, %f45, %f303;
	ld.shared.f32 	%f68, [_ZZ86tvmgen_default_fused_nn_contrib_conv2d_winograd_without_weight_transform_add_2_kernel1E9p1_shared+52];
	fma.rn.f32 	%f69, %f68, %f45, %f295;
	ld.shared.f32 	%f70, [_ZZ86tvmgen_default_fused_nn_contrib_conv2d_winograd_without_weight_transform_add_2_kernel1E9p1_shared+24];
	fma.rn.f32 	%f71, %f70, %f45, %f302;
	ld.shared.f32 	%f72, [_ZZ86tvmgen_default_fused_nn_contrib_conv2d_winograd_without_weight_transform_add_2_kernel1E9p1_shared+56];
	fma.rn.f32 	%f73, %f72, %f45, %f294;
	ld.shared.f32 	%f74, [_ZZ86tvmgen_default_fused_nn_contrib_conv2d_winograd_without_weight_transform_add_2_kernel1E9p1_shared+28];
	fma.rn.f32 	%f75, %f74, %f45, %f301;
	ld.shared.f32 	%f76, [_ZZ86tvmgen_default_fused_nn_contrib_conv2d_winograd_without_weight_transform_add_2_kernel1E9p1_shared+60];
	fma.rn.f32 	%f77, %f76, %f45, %f293;
	ld.shared.f32 	%f78, [%r47+196];
	ld.shared.f32 	%f79, [_ZZ86tvmgen_default_fused_nn_contrib_conv2d_winograd_without_weight_transform_add_2_kernel1E9p1_shared+64];
	fma.rn.f32 	%f80, %f79, %f78, %f47;
	ld.shared.f32 	%f81, [_ZZ86tvmgen_default_fused_nn_contrib_conv2d_winograd_without_weight_transform_add_2_kernel1E9p1_shared+96];
	fma.rn.f32 	%f82, %f81, %f78, %f49;
	ld.shared.f32 	%f83, [_ZZ86tvmgen_default_fused_nn_contrib_conv2d_winograd_without_weight_transform_add_2_kernel1E9p1_shared+68];
	fma.rn.f32 	%f84, %f83, %f78, %f51;
	ld.shared.f32 	%f85, [_ZZ86tvmgen_default_fused_nn_contrib_conv2d_winograd_without_weight_transform_add_2_kernel1E9p1_shared+100];
	fma.rn.f32 	%f86, %f85, %f78, %f53;
	ld.shared.f32 	%f87, [_ZZ86tvmgen_default_fused_nn_contrib_conv2d_winograd_without_weight_transform_add_2_kernel1E9p1_shared+72];
	fma.rn.f32 	%f88, %f87, %f78, %f55;
	ld.shared.f32 	%f89, [_ZZ86tvmgen_default_fused_nn_contrib_conv2d_winograd_without_weight_transform_add_2_kernel1E9p1_shared+104];
	fma.rn.f32 	%f90, %f89, %f78, %f57;
	ld.shared.f32 	%f91, [_ZZ86tvmgen_default_fused_nn_contrib_conv2d_winograd_without_weight_transform_add_2_kernel1E9p1_shared+76];
	fma.rn.f32 	%f92, %f91, %f78, %f59;
	ld.shared.f32 	%f93, [_ZZ86tvmgen_default_fused_nn_contrib_conv2d_winograd_without_weight_transform_add_2_kernel1E9p1_shared+108];
	fma.rn.f32 	%f94, %f93, %f78, %f61;
	ld.shared.f32 	%f95, [_ZZ86tvmgen_default_fused_nn_contrib_conv2d_winograd_without_weight_transform_add_2_kernel1E9p1_shared+80];
	fma.rn.f32 	%f96, %f95, %f78, %f63;
	ld.shared.f32 	%f97, [_ZZ86tvmgen_default_fused_nn_contrib_conv2d_winograd_without_weight_transform_add_2_kernel1E9p1_shared+112];
	fma.rn.f32 	%f98, %f97, %f78, %f65;
	ld.shared.f32 	%f99, [_ZZ86tvmgen_default_fused_nn_contrib_conv2d_winograd_without_weight_transform_add_2_kernel1E9p1_shared+84];
	fma.rn.f32 	%f100, %f99, %f78, %f67;
	ld.shared.f32 	%f101, [_ZZ86tvmgen_default_fused_nn_contrib_conv2d_winograd_without_weight_transform_add_2_kernel1E9p1_shared+116];
	fma.rn.f32 	%f102, %f101, %f78, %f69;
	ld.shared.f32 	%f103, [_ZZ86tvmgen_default_fused_nn_contrib_conv2d_winograd_without_weight_transform_add_2_kernel1E9p1_shared+88];
	fma.rn.f32 	%f104, %f103, %f78, %f71;
	ld.shared.f32 	%f105, [_ZZ86tvmgen_default_fused_nn_contrib_conv2d_winograd_without_weight_transform_add_2_kernel1E9p1_shared+120];
	fma.rn.f32 	%f106, %f105, %f78, %f73;
	ld.shared.f32 	%f107, [_ZZ86tvmgen_default_fused_nn_contrib_conv2d_winograd_without_weight_transform_add_2_kernel1E9p1_shared+92];
	fma.rn.f32 	%f108, %f107, %f78, %f75;
	ld.shared.f32 	%f109, [_ZZ86tvmgen_default_fused_nn_contrib_conv2d_winograd_without_weight_transform_add_2_kernel1E9p1_shared+124];
	fma.rn.f32 	%f110, %f109, %f78, %f77;
	ld.shared.f32 	%f111, [%r47+392];
	ld.shared.f32 	%f112, [_ZZ86tvmgen_default_fused_nn_contrib_conv2d_winograd_without_weight_transform_add_2_kernel1E9p1_shared+128];
	fma.rn.f32 	%f113, %f112, %f111, %f80;
	ld.shared.f32 	%f114, [_ZZ86tvmgen_default_fused_nn_contrib_conv2d_winograd_without_weight_transform_add_2_kernel1E9p1_shared+160];
	fma.rn.f32 	%f115, %f114, %f111, %f82;
	ld.shared.f32 	%f116, [_ZZ86tvmgen_default_fused_nn_contrib_conv2d_winograd_without_weight_transform_add_2_kernel1E9p1_shared+132];
	fma.rn.f32 	%f117, %f116, %f111, %f84;
	ld.shared.f32 	%f118, [_ZZ86tvmgen_default_fused_nn_contrib_conv2d_winograd_without_weight_transform_add_2_kernel1E9p1_shared+164];
	fma.rn.f32 	%f119, %f118, %f111, %f86;
	ld.shared.f32 	%f120, [_ZZ86tvmgen_default_fused_nn_contrib_conv2d_winograd_without_weight_transform_add_2_kernel1E9p1_shared+136];
	fma.rn.f32 	%f121, %f120, %f111, %f88;
	ld.shared.f32 	%f122, [_ZZ86tvmgen_default_fused_nn_contrib_conv2d_winograd_without_weight_transform_add_2_kernel1E9p1_shared+168];
	fma.rn.f32 	%f123, %f122, %f111, %f90;
	ld.shared.f32 	%f124, [_ZZ86tvmgen_default_fused_nn_contrib_conv2d_winograd_without_weight_transform_add_2_kernel1E9p1_shared+140];
	fma.rn.f32 	%f125, %f124, %f111, %f92;
	ld.shared.f32 	%f126, [_ZZ86tvmgen_default_fused_nn_contrib_conv2d_winograd_without_weight_transform_add_2_kernel1E9p1_shared+172];
	fma.rn.f32 	%f127, %f126, %f111, %f94;
	ld.shared.f32 	%f128, [_ZZ86tvmgen_default_fused_nn_contrib_conv2d_winograd_without_weight_transform_add_2_kernel1E9p1_shared+144];
	fma.rn.f32 	%f129, %f128, %f111, %f96;
	ld.shared.f32 	%f130, [_ZZ86tvmgen_default_fused_nn_contrib_conv2d_winograd_without_weight_transform_add_2_kernel1E9p1_shared+176];
	fma.rn.f32 	%f131, %f130, %f111, %f98;
	ld.shared.f32 	%f132, [_ZZ86tvmgen_default_fused_nn_contrib_conv2d_winograd_without_weight_transform_add_2_kernel1E9p1_shared+148];
	fma.rn.f32 	%f133, %f132, %f111, %f100;
	ld.shared.f32 	%f134, [_ZZ86tvmgen_default_fused_nn_contrib_conv2d_winograd_without_weight_transform_add_2_kernel1E9p1_shared+180];
	fma.rn.f32 	%f135, %f134, %f111, %f102;
	ld.shared.f32 	%f136, [_ZZ86tvmgen_default_fused_nn_contrib_conv2d_winograd_without_weight_transform_add_2_kernel1E9p1_shared+152];
	fma.rn.f32 	%f137, %f136, %f111, %f104;
	ld.shared.f32 	%f138, [_ZZ86tvmgen_default_fused_nn_contrib_conv2d_winograd_without_weight_transform_add_2_kernel1E9p1_shared+184];
	fma.rn.f32 	%f139, %f138, %f111, %f106;
	ld.shared.f32 	%f140, [_ZZ86tvmgen_default_fused_nn_contrib_conv2d_winograd_without_weight_transform_add_2_kernel1E9p1_shared+156];
	fma.rn.f32 	%f141, %f140, %f111, %f108;
	ld.shared.f32 	%f142, [_ZZ86tvmgen_default_fused_nn_contrib_conv2d_winograd_without_weight_transform_add_2_kernel1E9p1_shared+188];
	fma.rn.f32 	%f143, %f142, %f111, %f110;
	ld.shared.f32 	%f144, [%r47+588];
	ld.shared.f32 	%f145, [_ZZ86tvmgen_default_fused_nn_contrib_conv2d_winograd_without_weight_transform_add_2_kernel1E9p1_shared+192];
	fma.rn.f32 	%f146, %f145, %f144, %f113;
	ld.shared.f32 	%f147, [_ZZ86tvmgen_default_fused_nn_contrib_conv2d_winograd_without_weight_transform_add_2_kernel1E9p1_shared+224];
	fma.rn.f32 	%f148, %f147, %f144, %f115;
	ld.shared.f32 	%f149, [_ZZ86tvmgen_default_fused_nn_contrib_conv2d_winograd_without_weight_transform_add_2_kernel1E9p1_shared+196];
	fma.rn.f32 	%f150, %f149, %f144, %f117;
	ld.shared.f32 	%f151, [_ZZ86tvmgen_default_fused_nn_contrib_conv2d_winograd_without_weight_transform_add_2_kernel1E9p1_shared+228];
	fma.rn.f32 	%f152, %f151, %f144, %f119;
	ld.shared.f32 	%f153, [_ZZ86tvmgen_default_fused_nn_contrib_conv2d_winograd_without_weight_transform_add_2_kernel1E9p1_shared+200];
	fma.rn.f32 	%f154, %f153, %f144, %f121;
	ld.shared.f32 	%f155, [_ZZ86tvmgen_default_fused_nn_contrib_conv2d_winograd_without_weight_transform_add_2_kernel1E9p1_shared+232];
	fma.rn.f32 	%f156, %f155, %f144, %f123;
	ld.shared.f32 	%f157, [_ZZ86tvmgen_default_fused_nn_contrib_conv2d_winograd_without_weight_transform_add_2_kernel1E9p1_shared+204];
	fma.rn.f32 	%f158, %f157, %f144, %f125;
	ld.shared.f32 	%f159, [_ZZ86tvmgen_default_fused_nn_contrib_conv2d_winograd_without_weight_transform_add_2_kernel1E9p1_shared+236];
	fma.rn.f32 	%f160, %f159, %f144, %f127;
	ld.shared.f32 	%f161, [_ZZ86tvmgen_default_fused_nn_contrib_conv2d_winograd_without_weight_transform_add_2_kernel1E9p1_shared+208];
	fma.rn.f32 	%f162, %f161, %f144, %f129;
	ld.shared.f32 	%f163, [_ZZ86tvmgen_default_fused_nn_contrib_conv2d_winograd_without_weight_transform_add_2_kernel1E9p1_shared+240];
	fma.rn.f32 	%f164, %f163, %f144, %f131;
	ld.shared.f32 	%f165, [_ZZ86tvmgen_default_fused_nn_contrib_conv2d_winograd_without_weight_transform_add_2_kernel1E9p1_shared+212];
	fma.rn.f32 	%f166, %f165, %f144, %f133;
	ld.shared.f32 	%f167, [_ZZ86tvmgen_default_fused_nn_contrib_conv2d_winograd_without_weight_transform_add_2_kernel1E9p1_shared+244];
	fma.rn.f32 	%f168, %f167, %f144, %f135;
	ld.shared.f32 	%f169, [_ZZ86tvmgen_default_fused_nn_contrib_conv2d_winograd_without_weight_transform_add_2_kernel1E9p1_shared+216];
	fma.rn.f32 	%f170, %f169, %f144, %f137;
	ld.shared.f32 	%f171, [_ZZ86tvmgen_default_fused_nn_contrib_conv2d_winograd_without_weight_transform_add_2_kernel1E9p1_shared+248];
	fma.rn.f32 	%f172, %f171, %f144, %f139;
	ld.shared.f32 	%f173, [_ZZ86tvmgen_default_fused_nn_contrib_conv2d_winograd_without_weight_transform_add_2_kernel1E9p1_shared+220];
	fma.rn.f32 	%f174, %f173, %f144, %f141;
	ld.shared.f32 	%f175, [_ZZ86tvmgen_default_fused_nn_contrib_conv2d_winograd_without_weight_transform_add_2_kernel1E9p1_shared+252];
	fma.rn.f32 	%f176, %f175, %f144, %f143;
	ld.shared.f32 	%f177, [%r47+784];
	ld.shared.f32 	%f178, [_ZZ86tvmgen_default_fused_nn_contrib_conv2d_winograd_without_weight_transform_add_2_kernel1E9p1_shared+256];
	fma.rn.f32 	%f179, %f178, %f177, %f146;
	ld.shared.f32 	%f180, [_ZZ86tvmgen_default_fused_nn_contrib_conv2d_winograd_without_weight_transform_add_2_kernel1E9p1_shared+288];
	fma.rn.f32 	%f181, %f180, %f177, %f148;
	ld.shared.f32 	%f182, [_ZZ86tvmgen_default_fused_nn_contrib_conv2d_winograd_without_weight_transform_add_2_kernel1E9p1_shared+260];
	fma.rn.f32 	%f183, %f182, %f177, %f150;
	ld.shared.f32 	%f184, [_ZZ86tvmgen_default_fused_nn_contrib_conv2d_winograd_without_weight_transform_add_2_kernel1E9p1_shared+292];
	fma.rn.f32 	%f185, %f184, %f177, %f152;
	ld.shared.f32 	%f186, [_ZZ86tvmgen_default_fused_nn_contrib_conv2d_winograd_without_weight_transform_add_2_kernel1E9p1_shared+264];
	fma.rn.f32 	%f187, %f186, %f177, %f154;
	ld.shared.f32 	%f188, [_ZZ86tvmgen_default_fused_nn_contrib_conv2d_winograd_without_weight_transform_add_2_kernel1E9p1_shared+296];
	fma.rn.f32 	%f189, %f188, %f177, %f156;
	ld.shared.f32 	%f190, [_ZZ86tvmgen_default_fused_nn_contrib_conv2d_winograd_without_weight_transform_add_2_kernel1E9p1_shared+268];
	fma.rn.f32 	%f191, %f190, %f177, %f158;
	ld.shared.f32 	%f192, [_ZZ86tvmgen_default_fused_nn_contrib_conv2d_winograd_without_weight_transform_add_2_kernel1E9p1_shared+300];
	fma.rn.f32 	%f193, %f192, %f177, %f160;
	ld.shared.f32 	%f194, [_ZZ86tvmgen_default_fused_nn_contrib_conv2d_winograd_without_weight_transform_add_2_kernel1E9p1_shared+272];
	fma.rn.f32 	%f195, %f194, %f177, %f162;
	ld.shared.f32 	%f196, [_ZZ86tvmgen_default_fused_nn_contrib_conv2d_winograd_without_weight_transform_add_2_kernel1E9p1_shared+304];
	fma.rn.f32 	%f197, %f196, %f177, %f164;
	ld.shared.f32 	%f198, [_ZZ86tvmgen_default_fused_nn_contrib_conv2d_winograd_without_weight_transform_add_2_kernel1E9p1_shared+276];
	fma.rn.f32 	%f199, %f198, %f177, %f166;
	ld.shared.f32 	%f200, [_ZZ86tvmgen_default_fused_nn_contrib_conv2d_winograd_without_weight_transform_add_2_kernel1E9p1_shared+308];
	fma.rn.f32 	%f201, %f200, %f177, %f168;
	ld.shared.f32 	%f202, [_ZZ86tvmgen_default_fused_nn_contrib_conv2d_winograd_without_weight_transform_add_2_kernel1E9p1_shared+280];
	fma.rn.f32 	%f203, %f202, %f177, %f170;
	ld.shared.f32 	%f204, [_ZZ86tvmgen_default_fused_nn_contrib_conv2d_winograd_without_weight_transform_add_2_kernel1E9p1_shared+312];
	fma.rn.f32 	%f205, %f204, %f177, %f172;
	ld.shared.f32 	%f206, [_ZZ86tvmgen_default_fused_nn_contrib_conv2d_winograd_without_weight_transform_add_2_kernel1E9p1_shared+284];
	fma.rn.f32 	%f207, %f206, %f177, %f174;
	ld.shared.f32 	%f208, [_ZZ86tvmgen_default_fused_nn_contrib_conv2d_winograd_without_weight_transform_add_2_kernel1E9p1_shared+316];
	fma.rn.f32 	%f209, %f208, %f177, %f176;
	ld.shared.f32 	%f210, [%r47+980];
	ld.shared.f32 	%f211, [_ZZ86tvmgen_default_fused_nn_contrib_conv2d_winograd_without_weight_transform_add_2_kernel1E9p1_shared+320];
	fma.rn.f32 	%f212, %f211, %f210, %f179;
	ld.shared.f32 	%f213, [_ZZ86tvmgen_default_fused_nn_contrib_conv2d_winograd_without_weight_transform_add_2_kernel1E9p1_shared+352];
	fma.rn.f32 	%f214, %f213, %f210, %f181;
	ld.shared.f32 	%f215, [_ZZ86tvmgen_default_fused_nn_contrib_conv2d_winograd_without_weight_transform_add_2_kernel1E9p1_shared+324];
	fma.rn.f32 	%f216, %f215, %f210, %f183;
	ld.shared.f32 	%f217, [_ZZ86tvmgen_default_fused_nn_contrib_conv2d_winograd_without_weight_transform_add_2_kernel1E9p1_shared+356];
	fma.rn.f32 	%f218, %f217, %f210, %f185;
	ld.shared.f32 	%f219, [_ZZ86tvmgen_default_fused_nn_contrib_conv2d_winograd_without_weight_transform_add_2_kernel1E9p1_shared+328];
	fma.rn.f32 	%f220, %f219, %f210, %f187;
	ld.shared.f32 	%f221, [_ZZ86tvmgen_default_fused_nn_contrib_conv2d_winograd_without_weight_transform_add_2_kernel1E9p1_shared+360];
	fma.rn.f32 	%f222, %f221, %f210, %f189;
	ld.shared.f32 	%f223, [_ZZ86tvmgen_default_fused_nn_contrib_conv2d_winograd_without_weight_transform_add_2_kernel1E9p1_shared+332];
	fma.rn.f32 	%f224, %f223, %f210, %f191;
	ld.shared.f32 	%f225, [_ZZ86tvmgen_default_fused_nn_contrib_conv2d_winograd_without_weight_transform_add_2_kernel1E9p1_shared+364];
	fma.rn.f32 	%f226, %f225, %f210, %f193;
	ld.shared.f32 	%f227, [_ZZ86tvmgen_default_fused_nn_contrib_conv2d_winograd_without_weight_transform_add_2_kernel1E9p1_shared+336];
	fma.rn.f32 	%f228, %f227, %f210, %f195;
	ld.shared.f32 	%f229, [_ZZ86tvmgen_default_fused_nn_contrib_conv2d_winograd_without_weight_transform_add_2_kernel1E9p1_shared+368];
	fma.rn.f32 	%f230, %f229, %f210, %f197;
	ld.shared.f32 	%f231, [_ZZ86tvmgen_default_fused_nn_contrib_conv2d_winograd_without_weight_transform_add_2_kernel1E9p1_shared+340];
	fma.rn.f32 	%f232, %f231, %f210, %f199;
	ld.shared.f32 	%f233, [_ZZ86tvmgen_default_fused_nn_contrib_conv2d_winograd_without_weight_transform_add_2_kernel1E9p1_shared+372];
	fma.rn.f32 	%f234, %f233, %f210, %f201;
	ld.shared.f32 	%f235, [_ZZ86tvmgen_default_fused_nn_contrib_conv2d_winograd_without_weight_transform_add_2_kernel1E9p1_shared+344];
	fma.rn.f32 	%f236, %f235, %f210, %f203;
	ld.shared.f32 	%f237, [_ZZ86tvmgen_default_fused_nn_contrib_conv2d_winograd_without_weight_transform_add_2_kernel1E9p1_shared+376];
	fma.rn.f32 	%f238, %f237, %f210, %f205;
	ld.shared.f32 	%f239, [_ZZ86tvmgen_default_fused_nn_contrib_conv2d_winograd_without_weight_transform_add_2_kernel1E9p1_shared+348];
	fma.rn.f32 	%f240, %f239, %f210, %f207;
	ld.shared.f32 	%f241, [_ZZ86tvmgen_default_fused_nn_contrib_conv2d_winograd_without_weight_transform_add_2_kernel1E9p1_shared+380];
	fma.rn.f32 	%f242, %f241, %f210, %f209;
	ld.shared.f32 	%f243, [%r47+1176];
	ld.shared.f32 	%f244, [_ZZ86tvmgen_default_fused_nn_contrib_conv2d_winograd_without_weight_transform_add_2_kernel1E9p1_shared+384];
	fma.rn.f32 	%f245, %f244, %f243, %f212;
	ld.shared.f32 	%f246, [_ZZ86tvmgen_default_fused_nn_contrib_conv2d_winograd_without_weight_transform_add_2_kernel1E9p1_shared+416];
	fma.rn.f32 	%f247, %f246, %f243, %f214;
	ld.shared.f32 	%f248, [_ZZ86tvmgen_default_fused_nn_contrib_conv2d_winograd_without_weight_transform_add_2_kernel1E9p1_shared+388];
	fma.rn.f32 	%f249, %f248, %f243, %f216;
	ld.shared.f32 	%f250, [_ZZ86tvmgen_default_fused_nn_contrib_conv2d_winograd_without_weight_transform_add_2_kernel1E9p1_shared+420];
	fma.rn.f32 	%f251, %f250, %f243, %f218;
	ld.shared.f32 	%f252, [_ZZ86tvmgen_default_fused_nn_contrib_conv2d_winograd_without_weight_transform_add_2_kernel1E9p1_shared+392];
	fma.rn.f32 	%f253, %f252, %f243, %f220;
	ld.shared.f32 	%f254, [_ZZ86tvmgen_default_fused_nn_contrib_conv2d_winograd_without_weight_transform_add_2_kernel1E9p1_shared+424];
	fma.rn.f32 	%f255, %f254, %f243, %f222;
	ld.shared.f32 	%f256, [_ZZ86tvmgen_default_fused_nn_contrib_conv2d_winograd_without_weight_transform_add_2_kernel1E9p1_shared+396];
	fma.rn.f32 	%f257, %f256, %f243, %f224;
	ld.shared.f32 	%f258, [_ZZ86tvmgen_default_fused_nn_contrib_conv2d_winograd_without_weight_transform_add_2_kernel1E9p1_shared+428];
	fma.rn.f32 	%f259, %f258, %f243, %f226;
	ld.shared.f32 	%f260, [_ZZ86tvmgen_default_fused_nn_contrib_conv2d_winograd_without_weight_transform_add_2_kernel1E9p1_shared+400];
	fma.rn.f32 	%f261, %f260, %f243, %f228;
	ld.shared.f32 	%f262, [_ZZ86tvmgen_default_fused_nn_contrib_conv2d_winograd_without_weight_transform_add_2_kernel1E9p1_shared+432];
	fma.rn.f32 	%f263, %f262, %f243, %f230;
	ld.shared.f32 	%f264, [_ZZ86tvmgen_default_fused_nn_contrib_conv2d_winograd_without_weight_transform_add_2_kernel1E9p1_shared+404];
	fma.rn.f32 	%f265, %f264, %f243, %f232;
	ld.shared.f32 	%f266, [_ZZ86tvmgen_default_fused_nn_contrib_conv2d_winograd_without_weight_transform_add_2_kernel1E9p1_shared+436];
	fma.rn.f32 	%f267, %f266, %f243, %f234;
	ld.shared.f32 	%f268, [_ZZ86tvmgen_default_fused_nn_contrib_conv2d_winograd_without_weight_transform_add_2_kernel1E9p1_shared+408];
	fma.rn.f32 	%f269, %f268, %f243, %f236;
	ld.shared.f32 	%f270, [_ZZ86tvmgen_default_fused_nn_contrib_conv2d_winograd_without_weight_transform_add_2_kernel1E9p1_shared+440];
	fma.rn.f32 	%f271, %f270, %f243, %f238;
	ld.shared.f32 	%f272, [_ZZ86tvmgen_default_fused_nn_contrib_conv2d_winograd_without_weight_transform_add_2_kernel1E9p1_shared+412];
	fma.rn.f32 	%f273, %f272, %f243, %f240;
	ld.shared.f32 	%f274, [_ZZ86tvmgen_default_fused_nn_contrib_conv2d_winograd_without_weight_transform_add_2_kernel1E9p1_shared+444];
	fma.rn.f32 	%f275, %f274, %f243, %f242;
	ld.shared.f32 	%f276, [%r47+1372];
	ld.shared.f32 	%f277, [_ZZ86tvmgen_default_fused_nn_contrib_conv2d_winograd_without_weight_transform_add_2_kernel1E9p1_shared+448];
	fma.rn.f32 	%f308, %f277, %f276, %f245;
	ld.shared.f32 	%f278, [_ZZ86tvmgen_default_fused_nn_contrib_conv2d_winograd_without_weight_transform_add_2_kernel1E9p1_shared+480];
	fma.rn.f32 	%f300, %f278, %f276, %f247;
	ld.shared.f32 	%f279, [_ZZ86tvmgen_default_fused_nn_contrib_conv2d_winograd_without_weight_transform_add_2_kernel1E9p1_shared+452];
	fma.rn.f32 	%f307, %f279, %f276, %f249;
	ld.shared.f32 	%f280, [_ZZ86tvmgen_default_fused_nn_contrib_conv2d_winograd_without_weight_transform_add_2_kernel1E9p1_shared+484];
	fma.rn.f32 	%f299, %f280, %f276, %f251;
	ld.shared.f32 	%f281, [_ZZ86tvmgen_default_fused_nn_contrib_conv2d_winograd_without_weight_transform_add_2_kernel1E9p1_shared+456];
	fma.rn.f32 	%f306, %f281, %f276, %f253;
	ld.shared.f32 	%f282, [_ZZ86tvmgen_default_fused_nn_contrib_conv2d_winograd_without_weight_transform_add_2_kernel1E9p1_shared+488];
	fma.rn.f32 	%f298, %f282, %f276, %f255;
	ld.shared.f32 	%f283, [_ZZ86tvmgen_default_fused_nn_contrib_conv2d_winograd_without_weight_transform_add_2_kernel1E9p1_shared+460];
	fma.rn.f32 	%f305, %f283, %f276, %f257;
	ld.shared.f32 	%f284, [_ZZ86tvmgen_default_fused_nn_contrib_conv2d_winograd_without_weight_transform_add_2_kernel1E9p1_shared+492];
	fma.rn.f32 	%f297, %f284, %f276, %f259;
	ld.shared.f32 	%f285, [_ZZ86tvmgen_default_fused_nn_contrib_conv2d_winograd_without_weight_transform_add_2_kernel1E9p1_shared+464];
	fma.rn.f32 	%f304, %f285, %f276, %f261;
	ld.shared.f32 	%f286, [_ZZ86tvmgen_default_fused_nn_contrib_conv2d_winograd_without_weight_transform_add_2_kernel1E9p1_shared+496];
	fma.rn.f32 	%f296, %f286, %f276, %f263;
	ld.shared.f32 	%f287, [_ZZ86tvmgen_default_fused_nn_contrib_conv2d_winograd_without_weight_transform_add_2_kernel1E9p1_shared+468];
	fma.rn.f32 	%f303, %f287, %f276, %f265;
	ld.shared.f32 	%f288, [_ZZ86tvmgen_default_fused_nn_contrib_conv2d_winograd_without_weight_transform_add_2_kernel1E9p1_shared+500];
	fma.rn.f32 	%f295, %f288, %f276, %f267;
	ld.shared.f32 	%f289, [_ZZ86tvmgen_default_fused_nn_contrib_conv2d_winograd_without_weight_transform_add_2_kernel1E9p1_shared+472];
	fma.rn.f32 	%f302, %f289, %f276, %f269;
	ld.shared.f32 	%f290, [_ZZ86tvmgen_default_fused_nn_contrib_conv2d_winograd_without_weight_transform_add_2_kernel1E9p1_shared+504];
	fma.rn.f32 	%f294, %f290, %f276, %f271;
	ld.shared.f32 	%f291, [_ZZ86tvmgen_default_fused_nn_contrib_conv2d_winograd_without_weight_transform_add_2_kernel1E9p1_shared+476];
	fma.rn.f32 	%f301, %f291, %f276, %f273;
	ld.shared.f32 	%f292, [_ZZ86tvmgen_default_fused_nn_contrib_conv2d_winograd_without_weight_transform_add_2_kernel1E9p1_shared+508];
	fma.rn.f32 	%f293, %f292, %f276, %f275;
	add.s32 	%r57, %r57, 1;
	add.s32 	%r56, %r56, 2048;
	add.s32 	%r55, %r55, 2048;
	add.s32 	%r54, %r54, 2048;
	add.s64 	%rd24, %rd24, 1568;
	setp.ne.s32 	%p2, %r57, 32;
	@%p2 bra 	$L__BB16_1;
	ld.param.u64 	%rd23, [tvmgen_default_fused_nn_contrib_conv2d_winograd_without_weight_transform_add_2_kernel1_param_2];
	mov.u32 	%r49, %ctaid.z;
	mul.lo.s32 	%r50, %r49, 12544;
	or.b32  	%r52, %r50, %r14;
	mad.lo.s32 	%r53, %r17, 784, %r52;
	cvta.to.global.u64 	%rd18, %rd23;
	mul.wide.u32 	%rd19, %r53, 4;
	add.s64 	%rd20, %rd18, %rd19;
	st.global.f32 	[%rd20], %f308;
	st.global.f32 	[%rd20+1568], %f300;
	st.global.f32 	[%rd20+196], %f307;
	st.global.f32 	[%rd20+1764], %f299;
	st.global.f32 	[%rd20+392], %f306;
	st.global.f32 	[%rd20+1960], %f298;
	st.global.f32 	[%rd20+588], %f305;
	st.global.f32 	[%rd20+2156], %f297;
	st.global.f32 	[%rd20+784], %f304;
	st.global.f32 	[%rd20+2352], %f296;
	st.global.f32 	[%rd20+980], %f303;
	st.global.f32 	[%rd20+2548], %f295;
	st.global.f32 	[%rd20+1176], %f302;
	st.global.f32 	[%rd20+2744], %f294;
	st.global.f32 	[%rd20+1372], %f301;
	st.global.f32 	[%rd20+2940], %f293;
	ret;

}
	// .globl	tvmgen_default_fused_nn_contrib_conv2d_winograd_without_weight_transform_add_kernel0
.visible .entry tvmgen_default_fused_nn_contrib_conv2d_winograd_without_weight_transform_add_kernel0(
	.param .u64 .ptr .align 1 tvmgen_default_fused_nn_contrib_conv2d_winograd_without_weight_transform_add_kernel0_param_0,
	.param .u64 .ptr .align 1 tvmgen_default_fused_nn_contrib_conv2d_winograd_without_weight_transform_add_kernel0_param_1
)
.maxntid 128
{
	.reg .pred 	%p<32>;
	.reg .b32 	%r<26>;
	.reg .b32 	%f<917>;
	.reg .b64 	%rd<12>;

	ld.param.u64 	%rd4, [tvmgen_default_fused_nn_contrib_conv2d_winograd_without_weight_transform_add_kernel0_param_0];
	cvta.to.global.u64 	%rd1, %rd4;
	mov.u32 	%r4, %ctaid.x;
	shl.b32 	%r5, %r4, 6;
	mov.u32 	%r6, %tid.x;
	shr.u32 	%r7, %r6, 1;
	or.b32  	%r8, %r5, %r7;
	mul.hi.u32 	%r9, %r8, 1402438301;
	shr.u32 	%r10, %r9, 5;
	mul.lo.s32 	%r11, %r10, 98;
	sub.s32 	%r1, %r8, %r11;
	shl.b32 	%r12, %r4, 1;
	add.s32 	%r13, %r12, %r6;
	mul.hi.u32 	%r14, %r13, -1840700269;
	shr.u32 	%r15, %r14, 3;
	mul.lo.s32 	%r16, %r15, 14;
	sub.s32 	%r17, %r13, %r16;
	shl.b32 	%r18, %r17, 2;
	mul.hi.u32 	%r19, %r8, -1840700269;
	shr.u32 	%r20, %r19, 2;
	setp.lt.u32 	%p3, %r1, 7;
	setp.eq.s32 	%p4, %r17, 0;
	mad.lo.s32 	%r3, %r20, 224, %r18;
	mul.wide.u32 	%rd5, %r3, 4;
	add.s64 	%rd2, %rd1, %rd5;
	mov.f32 	%f897, 0f00000000;
	or.pred  	%p5, %p3, %p4;
	@%p5 bra 	$L__BB17_2;
	ld.global.nc.f32 	%f58, [%rd2+-228];
	add.f32 	%f897, %f58, 0f00000000;
$L__BB17_2:
	setp.lt.u32 	%p6, %r1, 7;
	mov.f32 	%f898, 0f00000000;
	@%p6 bra 	$L__BB17_4;
	ld.global.nc.f32 	%f898, [%rd2+-224];
$L__BB17_4:
	setp.lt.u32 	%p7, %r1, 7;
	mov.f32 	%f899, 0f00000000;
	@%p7 bra 	$L__BB17_6;
	ld.global.nc.f32 	%f899, [%rd2+-220];
$L__BB17_6:
	setp.lt.u32 	%p8, %r1, 7;
	mov.f32 	%f900, 0f00000000;
	@%p8 bra 	$L__BB17_8;
	ld.global.nc.f32 	%f900, [%rd2+-216];
$L__BB17_8:
	setp.lt.u32 	%p9, %r1, 7;
	mov.f32 	%f901, 0f00000000;
	@%p9 bra 	$L__BB17_10;
	ld.global.nc.f32 	%f901, [%rd2+-212];
$L__BB17_10:
	setp.lt.u32 	%p10, %r1, 7;
	setp.lt.u32 	%p1, %r17, 13;
	not.pred 	%p12, %p1;
	mov.f32 	%f902, 0f00000000;
	or.pred  	%p13, %p10, %p12;
	@%p13 bra 	$L__BB17_12;
	ld.global.nc.f32 	%f902, [%rd2+-208];
$L__BB17_12:
	setp.eq.s32 	%p14, %r17, 0;
	mov.f32 	%f903, 0f00000000;
	@%p14 bra 	$L__BB17_14;
	ld.global.nc.f32 	%f903, [%rd2+-4];
$L__BB17_14:
	setp.gt.u32 	%p15, %r17, 12;
	mul.wide.s32 	%rd6, %r3, 4;
	add.s64 	%rd7, %rd1, %rd6;
	ld.global.nc.f32 	%f15, [%rd7];
	ld.global.nc.f32 	%f16, [%rd2+4];
	ld.global.nc.f32 	%f17, [%rd2+8];
	ld.global.nc.f32 	%f18, [%rd2+12];
	mov.f32 	%f904, 0f00000000;
	@%p15 bra 	$L__BB17_16;
	ld.global.nc.f32 	%f904, [%rd2+16];
$L__BB17_16:
	setp.eq.s32 	%p16, %r17, 0;
	mov.f32 	%f905, 0f00000000;
	@%p16 bra 	$L__BB17_18;
	ld.global.nc.f32 	%f905, [%rd2+220];
$L__BB17_18:
	setp.gt.u32 	%p17, %r17, 12;
	ld.global.nc.f32 	%f23, [%rd2+224];
	ld.global.nc.f32 	%f24, [%rd2+228];
	ld.global.nc.f32 	%f25, [%rd2+232];
	ld.global.nc.f32 	%f26, [%rd2+236];
	mov.f32 	%f906, 0f00000000;
	@%p17 bra 	$L__BB17_20;
	ld.global.nc.f32 	%f906, [%rd2+240];
$L__BB17_20:
	setp.eq.s32 	%p18, %r17, 0;
	mov.f32 	%f907, 0f00000000;
	@%p18 bra 	$L__BB17_22;
	ld.global.nc.f32 	%f907, [%rd2+444];
$L__BB17_22:
	setp.gt.u32 	%p19, %r17, 12;
	ld.global.nc.f32 	%f31, [%rd2+448];
	ld.global.nc.f32 	%f32, [%rd2+452];
	ld.global.nc.f32 	%f33, [%rd2+456];
	ld.global.nc.f32 	%f34, [%rd2+460];
	mov.f32 	%f908, 0f00000000;
	@%p19 bra 	$L__BB17_24;
	ld.global.nc.f32 	%f908, [%rd2+464];
$L__BB17_24:
	setp.eq.s32 	%p20, %r17, 0;
	mov.f32 	%f909, 0f00000000;
	@%p20 bra 	$L__BB17_26;
	ld.global.nc.f32 	%f909, [%rd2+668];
$L__BB17_26:
	setp.gt.u32 	%p21, %r17, 12;
	ld.global.nc.f32 	%f39, [%rd2+672];
	ld.global.nc.f32 	%f40, [%rd2+676];
	ld.global.nc.f32 	%f41, [%rd2+680];
	ld.global.nc.f32 	%f42, [%rd2+684];
	mov.f32 	%f910, 0f00000000;
	@%p21 bra 	$L__BB17_28;
	ld.global.nc.f32 	%f910, [%rd2+688];
$L__BB17_28:
	setp.eq.s32 	%p22, %r17, 0;
	setp.gt.u32 	%p23, %r1, 90;
	mov.f32 	%f911, 0f00000000;
	or.pred  	%p24, %p23, %p22;
	@%p24 bra 	$L__BB17_30;
	ld.global.nc.f32 	%f911, [%rd2+892];
$L__BB17_30:
	setp.gt.u32 	%p25, %r1, 90;
	mov.f32 	%f912, 0f00000000;
	@%p25 bra 	$L__BB17_32;
	ld.global.nc.f32 	%f912, [%rd2+896];
$L__BB17_32:
	setp.gt.u32 	%p26, %r1, 90;
	mov.f32 	%f913, 0f00000000;
	@%p26 bra 	$L__BB17_34;
	ld.global.nc.f32 	%f913, [%rd2+900];
$L__BB17_34:
	setp.gt.u32 	%p27, %r1, 90;
	mov.f32 	%f914, 0f00000000;
	@%p27 bra 	$L__BB17_36;
	ld.global.nc.f32 	%f914, [%rd2+904];
$L__BB17_36:
	setp.gt.u32 	%p29, %r1, 90;
	mov.f32 	%f915, 0f00000000;
	mov.pred 	%p31, 0;
	@%p29 bra 	$L__BB17_38;
	ld.global.nc.f32 	%f915, [%rd2+908];
	mov.pred 	%p31, %p1;
$L__BB17_38:
	mov.f32 	%f916, 0f00000000;
	not.pred 	%p30, %p31;
	@%p30 bra 	$L__BB17_40;
	ld.global.nc.f32 	%f916, [%rd2+912];
$L__BB17_40:
	ld.param.u64 	%rd11, [tvmgen_default_fused_nn_contrib_conv2d_winograd_without_weight_transform_add_kernel0_param_1];
	cvta.to.global.u64 	%rd8, %rd11;
	mul.f32 	%f78, %f898, 0f3FC00000;
	sub.f32 	%f79, %f897, %f78;
	add.f32 	%f80, %f899, %f899;
	sub.f32 	%f81, %f79, %f80;
	fma.rn.f32 	%f82, %f900, 0f3FC00000, %f81;
	add.f32 	%f83, %f82, %f901;
	mul.f32 	%f84, %f903, 0f3FC00000;
	sub.f32 	%f85, %f83, %f84;
	mul.f32 	%f86, %f15, 0f3FC00000;
	fma.rn.f32 	%f87, %f86, 0f3FC00000, %f85;
	mul.f32 	%f88, %f16, 0f3FC00000;
	fma.rn.f32 	%f89, %f88, 0f40000000, %f87;
	mul.f32 	%f90, %f17, 0f3FC00000;
	mul.f32 	%f91, %f90, 0f3FC00000;
	sub.f32 	%f92, %f89, %f91;
	mul.f32 	%f93, %f18, 0f3FC00000;
	sub.f32 	%f94, %f92, %f93;
	add.f32 	%f95, %f905, %f905;
	sub.f32 	%f96, %f94, %f95;
	add.f32 	%f97, %f23, %f23;
	fma.rn.f32 	%f98, %f97, 0f3FC00000, %f96;
	add.f32 	%f99, %f24, %f24;
	fma.rn.f32 	%f100, %f99, 0f40000000, %f98;
	add.f32 	%f101, %f25, %f25;
	mul.f32 	%f102, %f101, 0f3FC00000;
	sub.f32 	%f103, %f100, %f102;
	add.f32 	%f104, %f26, %f26;
	sub.f32 	%f105, %f103, %f104;
	fma.rn.f32 	%f106, %f907, 0f3FC00000, %f105;
	mul.f32 	%f107, %f31, 0f3FC00000;
	mul.f32 	%f108, %f107, 0f3FC00000;
	sub.f32 	%f109, %f106, %f108;
	mul.f32 	%f110, %f32, 0f3FC00000;
	add.f32 	%f111, %f110, %f110;
	sub.f32 	%f112, %f109, %f111;
	mul.f32 	%f113, %f33, 0f3FC00000;
	fma.rn.f32 	%f114, %f113, 0f3FC00000, %f112;
	mul.f32 	%f115, %f34, 0f3FC00000;
	add.f32 	%f116, %f114, %f115;
	add.f32 	%f117, %f116, %f909;
	mul.f32 	%f118, %f39, 0f3FC00000;
	sub.f32 	%f119, %f117, %f118;
	add.f32 	%f120, %f40, %f40;
	sub.f32 	%f121, %f119, %f120;
	mul.f32 	%f122, %f41, 0f3FC00000;
	add.f32 	%f123, %f121, %f122;
	add.f32 	%f124, %f123, %f42;
	add.f32 	%f125, %f898, 0f00000000;
	mul.f32 	%f126, %f899, 0f40200000;
	sub.f32 	%f127, %f125, %f126;
	mul.f32 	%f128, %f900, 0f3F000000;
	add.f32 	%f129, %f127, %f128;
	add.f32 	%f130, %f129, %f901;
	sub.f32 	%f131, %f130, %f86;
	fma.rn.f32 	%f132, %f88, 0f40200000, %f131;
	mul.f32 	%f133, %f90, 0f3F000000;
	sub.f32 	%f134, %f132, %f133;
	sub.f32 	%f135, %f134, %f93;
	sub.f32 	%f136, %f135, %f97;
	fma.rn.f32 	%f137, %f99, 0f40200000, %f136;
	mul.f32 	%f138, %f101, 0f3F000000;
	sub.f32 	%f139, %f137, %f138;
	sub.f32 	%f140, %f139, %f104;
	add.f32 	%f141, %f140, %f107;
	mul.f32 	%f142, %f110, 0f40200000;
	sub.f32 	%f143, %f141, %f142;
	mul.f32 	%f144, %f113, 0f3F000000;
	add.f32 	%f145, %f143, %f144;
	add.f32 	%f146, %f145, %f115;
	add.f32 	%f147, %f146, %f39;
	mul.f32 	%f148, %f40, 0f40200000;
	sub.f32 	%f149, %f147, %f148;
	mul.f32 	%f150, %f41, 0f3F000000;
	add.f32 	%f151, %f149, %f150;
	add.f32 	%f152, %f151, %f42;
	mov.f32 	%f153, 0f00000000;
	sub.f32 	%f154, %f153, %f898;
	fma.rn.f32 	%f155, %f899, 0f3F000000, %f154;
	fma.rn.f32 	%f156, %f900, 0f40200000, %f155;
	add.f32 	%f157, %f156, %f901;
	add.f32 	%f158, %f157, %f86;
	mul.f32 	%f159, %f88, 0f3F000000;
	sub.f32 	%f160, %f158, %f159;
	mul.f32 	%f161, %f90, 0f40200000;
	sub.f32 	%f162, %f160, %f161;
	sub.f32 	%f163, %f162, %f93;
	add.f32 	%f164, %f163, %f97;
	mul.f32 	%f165, %f99, 0f3F000000;
	sub.f32 	%f166, %f164, %f165;
	mul.f32 	%f167, %f101, 0f40200000;
	sub.f32 	%f168, %f166, %f167;
	sub.f32 	%f169, %f168, %f104;
	sub.f32 	%f170, %f169, %f107;
	fma.rn.f32 	%f171, %f110, 0f3F000000, %f170;
	fma.rn.f32 	%f172, %f113, 0f40200000, %f171;
	add.f32 	%f173, %f172, %f115;
	sub.f32 	%f174, %f173, %f39;
	mul.f32 	%f175, %f40, 0f3F000000;
	add.f32 	%f176, %f174, %f175;
	mul.f32 	%f177, %f41, 0f40200000;
	add.f32 	%f178, %f176, %f177;
	add.f32 	%f179, %f178, %f42;
	add.f32 	%f180, %f898, %f898;
	sub.f32 	%f181, %f153, %f180;
	sub.f32 	%f182, %f181, %f899;
	add.f32 	%f183, %f900, %f900;
	add.f32 	%f184, %f182, %f183;
	add.f32 	%f185, %f184, %f901;
	fma.rn.f32 	%f186, %f86, 0f40000000, %f185;
	add.f32 	%f187, %f186, %f88;
	add.f32 	%f188, %f90, %f90;
	sub.f32 	%f189, %f187, %f188;
	sub.f32 	%f190, %f189, %f93;
	fma.rn.f32 	%f191, %f97, 0f40000000, %f190;
	add.f32 	%f192, %f191, %f99;
	add.f32 	%f193, %f101, %f101;
	sub.f32 	%f194, %f192, %f193;
	sub.f32 	%f195, %f194, %f104;
	add.f32 	%f196, %f107, %f107;
	sub.f32 	%f197, %f195, %f196;
	sub.f32 	%f198, %f197, %f110;
	add.f32 	%f199, %f113, %f113;
	add.f32 	%f200, %f198, %f199;
	add.f32 	%f201, %f200, %f115;
	add.f32 	%f202, %f39, %f39;
	sub.f32 	%f203, %f201, %f202;
	sub.f32 	%f204, %f203, %f40;
	add.f32 	%f205, %f41, %f41;
	add.f32 	%f206, %f204, %f205;
	add.f32 	%f207, %f206, %f42;
	fma.rn.f32 	%f208, %f898, 0f3F000000, 0f00000000;
	sub.f32 	%f209, %f208, %f899;
	sub.f32 	%f210, %f209, %f128;
	add.f32 	%f211, %f210, %f901;
	mul.f32 	%f212, %f86, 0f3F000000;
	sub.f32 	%f213, %f211, %f212;
	add.f32 	%f214, %f213, %f88;
	add.f32 	%f215, %f214, %f133;
	sub.f32 	%f216, %f215, %f93;
	mul.f32 	%f217, %f97, 0f3F000000;
	sub.f32 	%f218, %f216, %f217;
	add.f32 	%f219, %f218, %f99;
	add.f32 	%f220, %f219, %f138;
	sub.f32 	%f221, %f220, %f104;
	fma.rn.f32 	%f222, %f107, 0f3F000000, %f221;
	sub.f32 	%f223, %f222, %f110;
	sub.f32 	%f224, %f223, %f144;
	add.f32 	%f225, %f224, %f115;
	mul.f32 	%f226, %f39, 0f3F000000;
	add.f32 	%f227, %f225, %f226;
	sub.f32 	%f228, %f227, %f40;
	sub.f32 	%f229, %f228, %f150;
	add.f32 	%f230, %f229, %f42;
	mul.f32 	%f231, %f899, 0f3FC00000;
	sub.f32 	%f232, %f125, %f231;
	sub.f32 	%f233, %f232, %f183;
	fma.rn.f32 	%f234, %f901, 0f3FC00000, %f233;
	add.f32 	%f235, %f234, %f902;
	sub.f32 	%f236, %f235, %f86;
	fma.rn.f32 	%f237, %f88, 0f3FC00000, %f236;
	add.f32 	%f238, %f237, %f188;
	mul.f32 	%f239, %f93, 0f3FC00000;
	sub.f32 	%f240, %f238, %f239;
	mul.f32 	%f241, %f904, 0f3FC00000;
	sub.f32 	%f242, %f240, %f241;
	sub.f32 	%f243, %f242, %f97;
	fma.rn.f32 	%f244, %f99, 0f3FC00000, %f243;
	add.f32 	%f245, %f244, %f193;
	mul.f32 	%f246, %f104, 0f3FC00000;
	sub.f32 	%f247, %f245, %f246;
	add.f32 	%f248, %f906, %f906;
	sub.f32 	%f249, %f247, %f248;
	add.f32 	%f250, %f249, %f107;
	mul.f32 	%f251, %f110, 0f3FC00000;
	sub.f32 	%f252, %f250, %f251;
	sub.f32 	%f253, %f252, %f199;
	fma.rn.f32 	%f254, %f115, 0f3FC00000, %f253;
	fma.rn.f32 	%f255, %f908, 0f3FC00000, %f254;
	add.f32 	%f256, %f255, %f39;
	mul.f32 	%f257, %f40, 0f3FC00000;
	sub.f32 	%f258, %f256, %f257;
	sub.f32 	%f259, %f258, %f205;
	mul.f32 	%f260, %f42, 0f3FC00000;
	add.f32 	%f261, %f259, %f260;
	add.f32 	%f262, %f261, %f910;
	add.f32 	%f263, %f903, 0f00000000;
	sub.f32 	%f264, %f263, %f86;
	add.f32 	%f265, %f16, %f16;
	sub.f32 	%f266, %f264, %f265;
	add.f32 	%f267, %f266, %f90;
	add.f32 	%f268, %f267, %f18;
	mul.f32 	%f269, %f905, 0f40200000;
	sub.f32 	%f270, %f268, %f269;
	mul.f32 	%f271, %f23, 0f40200000;
	fma.rn.f32 	%f272, %f271, 0f3FC00000, %f270;
	mul.f32 	%f273, %f24, 0f40200000;
	fma.rn.f32 	%f274, %f273, 0f40000000, %f272;
	mul.f32 	%f275, %f25, 0f40200000;
	mul.f32 	%f276, %f275, 0f3FC00000;
	sub.f32 	%f277, %f274, %f276;
	mul.f32 	%f278, %f26, 0f40200000;
	sub.f32 	%f279, %f277, %f278;
	mul.f32 	%f280, %f907, 0f3F000000;
	add.f32 	%f281, %f279, %f280;
	mul.f32 	%f282, %f31, 0f3F000000;
	mul.f32 	%f283, %f282, 0f3FC00000;
	sub.f32 	%f284, %f281, %f283;
	mul.f32 	%f285, %f32, 0f3F000000;
	add.f32 	%f286, %f285, %f285;
	sub.f32 	%f287, %f284, %f286;
	mul.f32 	%f288, %f33, 0f3F000000;
	mul.f32 	%f289, %f288, 0f3FC00000;
	add.f32 	%f290, %f287, %f289;
	mul.f32 	%f291, %f34, 0f3F000000;
	add.f32 	%f292, %f290, %f291;
	add.f32 	%f293, %f292, %f909;
	sub.f32 	%f294, %f293, %f118;
	sub.f32 	%f295, %f294, %f120;
	add.f32 	%f296, %f295, %f122;
	add.f32 	%f297, %f296, %f42;
	add.f32 	%f298, %f15, 0f00000000;
	mul.f32 	%f299, %f16, 0f40200000;
	sub.f32 	%f300, %f298, %f299;
	mul.f32 	%f301, %f17, 0f3F000000;
	add.f32 	%f302, %f300, %f301;
	add.f32 	%f303, %f302, %f18;
	sub.f32 	%f304, %f303, %f271;
	fma.rn.f32 	%f305, %f273, 0f40200000, %f304;
	mul.f32 	%f306, %f275, 0f3F000000;
	sub.f32 	%f307, %f305, %f306;
	sub.f32 	%f308, %f307, %f278;
	add.f32 	%f309, %f308, %f282;
	mul.f32 	%f310, %f285, 0f40200000;
	sub.f32 	%f311, %f309, %f310;
	mul.f32 	%f312, %f288, 0f3F000000;
	add.f32 	%f313, %f311, %f312;
	add.f32 	%f314, %f313, %f291;
	add.f32 	%f315, %f314, %f39;
	sub.f32 	%f316, %f315, %f148;
	add.f32 	%f317, %f316, %f150;
	add.f32 	%f318, %f317, %f42;
	sub.f32 	%f319, %f153, %f15;
	mul.f32 	%f320, %f16, 0f3F000000;
	add.f32 	%f321, %f319, %f320;
	mul.f32 	%f322, %f17, 0f40200000;
	add.f32 	%f323, %f321, %f322;
	add.f32 	%f324, %f323, %f18;
	add.f32 	%f325, %f324, %f271;
	mul.f32 	%f326, %f273, 0f3F000000;
	sub.f32 	%f327, %f325, %f326;
	mul.f32 	%f328, %f275, 0f40200000;
	sub.f32 	%f329, %f327, %f328;
	sub.f32 	%f330, %f329, %f278;
	sub.f32 	%f331, %f330, %f282;
	mul.f32 	%f332, %f285, 0f3F000000;
	add.f32 	%f333, %f331, %f332;
	mul.f32 	%f334, %f288, 0f40200000;
	add.f32 	%f335, %f333, %f334;
	add.f32 	%f336, %f335, %f291;
	sub.f32 	%f337, %f336, %f39;
	add.f32 	%f338, %f337, %f175;
	add.f32 	%f339, %f338, %f177;
	add.f32 	%f340, %f339, %f42;
	add.f32 	%f341, %f15, %f15;
	sub.f32 	%f342, %f153, %f341;
	sub.f32 	%f343, %f342, %f16;
	add.f32 	%f344, %f17, %f17;
	add.f32 	%f345, %f343, %f344;
	add.f32 	%f346, %f345, %f18;
	fma.rn.f32 	%f347, %f271, 0f40000000, %f346;
	add.f32 	%f348, %f347, %f273;
	add.f32 	%f349, %f275, %f275;
	sub.f32 	%f350, %f348, %f349;
	sub.f32 	%f351, %f350, %f278;
	add.f32 	%f352, %f282, %f282;
	sub.f32 	%f353, %f351, %f352;
	sub.f32 	%f354, %f353, %f285;
	add.f32 	%f355, %f288, %f288;
	add.f32 	%f356, %f354, %f355;
	add.f32 	%f357, %f356, %f291;
	sub.f32 	%f358, %f357, %f202;
	sub.f32 	%f359, %f358, %f40;
	add.f32 	%f360, %f359, %f205;
	add.f32 	%f361, %f360, %f42;
	mul.f32 	%f362, %f15, 0f3F000000;
	add.f32 	%f363, %f362, 0f00000000;
	sub.f32 	%f364, %f363, %f16;
	sub.f32 	%f365, %f364, %f301;
	add.f32 	%f366, %f365, %f18;
	mul.f32 	%f367, %f271, 0f3F000000;
	sub.f32 	%f368, %f366, %f367;
	add.f32 	%f369, %f368, %f273;
	add.f32 	%f370, %f369, %f306;
	sub.f32 	%f371, %f370, %f278;
	mul.f32 	%f372, %f282, 0f3F000000;
	add.f32 	%f373, %f371, %f372;
	sub.f32 	%f374, %f373, %f285;
	sub.f32 	%f375, %f374, %f312;
	add.f32 	%f376, %f375, %f291;
	add.f32 	%f377, %f376, %f226;
	sub.f32 	%f378, %f377, %f40;
	sub.f32 	%f379, %f378, %f150;
	add.f32 	%f380, %f379, %f42;
	sub.f32 	%f381, %f298, %f88;
	sub.f32 	%f382, %f381, %f344;
	add.f32 	%f383, %f382, %f93;
	add.f32 	%f384, %f383, %f904;
	sub.f32 	%f385, %f384, %f271;
	fma.rn.f32 	%f386, %f273, 0f3FC00000, %f385;
	add.f32 	%f387, %f386, %f349;
	mul.f32 	%f388, %f278, 0f3FC00000;
	sub.f32 	%f389, %f387, %f388;
	mul.f32 	%f390, %f906, 0f40200000;
	sub.f32 	%f391, %f389, %f390;
	add.f32 	%f392, %f391, %f282;
	mul.f32 	%f393, %f285, 0f3FC00000;
	sub.f32 	%f394, %f392, %f393;
	sub.f32 	%f395, %f394, %f355;
	mul.f32 	%f396, %f291, 0f3FC00000;
	add.f32 	%f397, %f395, %f396;
	mul.f32 	%f398, %f908, 0f3F000000;
	add.f32 	%f399, %f397, %f398;
	add.f32 	%f400, %f399, %f39;
	sub.f32 	%f401, %f400, %f257;
	sub.f32 	%f402, %f401, %f205;
	add.f32 	%f403, %f402, %f260;
	add.f32 	%f404, %f403, %f910;
	sub.f32 	%f405, %f153, %f903;
	add.f32 	%f406, %f405, %f86;
	add.f32 	%f407, %f406, %f265;
	sub.f32 	%f408, %f407, %f90;
	sub.f32 	%f409, %f408, %f18;
	fma.rn.f32 	%f410, %f905, 0f3F000000, %f409;
	mul.f32 	%f411, %f23, 0f3F000000;
	mul.f32 	%f412, %f411, 0f3FC00000;
	sub.f32 	%f413, %f410, %f412;
	mul.f32 	%f414, %f24, 0f3F000000;
	add.f32 	%f415, %f414, %f414;
	sub.f32 	%f416, %f413, %f415;
	mul.f32 	%f417, %f25, 0f3F000000;
	fma.rn.f32 	%f418, %f417, 0f3FC00000, %f416;
	mul.f32 	%f419, %f26, 0f3F000000;
	add.f32 	%f420, %f418, %f419;
	fma.rn.f32 	%f421, %f907, 0f40200000, %f420;
	mul.f32 	%f422, %f31, 0f40200000;
	mul.f32 	%f423, %f422, 0f3FC00000;
	sub.f32 	%f424, %f421, %f423;
	mul.f32 	%f425, %f32, 0f40200000;
	add.f32 	%f426, %f425, %f425;
	sub.f32 	%f427, %f424, %f426;
	mul.f32 	%f428, %f33, 0f40200000;
	fma.rn.f32 	%f429, %f428, 0f3FC00000, %f427;
	mul.f32 	%f430, %f34, 0f40200000;
	add.f32 	%f431, %f429, %f430;
	add.f32 	%f432, %f431, %f909;
	sub.f32 	%f433, %f432, %f118;
	sub.f32 	%f434, %f433, %f120;
	add.f32 	%f435, %f434, %f122;
	add.f32 	%f436, %f435, %f42;
	add.f32 	%f437, %f319, %f299;
	sub.f32 	%f438, %f437, %f301;
	sub.f32 	%f439, %f438, %f18;
	add.f32 	%f440, %f439, %f411;
	mul.f32 	%f441, %f414, 0f40200000;
	sub.f32 	%f442, %f440, %f441;
	mul.f32 	%f443, %f417, 0f3F000000;
	add.f32 	%f444, %f442, %f443;
	add.f32 	%f445, %f444, %f419;
	add.f32 	%f446, %f445, %f422;
	mul.f32 	%f447, %f425, 0f40200000;
	sub.f32 	%f448, %f446, %f447;
	mul.f32 	%f449, %f428, 0f3F000000;
	add.f32 	%f450, %f448, %f449;
	add.f32 	%f451, %f450, %f430;
	add.f32 	%f452, %f451, %f39;
	sub.f32 	%f453, %f452, %f148;
	add.f32 	%f454, %f453, %f150;
	add.f32 	%f455, %f454, %f42;
	sub.f32 	%f456, %f298, %f320;
	sub.f32 	%f457, %f456, %f322;
	sub.f32 	%f458, %f457, %f18;
	sub.f32 	%f459, %f458, %f411;
	fma.rn.f32 	%f460, %f414, 0f3F000000, %f459;
	fma.rn.f32 	%f461, %f417, 0f40200000, %f460;
	add.f32 	%f462, %f461, %f419;
	sub.f32 	%f463, %f462, %f422;
	fma.rn.f32 	%f464, %f425, 0f3F000000, %f463;
	fma.rn.f32 	%f465, %f428, 0f40200000, %f464;
	add.f32 	%f466, %f465, %f430;
	sub.f32 	%f467, %f466, %f39;
	add.f32 	%f468, %f467, %f175;
	add.f32 	%f469, %f468, %f177;
	add.f32 	%f470, %f469, %f42;
	add.f32 	%f471, %f341, 0f00000000;
	add.f32 	%f472, %f471, %f16;
	sub.f32 	%f473, %f472, %f344;
	sub.f32 	%f474, %f473, %f18;
	add.f32 	%f475, %f411, %f411;
	sub.f32 	%f476, %f474, %f475;
	sub.f32 	%f477, %f476, %f414;
	add.f32 	%f478, %f417, %f417;
	add.f32 	%f479, %f477, %f478;
	add.f32 	%f480, %f479, %f419;
	add.f32 	%f481, %f422, %f422;
	sub.f32 	%f482, %f480, %f481;
	sub.f32 	%f483, %f482, %f425;
	add.f32 	%f484, %f428, %f428;
	add.f32 	%f485, %f483, %f484;
	add.f32 	%f486, %f485, %f430;
	sub.f32 	%f487, %f486, %f202;
	sub.f32 	%f488, %f487, %f40;
	add.f32 	%f489, %f488, %f205;
	add.f32 	%f490, %f489, %f42;
	sub.f32 	%f491, %f153, %f362;
	add.f32 	%f492, %f491, %f16;
	add.f32 	%f493, %f492, %f301;
	sub.f32 	%f494, %f493, %f18;
	fma.rn.f32 	%f495, %f411, 0f3F000000, %f494;
	sub.f32 	%f496, %f495, %f414;
	sub.f32 	%f497, %f496, %f443;
	add.f32 	%f498, %f497, %f419;
	fma.rn.f32 	%f499, %f422, 0f3F000000, %f498;
	sub.f32 	%f500, %f499, %f425;
	sub.f32 	%f501, %f500, %f449;
	add.f32 	%f502, %f501, %f430;
	add.f32 	%f503, %f502, %f226;
	sub.f32 	%f504, %f503, %f40;
	sub.f32 	%f505, %f504, %f150;
	add.f32 	%f506, %f505, %f42;
	add.f32 	%f507, %f319, %f88;
	add.f32 	%f508, %f507, %f344;
	sub.f32 	%f509, %f508, %f93;
	sub.f32 	%f510, %f509, %f904;
	add.f32 	%f511, %f510, %f411;
	mul.f32 	%f512, %f414, 0f3FC00000;
	sub.f32 	%f513, %f511, %f512;
	sub.f32 	%f514, %f513, %f478;
	fma.rn.f32 	%f515, %f419, 0f3FC00000, %f514;
	fma.rn.f32 	%f516, %f906, 0f3F000000, %f515;
	add.f32 	%f517, %f516, %f422;
	mul.f32 	%f518, %f425, 0f3FC00000;
	sub.f32 	%f519, %f517, %f518;
	sub.f32 	%f520, %f519, %f484;
	fma.rn.f32 	%f521, %f430, 0f3FC00000, %f520;
	fma.rn.f32 	%f522, %f908, 0f40200000, %f521;
	add.f32 	%f523, %f522, %f39;
	sub.f32 	%f524, %f523, %f257;
	sub.f32 	%f525, %f524, %f205;
	add.f32 	%f526, %f525, %f260;
	add.f32 	%f527, %f526, %f910;
	add.f32 	%f528, %f903, %f903;
	sub.f32 	%f529, %f153, %f528;
	fma.rn.f32 	%f530, %f341, 0f3FC00000, %f529;
	fma.rn.f32 	%f531, %f265, 0f40000000, %f530;
	mul.f32 	%f532, %f344, 0f3FC00000;
	sub.f32 	%f533, %f531, %f532;
	add.f32 	%f534, %f18, %f18;
	sub.f32 	%f535, %f533, %f534;
	sub.f32 	%f536, %f535, %f905;
	mul.f32 	%f537, %f23, 0f3FC00000;
	add.f32 	%f538, %f536, %f537;
	add.f32 	%f539, %f538, %f99;
	mul.f32 	%f540, %f25, 0f3FC00000;
	sub.f32 	%f541, %f539, %f540;
	sub.f32 	%f542, %f541, %f26;
	add.f32 	%f543, %f907, %f907;
	add.f32 	%f544, %f542, %f543;
	add.f32 	%f545, %f31, %f31;
	mul.f32 	%f546, %f545, 0f3FC00000;
	sub.f32 	%f547, %f544, %f546;
	add.f32 	%f548, %f32, %f32;
	add.f32 	%f549, %f548, %f548;
	sub.f32 	%f550, %f547, %f549;
	add.f32 	%f551, %f33, %f33;
	mul.f32 	%f552, %f551, 0f3FC00000;
	add.f32 	%f553, %f550, %f552;
	add.f32 	%f554, %f34, %f34;
	add.f32 	%f555, %f553, %f554;
	add.f32 	%f556, %f555, %f909;
	sub.f32 	%f557, %f556, %f118;
	sub.f32 	%f558, %f557, %f120;
	add.f32 	%f559, %f558, %f122;
	add.f32 	%f560, %f559, %f42;
	fma.rn.f32 	%f561, %f265, 0f40200000, %f342;
	mul.f32 	%f562, %f344, 0f3F000000;
	sub.f32 	%f563, %f561, %f562;
	sub.f32 	%f564, %f563, %f534;
	sub.f32 	%f565, %f564, %f23;
	add.f32 	%f566, %f565, %f273;
	sub.f32 	%f567, %f566, %f417;
	sub.f32 	%f568, %f567, %f26;
	add.f32 	%f569, %f568, %f545;
	mul.f32 	%f570, %f548, 0f40200000;
	sub.f32 	%f571, %f569, %f570;
	mul.f32 	%f572, %f551, 0f3F000000;
	add.f32 	%f573, %f571, %f572;
	add.f32 	%f574, %f573, %f554;
	add.f32 	%f575, %f574, %f39;
	sub.f32 	%f576, %f575, %f148;
	add.f32 	%f577, %f576, %f150;
	add.f32 	%f578, %f577, %f42;
	mul.f32 	%f579, %f265, 0f3F000000;
	sub.f32 	%f580, %f471, %f579;
	mul.f32 	%f581, %f344, 0f40200000;
	sub.f32 	%f582, %f580, %f581;
	sub.f32 	%f583, %f582, %f534;
	add.f32 	%f584, %f583, %f23;
	sub.f32 	%f585, %f584, %f414;
	sub.f32 	%f586, %f585, %f275;
	sub.f32 	%f587, %f586, %f26;
	sub.f32 	%f588, %f587, %f545;
	mul.f32 	%f589, %f548, 0f3F000000;
	add.f32 	%f590, %f588, %f589;
	mul.f32 	%f591, %f551, 0f40200000;
	add.f32 	%f592, %f590, %f591;
	add.f32 	%f593, %f592, %f554;
	sub.f32 	%f594, %f593, %f39;
	add.f32 	%f595, %f594, %f175;
	add.f32 	%f596, %f595, %f177;
	add.f32 	%f597, %f596, %f42;
	fma.rn.f32 	%f598, %f341, 0f40000000, 0f00000000;
	add.f32 	%f599, %f598, %f265;
	add.f32 	%f600, %f344, %f344;
	sub.f32 	%f601, %f599, %f600;
	sub.f32 	%f602, %f601, %f534;
	add.f32 	%f603, %f602, %f97;
	add.f32 	%f604, %f603, %f24;
	sub.f32 	%f605, %f604, %f101;
	sub.f32 	%f606, %f605, %f26;
	add.f32 	%f607, %f545, %f545;
	sub.f32 	%f608, %f606, %f607;
	sub.f32 	%f609, %f608, %f548;
	add.f32 	%f610, %f551, %f551;
	add.f32 	%f611, %f609, %f610;
	add.f32 	%f612, %f611, %f554;
	sub.f32 	%f613, %f612, %f202;
	sub.f32 	%f614, %f613, %f40;
	add.f32 	%f615, %f614, %f205;
	add.f32 	%f616, %f615, %f42;
	mul.f32 	%f617, %f341, 0f3F000000;
	sub.f32 	%f618, %f153, %f617;
	add.f32 	%f619, %f618, %f265;
	add.f32 	%f620, %f619, %f562;
	sub.f32 	%f621, %f620, %f534;
	sub.f32 	%f622, %f621, %f411;
	add.f32 	%f623, %f622, %f24;
	add.f32 	%f624, %f623, %f417;
	sub.f32 	%f625, %f624, %f26;
	mul.f32 	%f626, %f545, 0f3F000000;
	add.f32 	%f627, %f625, %f626;
	sub.f32 	%f628, %f627, %f548;
	sub.f32 	%f629, %f628, %f572;
	add.f32 	%f630, %f629, %f554;
	add.f32 	%f631, %f630, %f226;
	sub.f32 	%f632, %f631, %f40;
	sub.f32 	%f633, %f632, %f150;
	add.f32 	%f634, %f633, %f42;
	fma.rn.f32 	%f635, %f265, 0f3FC00000, %f342;
	add.f32 	%f636, %f635, %f600;
	mul.f32 	%f637, %f534, 0f3FC00000;
	sub.f32 	%f638, %f636, %f637;
	add.f32 	%f639, %f904, %f904;
	sub.f32 	%f640, %f638, %f639;
	sub.f32 	%f641, %f640, %f23;
	mul.f32 	%f642, %f24, 0f3FC00000;
	add.f32 	%f643, %f641, %f642;
	add.f32 	%f644, %f643, %f101;
	mul.f32 	%f645, %f26, 0f3FC00000;
	sub.f32 	%f646, %f644, %f645;
	sub.f32 	%f647, %f646, %f906;
	add.f32 	%f648, %f647, %f545;
	mul.f32 	%f649, %f548, 0f3FC00000;
	sub.f32 	%f650, %f648, %f649;
	sub.f32 	%f651, %f650, %f610;
	mul.f32 	%f652, %f554, 0f3FC00000;
	add.f32 	%f653, %f651, %f652;
	add.f32 	%f654, %f908, %f908;
	add.f32 	%f655, %f653, %f654;
	add.f32 	%f656, %f655, %f39;
	sub.f32 	%f657, %f656, %f257;
	sub.f32 	%f658, %f657, %f205;
	add.f32 	%f659, %f658, %f260;
	add.f32 	%f660, %f659, %f910;
	fma.rn.f32 	%f661, %f903, 0f3F000000, 0f00000000;
	mul.f32 	%f662, %f362, 0f3FC00000;
	sub.f32 	%f663, %f661, %f662;
	add.f32 	%f664, %f320, %f320;
	sub.f32 	%f665, %f663, %f664;
	fma.rn.f32 	%f666, %f301, 0f3FC00000, %f665;
	mul.f32 	%f667, %f18, 0f3F000000;
	add.f32 	%f668, %f666, %f667;
	sub.f32 	%f669, %f668, %f905;
	add.f32 	%f670, %f669, %f537;
	add.f32 	%f671, %f670, %f99;
	sub.f32 	%f672, %f671, %f540;
	sub.f32 	%f673, %f672, %f26;
	sub.f32 	%f674, %f673, %f280;
	add.f32 	%f675, %f674, %f283;
	add.f32 	%f676, %f675, %f286;
	sub.f32 	%f677, %f676, %f289;
	sub.f32 	%f678, %f677, %f291;
	add.f32 	%f679, %f678, %f909;
	sub.f32 	%f680, %f679, %f118;
	sub.f32 	%f681, %f680, %f120;
	add.f32 	%f682, %f681, %f122;
	add.f32 	%f683, %f682, %f42;
	mul.f32 	%f684, %f320, 0f40200000;
	sub.f32 	%f685, %f363, %f684;
	mul.f32 	%f686, %f301, 0f3F000000;
	add.f32 	%f687, %f685, %f686;
	add.f32 	%f688, %f687, %f667;
	sub.f32 	%f689, %f688, %f23;
	add.f32 	%f690, %f689, %f273;
	sub.f32 	%f691, %f690, %f417;
	sub.f32 	%f692, %f691, %f26;
	sub.f32 	%f693, %f692, %f282;
	add.f32 	%f694, %f693, %f310;
	sub.f32 	%f695, %f694, %f312;
	sub.f32 	%f696, %f695, %f291;
	add.f32 	%f697, %f696, %f39;
	sub.f32 	%f698, %f697, %f148;
	add.f32 	%f699, %f698, %f150;
	add.f32 	%f700, %f699, %f42;
	fma.rn.f32 	%f701, %f320, 0f3F000000, %f491;
	fma.rn.f32 	%f702, %f301, 0f40200000, %f701;
	add.f32 	%f703, %f702, %f667;
	add.f32 	%f704, %f703, %f23;
	sub.f32 	%f705, %f704, %f414;
	sub.f32 	%f706, %f705, %f275;
	sub.f32 	%f707, %f706, %f26;
	add.f32 	%f708, %f707, %f282;
	sub.f32 	%f709, %f708, %f332;
	sub.f32 	%f710, %f709, %f334;
	sub.f32 	%f711, %f710, %f291;
	sub.f32 	%f712, %f711, %f39;
	add.f32 	%f713, %f712, %f175;
	add.f32 	%f714, %f713, %f177;
	add.f32 	%f715, %f714, %f42;
	add.f32 	%f716, %f362, %f362;
	sub.f32 	%f717, %f153, %f716;
	sub.f32 	%f718, %f717, %f320;
	add.f32 	%f719, %f301, %f301;
	add.f32 	%f720, %f718, %f719;
	add.f32 	%f721, %f720, %f667;
	add.f32 	%f722, %f721, %f97;
	add.f32 	%f723, %f722, %f24;
	sub.f32 	%f724, %f723, %f101;
	sub.f32 	%f725, %f724, %f26;
	add.f32 	%f726, %f725, %f352;
	add.f32 	%f727, %f726, %f285;
	sub.f32 	%f728, %f727, %f355;
	sub.f32 	%f729, %f728, %f291;
	sub.f32 	%f730, %f729, %f202;
	sub.f32 	%f731, %f730, %f40;
	add.f32 	%f732, %f731, %f205;
	add.f32 	%f733, %f732, %f42;
	fma.rn.f32 	%f734, %f362, 0f3F000000, 0f00000000;
	sub.f32 	%f735, %f734, %f320;
	sub.f32 	%f736, %f735, %f686;
	add.f32 	%f737, %f736, %f667;
	sub.f32 	%f738, %f737, %f411;
	add.f32 	%f739, %f738, %f24;
	add.f32 	%f740, %f739, %f417;
	sub.f32 	%f741, %f740, %f26;
	sub.f32 	%f742, %f741, %f372;
	add.f32 	%f743, %f742, %f285;
	add.f32 	%f744, %f743, %f312;
	sub.f32 	%f745, %f744, %f291;
	add.f32 	%f746, %f745, %f226;
	sub.f32 	%f747, %f746, %f40;
	sub.f32 	%f748, %f747, %f150;
	add.f32 	%f749, %f748, %f42;
	mul.f32 	%f750, %f320, 0f3FC00000;
	sub.f32 	%f751, %f363, %f750;
	sub.f32 	%f752, %f751, %f719;
	fma.rn.f32 	%f753, %f667, 0f3FC00000, %f752;
	fma.rn.f32 	%f754, %f904, 0f3F000000, %f753;
	sub.f32 	%f755, %f754, %f23;
	add.f32 	%f756, %f755, %f642;
	add.f32 	%f757, %f756, %f101;
	sub.f32 	%f758, %f757, %f645;
	sub.f32 	%f759, %f758, %f906;
	sub.f32 	%f760, %f759, %f282;
	add.f32 	%f761, %f760, %f393;
	add.f32 	%f762, %f761, %f355;
	sub.f32 	%f763, %f762, %f396;
	sub.f32 	%f764, %f763, %f398;
	add.f32 	%f765, %f764, %f39;
	sub.f32 	%f766, %f765, %f257;
	sub.f32 	%f767, %f766, %f205;
	add.f32 	%f768, %f767, %f260;
	add.f32 	%f769, %f768, %f910;
	mul.f32 	%f770, %f905, 0f3FC00000;
	sub.f32 	%f771, %f268, %f770;
	fma.rn.f32 	%f772, %f537, 0f3FC00000, %f771;
	fma.rn.f32 	%f773, %f642, 0f40000000, %f772;
	mul.f32 	%f774, %f540, 0f3FC00000;
	sub.f32 	%f775, %f773, %f774;
	sub.f32 	%f776, %f775, %f645;
	sub.f32 	%f777, %f776, %f543;
	add.f32 	%f778, %f777, %f546;
	add.f32 	%f779, %f778, %f549;
	sub.f32 	%f780, %f779, %f552;
	sub.f32 	%f781, %f780, %f554;
	fma.rn.f32 	%f782, %f909, 0f3FC00000, %f781;
	mul.f32 	%f783, %f118, 0f3FC00000;
	sub.f32 	%f784, %f782, %f783;
	add.f32 	%f785, %f257, %f257;
	sub.f32 	%f786, %f784, %f785;
	fma.rn.f32 	%f787, %f122, 0f3FC00000, %f786;
	add.f32 	%f788, %f787, %f260;
	add.f32 	%f789, %f788, %f911;
	mul.f32 	%f790, %f912, 0f3FC00000;
	sub.f32 	%f791, %f789, %f790;
	add.f32 	%f792, %f913, %f913;
	sub.f32 	%f793, %f791, %f792;
	fma.rn.f32 	%f794, %f914, 0f3FC00000, %f793;
	add.f32 	%f795, %f794, %f915;
	sub.f32 	%f796, %f303, %f537;
	fma.rn.f32 	%f797, %f642, 0f40200000, %f796;
	mul.f32 	%f798, %f540, 0f3F000000;
	sub.f32 	%f799, %f797, %f798;
	sub.f32 	%f800, %f799, %f645;
	sub.f32 	%f801, %f800, %f545;
	add.f32 	%f802, %f801, %f570;
	sub.f32 	%f803, %f802, %f572;
	sub.f32 	%f804, %f803, %f554;
	add.f32 	%f805, %f804, %f118;
	mul.f32 	%f806, %f257, 0f40200000;
	sub.f32 	%f807, %f805, %f806;
	mul.f32 	%f808, %f122, 0f3F000000;
	add.f32 	%f809, %f807, %f808;
	add.f32 	%f810, %f809, %f260;
	add.f32 	%f811, %f810, %f912;
	mul.f32 	%f812, %f913, 0f40200000;
	sub.f32 	%f813, %f811, %f812;
	mul.f32 	%f814, %f914, 0f3F000000;
	add.f32 	%f815, %f813, %f814;
	add.f32 	%f816, %f815, %f915;
	add.f32 	%f817, %f324, %f537;
	mul.f32 	%f818, %f642, 0f3F000000;
	sub.f32 	%f819, %f817, %f818;
	mul.f32 	%f820, %f540, 0f40200000;
	sub.f32 	%f821, %f819, %f820;
	sub.f32 	%f822, %f821, %f645;
	add.f32 	%f823, %f822, %f545;
	sub.f32 	%f824, %f823, %f589;
	sub.f32 	%f825, %f824, %f591;
	sub.f32 	%f826, %f825, %f554;
	sub.f32 	%f827, %f826, %f118;
	fma.rn.f32 	%f828, %f257, 0f3F000000, %f827;
	fma.rn.f32 	%f829, %f122, 0f40200000, %f828;
	add.f32 	%f830, %f829, %f260;
	sub.f32 	%f831, %f830, %f912;
	fma.rn.f32 	%f832, %f913, 0f3F000000, %f831;
	fma.rn.f32 	%f833, %f914, 0f40200000, %f832;
	add.f32 	%f834, %f833, %f915;
	fma.rn.f32 	%f835, %f537, 0f40000000, %f346;
	add.f32 	%f836, %f835, %f642;
	add.f32 	%f837, %f540, %f540;
	sub.f32 	%f838, %f836, %f837;
	sub.f32 	%f839, %f838, %f645;
	add.f32 	%f840, %f839, %f607;
	add.f32 	%f841, %f840, %f548;
	sub.f32 	%f842, %f841, %f610;
	sub.f32 	%f843, %f842, %f554;
	add.f32 	%f844, %f118, %f118;
	sub.f32 	%f845, %f843, %f844;
	sub.f32 	%f846, %f845, %f257;
	add.f32 	%f847, %f122, %f122;
	add.f32 	%f848, %f846, %f847;
	add.f32 	%f849, %f848, %f260;
	add.f32 	%f850, %f912, %f912;
	sub.f32 	%f851, %f849, %f850;
	sub.f32 	%f852, %f851, %f913;
	add.f32 	%f853, %f914, %f914;
	add.f32 	%f854, %f852, %f853;
	add.f32 	%f855, %f854, %f915;
	mul.f32 	%f856, %f537, 0f3F000000;
	sub.f32 	%f857, %f366, %f856;
	add.f32 	%f858, %f857, %f642;
	add.f32 	%f859, %f858, %f798;
	sub.f32 	%f860, %f859, %f645;
	sub.f32 	%f861, %f860, %f626;
	add.f32 	%f862, %f861, %f548;
	add.f32 	%f863, %f862, %f572;
	sub.f32 	%f864, %f863, %f554;
	fma.rn.f32 	%f865, %f118, 0f3F000000, %f864;
	sub.f32 	%f866, %f865, %f257;
	sub.f32 	%f867, %f866, %f808;
	add.f32 	%f868, %f867, %f260;
	fma.rn.f32 	%f869, %f912, 0f3F000000, %f868;
	sub.f32 	%f870, %f869, %f913;
	sub.f32 	%f871, %f870, %f814;
	add.f32 	%f872, %f871, %f915;
	sub.f32 	%f873, %f384, %f537;
	fma.rn.f32 	%f874, %f642, 0f3FC00000, %f873;
	add.f32 	%f875, %f874, %f837;
	mul.f32 	%f876, %f645, 0f3FC00000;
	sub.f32 	%f877, %f875, %f876;
	mul.f32 	%f878, %f906, 0f3FC00000;
	sub.f32 	%f879, %f877, %f878;
	sub.f32 	%f880, %f879, %f545;
	add.f32 	%f881, %f880, %f649;
	add.f32 	%f882, %f881, %f610;
	sub.f32 	%f883, %f882, %f652;
	sub.f32 	%f884, %f883, %f654;
	add.f32 	%f885, %f884, %f118;
	mul.f32 	%f886, %f257, 0f3FC00000;
	sub.f32 	%f887, %f885, %f886;
	sub.f32 	%f888, %f887, %f847;
	fma.rn.f32 	%f889, %f260, 0f3FC00000, %f888;
	fma.rn.f32 	%f890, %f910, 0f3FC00000, %f889;
	add.f32 	%f891, %f890, %f912;
	mul.f32 	%f892, %f913, 0f3FC00000;
	sub.f32 	%f893, %f891, %f892;
	sub.f32 	%f894, %f893, %f853;
	fma.rn.f32 	%f895, %f915, 0f3FC00000, %f894;
	add.f32 	%f896, %f895, %f916;
	mov.u32 	%r21, %ctaid.x;
	shl.b32 	%r22, %r21, 1;
	mov.u32 	%r23, %tid.x;
	add.s32 	%r24, %r22, %r23;
	mad.lo.s32 	%r25, %r21, 126, %r24;
	mul.wide.u32 	%rd9, %r25, 4;
	add.s64 	%rd10, %rd8, %rd9;
	st.global.f32 	[%rd10], %f124;
	st.global.f32 	[%rd10+50176], %f152;
	st.global.f32 	[%rd10+100352], %f179;
	st.global.f32 	[%rd10+150528], %f207;
	st.global.f32 	[%rd10+200704], %f230;
	st.global.f32 	[%rd10+250880], %f262;
	st.global.f32 	[%rd10+301056], %f297;
	st.global.f32 	[%rd10+351232], %f318;
	st.global.f32 	[%rd10+401408], %f340;
	st.global.f32 	[%rd10+451584], %f361;
	st.global.f32 	[%rd10+501760], %f380;
	st.global.f32 	[%rd10+551936], %f404;
	st.global.f32 	[%rd10+602112], %f436;
	st.global.f32 	[%rd10+652288], %f455;
	st.global.f32 	[%rd10+702464], %f470;
	st.global.f32 	[%rd10+752640], %f490;
	st.global.f32 	[%rd10+802816], %f506;
	st.global.f32 	[%rd10+852992], %f527;
	st.global.f32 	[%rd10+903168], %f560;
	st.global.f32 	[%rd10+953344], %f578;
	st.global.f32 	[%rd10+1003520], %f597;
	st.global.f32 	[%rd10+1053696], %f616;
	st.global.f32 	[%rd10+1103872], %f634;
	st.global.f32 	[%rd10+1154048], %f660;
	st.global.f32 	[%rd10+1204224], %f683;
	st.global.f32 	[%rd10+1254400], %f700;
	st.global.f32 	[%rd10+1304576], %f715;
	st.global.f32 	[%rd10+1354752], %f733;
	st.global.f32 	[%rd10+1404928], %f749;
	st.global.f32 	[%rd10+1455104], %f769;
	st.global.f32 	[%rd10+1505280], %f795;
	st.global.f32 	[%rd10+1555456], %f816;
	st.global.f32 	[%rd10+1605632], %f834;
	st.global.f32 	[%rd10+1655808], %f855;
	st.global.f32 	[%rd10+1705984], %f872;
	st.global.f32 	[%rd10+1756160], %f896;
	ret;

}
	// .globl	tvmgen_default_fused_nn_contrib_conv2d_winograd_without_weight_transform_add_add_nn_relu_1_kernel0
.visible .entry tvmgen_default_fused_nn_contrib_conv2d_winograd_without_weight_transform_add_add_nn_relu_1_kernel0(
	.param .u64 .ptr .align 1 tvmgen_default_fused_nn_contrib_conv2d_winograd_without_weight_transform_add_add_nn_relu_1_kernel0_param_0,
	.param .u64 .ptr .align 1 tvmgen_default_fused_nn_contrib_conv2d_winograd_without_weight_transform_add_add_nn_relu_1_kernel0_param_1
)
.maxntid 128
{
	.reg .pred 	%p<24>;
	.reg .b32 	%r<22>;
	.reg .b32 	%f<105>;
	.reg .b64 	%rd<11>;

	ld.param.u64 	%rd4, [tvmgen_default_fused_nn_contrib_conv2d_winograd_without_weight_transform_add_add_nn_relu_1_kernel0_param_0];
	ld.param.u64 	%rd3, [tvmgen_default_fused_nn_contrib_conv2d_winograd_without_weight_transform_add_add_nn_relu_1_kernel0_param_1];
	cvta.to.global.u64 	%rd1, %rd4;
	mov.u32 	%r1, %ctaid.x;
	shl.b32 	%r6, %r1, 6;
	mov.u32 	%r7, %tid.x;
	shr.u32 	%r8, %r7, 1;
	or.b32  	%r9, %r6, %r8;
	mul.hi.u32 	%r10, %r9, 1402438301;
	shr.u32 	%r11, %r10, 5;
	mul.lo.s32 	%r12, %r11, 98;
	sub.s32 	%r2, %r9, %r12;
	shl.b32 	%r13, %r1, 1;
	add.s32 	%r3, %r13, %r7;
	mul.hi.u32 	%r14, %r3, -1840700269;
	shr.u32 	%r15, %r14, 3;
	mul.lo.s32 	%r16, %r15, 14;
	sub.s32 	%r17, %r3, %r16;
	shl.b32 	%r18, %r17, 1;
	mul.hi.u32 	%r19, %r9, -1840700269;
	shr.u32 	%r20, %r19, 2;
	setp.lt.u32 	%p3, %r2, 7;
	setp.eq.s32 	%p4, %r17, 0;
	mad.lo.s32 	%r5, %r20, 56, %r18;
	mul.wide.u32 	%rd5, %r5, 4;
	add.s64 	%rd2, %rd1, %rd5;
	mov.f32 	%f93, 0f00000000;
	or.pred  	%p5, %p3, %p4;
	@%p5 bra 	$L__BB18_2;
	ld.global.nc.f32 	%f30, [%rd2+-116];
	add.f32 	%f93, %f30, 0f00000000;
$L__BB18_2:
	setp.lt.u32 	%p6, %r2, 7;
	mov.f32 	%f94, 0f00000000;
	@%p6 bra 	$L__BB18_4;
	ld.global.nc.f32 	%f94, [%rd2+-112];
$L__BB18_4:
	setp.lt.u32 	%p7, %r2, 7;
	mov.f32 	%f95, 0f00000000;
	@%p7 bra 	$L__BB18_6;
	ld.global.nc.f32 	%f95, [%rd2+-108];
$L__BB18_6:
	setp.lt.u32 	%p8, %r2, 7;
	setp.lt.u32 	%p1, %r17, 13;
	not.pred 	%p10, %p1;
	mov.f32 	%f96, 0f00000000;
	or.pred  	%p11, %p8, %p10;
	@%p11 bra 	$L__BB18_8;
	ld.global.nc.f32 	%f96, [%rd2+-104];
$L__BB18_8:
	setp.eq.s32 	%p12, %r17, 0;
	mov.f32 	%f97, 0f00000000;
	@%p12 bra 	$L__BB18_10;
	ld.global.nc.f32 	%f97, [%rd2+-4];
$L__BB18_10:
	setp.gt.u32 	%p13, %r17, 12;
	mul.wide.s32 	%rd6, %r5, 4;
	add.s64 	%rd7, %rd1, %rd6;
	ld.global.nc.f32 	%f11, [%rd7];
	ld.global.nc.f32 	%f12, [%rd2+4];
	mov.f32 	%f98, 0f00000000;
	@%p13 bra 	$L__BB18_12;
	ld.global.nc.f32 	%f98, [%rd2+8];
$L__BB18_12:
	setp.eq.s32 	%p14, %r17, 0;
	mov.f32 	%f99, 0f00000000;
	@%p14 bra 	$L__BB18_14;
	ld.global.nc.f32 	%f99, [%rd2+108];
$L__BB18_14:
	setp.gt.u32 	%p15, %r17, 12;
	ld.global.nc.f32 	%f17, [%rd2+112];
	ld.global.nc.f32 	%f18, [%rd2+116];
	mov.f32 	%f100, 0f00000000;
	@%p15 bra 	$L__BB18_16;
	ld.global.nc.f32 	%f100, [%rd2+120];
$L__BB18_16:
	setp.eq.s32 	%p16, %r17, 0;
	setp.gt.u32 	%p17, %r2, 90;
	mov.f32 	%f101, 0f00000000;
	or.pred  	%p18, %p17, %p16;
	@%p18 bra 	$L__BB18_18;
	ld.global.nc.f32 	%f101, [%rd2+220];
$L__BB18_18:
	setp.gt.u32 	%p19, %r2, 90;
	mov.f32 	%f102, 0f00000000;
	@%p19 bra 	$L__BB18_20;
	ld.global.nc.f32 	%f102, [%rd2+224];
$L__BB18_20:
	setp.gt.u32 	%p21, %r2, 90;
	mov.f32 	%f103, 0f00000000;
	mov.pred 	%p23, 0;
	@%p21 bra 	$L__BB18_22;
	ld.global.nc.f32 	%f103, [%rd2+228];
	mov.pred 	%p23, %p1;
$L__BB18_22:
	mov.f32 	%f104, 0f00000000;
	not.pred 	%p22, %p23;
	@%p22 bra 	$L__BB18_24;
	ld.global.nc.f32 	%f104, [%rd2+232];
$L__BB18_24:
	cvta.to.global.u64 	%rd8, %rd3;
	sub.f32 	%f42, %f93, %f95;
	sub.f32 	%f43, %f42, %f99;
	add.f32 	%f44, %f43, %f18;
	mov.f32 	%f45, 0f00000000;
	sub.f32 	%f46, %f45, %f94;
	add.f32 	%f47, %f46, %f95;
	add.f32 	%f48, %f47, %f17;
	sub.f32 	%f49, %f48, %f18;
	add.f32 	%f50, %f94, 0f00000000;
	add.f32 	%f51, %f50, %f95;
	sub.f32 	%f52, %f51, %f17;
	sub.f32 	%f53, %f52, %f18;
	add.f32 	%f54, %f46, %f96;
	add.f32 	%f55, %f54, %f17;
	sub.f32 	%f56, %f55, %f100;
	sub.f32 	%f57, %f45, %f97;
	add.f32 	%f58, %f57, %f12;
	add.f32 	%f59, %f58, %f99;
	sub.f32 	%f60, %f59, %f18;
	add.f32 	%f61, %f11, 0f00000000;
	sub.f32 	%f62, %f61, %f12;
	sub.f32 	%f63, %f62, %f17;
	add.f32 	%f64, %f63, %f18;
	sub.f32 	%f65, %f45, %f11;
	sub.f32 	%f66, %f65, %f12;
	add.f32 	%f67, %f66, %f17;
	add.f32 	%f68, %f67, %f18;
	sub.f32 	%f69, %f61, %f98;
	sub.f32 	%f70, %f69, %f17;
	add.f32 	%f71, %f70, %f100;
	add.f32 	%f72, %f97, 0f00000000;
	sub.f32 	%f73, %f72, %f12;
	add.f32 	%f74, %f73, %f99;
	sub.f32 	%f75, %f74, %f18;
	add.f32 	%f76, %f65, %f12;
	sub.f32 	%f77, %f76, %f17;
	add.f32 	%f78, %f77, %f18;
	add.f32 	%f79, %f61, %f12;
	add.f32 	%f80, %f79, %f17;
	add.f32 	%f81, %f80, %f18;
	add.f32 	%f82, %f65, %f98;
	sub.f32 	%f83, %f82, %f17;
	add.f32 	%f84, %f83, %f100;
	add.f32 	%f85, %f58, %f101;
	sub.f32 	%f86, %f85, %f103;
	sub.f32 	%f87, %f62, %f102;
	add.f32 	%f88, %f87, %f103;
	add.f32 	%f89, %f66, %f102;
	add.f32 	%f90, %f89, %f103;
	sub.f32 	%f91, %f69, %f102;
	add.f32 	%f92, %f91, %f104;
	mad.lo.s32 	%r21, %r1, 126, %r3;
	mul.wide.u32 	%rd9, %r21, 4;
	add.s64 	%rd10, %rd8, %rd9;
	st.global.f32 	[%rd10], %f44;
	st.global.f32 	[%rd10+100352], %f49;
	st.global.f32 	[%rd10+200704], %f53;
	st.global.f32 	[%rd10+301056], %f56;
	st.global.f32 	[%rd10+401408], %f60;
	st.global.f32 	[%rd10+501760], %f64;
	st.global.f32 	[%rd10+602112], %f68;
	st.global.f32 	[%rd10+702464], %f71;
	st.global.f32 	[%rd10+802816], %f75;
	st.global.f32 	[%rd10+903168], %f78;
	st.global.f32 	[%rd10+1003520], %f81;
	st.global.f32 	[%rd10+1103872], %f84;
	st.global.f32 	[%rd10+1204224], %f86;
	st.global.f32 	[%rd10+1304576], %f88;
	st.global.f32 	[%rd10+1404928], %f90;
	st.global.f32 	[%rd10+1505280], %f92;
	ret;

}
	// .globl	tvmgen_default_fused_nn_contrib_conv2d_winograd_without_weight_transform_add_nn_relu_2_kernel1
.visible .entry tvmgen_default_fused_nn_contrib_conv2d_winograd_without_weight_transform_add_nn_relu_2_kernel1(
	.param .u64 .ptr .align 1 tvmgen_default_fused_nn_contrib_conv2d_winograd_without_weight_transform_add_nn_relu_2_kernel1_param_0,
	.param .u64 .ptr .align 1 tvmgen_default_fused_nn_contrib_conv2d_winograd_without_weight_transform_add_nn_relu_2_kernel1_param_1,
	.param .u64 .ptr .align 1 tvmgen_default_fused_nn_contrib_conv2d_winograd_without_weight_transform_add_nn_relu_2_kernel1_param_2
)
.maxntid 49
{
	.reg .pred 	%p<3>;
	.reg .b32 	%r<58>;
	.reg .b32 	%f<309>;
	.reg .b64 	%rd<25>;
	// demoted variable
	.shared .align 4 .b8 _ZZ94tvmgen_default_fused_nn_contrib_conv2d_winograd_without_weight_transform_add_nn_relu_2_kernel1E9p1_shared[512];
	// demoted variable
	.shared .align 4 .b8 _ZZ94tvmgen_default_fused_nn_contrib_conv2d_winograd_without_weight_transform_add_nn_relu_2_kernel1E16data_pack_shared[1568];
	ld.param.u64 	%rd6, [tvmgen_default_fused_nn_contrib_conv2d_winograd_without_weight_transform_add_nn_relu_2_kernel1_param_1];
	cvta.to.global.u64 	%rd7, %rd6;
	mov.u32 	%r14, %tid.x;
	mov.u32 	%r15, %ctaid.z;
	shl.b32 	%r16, %r15, 16;
	mov.u32 	%r17, %ctaid.y;
	shl.b32 	%r18, %r17, 4;
	mul.lo.s32 	%r19, %r15, 12544;
	or.b32  	%r20, %r19, %r14;
	shl.b32 	%r21, %r14, 4;
	and.b32  	%r22, %r21, 768;
	and.b32  	%r23, %r14, 15;
	add.s32 	%r24, %r21, 784;
	and.b32  	%r25, %r24, 1792;
	add.s32 	%r26, %r14, 1;
	and.b32  	%r27, %r26, 15;
	add.s32 	%r28, %r21, 1568;
	and.b32  	%r29, %r28, 1792;
	add.s32 	%r30, %r14, 2;
	and.b32  	%r31, %r30, 15;
	or.b32  	%r32, %r16, %r22;
	add.s32 	%r33, %r32, %r18;
	or.b32  	%r56, %r33, %r23;
	or.b32  	%r34, %r16, %r25;
	add.s32 	%r35, %r34, %r18;
	or.b32  	%r55, %r35, %r27;
	or.b32  	%r36, %r16, %r29;
	add.s32 	%r37, %r36, %r18;
	or.b32  	%r54, %r37, %r31;
	mul.wide.u32 	%rd8, %r20, 4;
	add.s64 	%rd9, %rd8, %rd7;
	add.s64 	%rd24, %rd9, 784;
	mov.b32 	%r57, 0;
	mov.f32 	%f293, 0f00000000;
	mov.f32 	%f294, %f293;
	mov.f32 	%f295, %f293;
	mov.f32 	%f296, %f293;
	mov.f32 	%f297, %f293;
	mov.f32 	%f298, %f293;
	mov.f32 	%f299, %f293;
	mov.f32 	%f300, %f293;
	mov.f32 	%f301, %f293;
	mov.f32 	%f302, %f293;
	mov.f32 	%f303, %f293;
	mov.f32 	%f304, %f293;
	mov.f32 	%f305, %f293;
	mov.f32 	%f306, %f293;
	mov.f32 	%f307, %f293;
	mov.f32 	%f308, %f293;
$L__BB19_1:
	ld.param.u64 	%rd21, [tvmgen_default_fused_nn_contrib_conv2d_winograd_without_weight_transform_add_nn_relu_2_kernel1_param_0];
	setp.gt.u32 	%p1, %r14, 29;
	bar.sync 	0;
	cvta.to.global.u64 	%rd10, %rd21;
	mul.wide.u32 	%rd11, %r56, 4;
	add.s64 	%rd12, %rd10, %rd11;
	ld.global.nc.f32 	%f34, [%rd12];
	shl.b32 	%r38, %r14, 2;
	mov.u32 	%r39, _ZZ94tvmgen_default_fused_nn_contrib_conv2d_winograd_without_weight_transform_add_nn_relu_2_kernel1E9p1_shared;
	add.s32 	%r40, %r39, %r38;
	st.shared.f32 	[%r40], %f34;
	mul.wide.u32 	%rd13, %r55, 4;
	add.s64 	%rd14, %rd10, %rd13;
	ld.global.nc.f32 	%f35, [%rd14];
	st.shared.f32 	[%r40+196], %f35;
	@%p1 bra 	$L__BB19_3;
	ld.param.u64 	%rd22, [tvmgen_default_fused_nn_contrib_conv2d_winograd_without_weight_transform_add_nn_relu_2_kernel1_param_0];
	cvta.to.global.u64 	%rd15, %rd22;
	mul.wide.u32 	%rd16, %r54, 4;
	add.s64 	%rd17, %rd15, %rd16;
	ld.global.nc.f32 	%f36, [%rd17];
	mov.u32 	%r42, _ZZ94tvmgen_default_fused_nn_contrib_conv2d_winograd_without_weight_transform_add_nn_relu_2_kernel1E9p1_shared;
	add.s32 	%r43, %r42, %r38;
	st.shared.f32 	[%r43+392], %f36;
$L__BB19_3:
	ld.global.nc.f32 	%f37, [%rd24+-784];
	mov.u32 	%r46, _ZZ94tvmgen_default_fused_nn_contrib_conv2d_winograd_without_weight_transform_add_nn_relu_2_kernel1E16data_pack_shared;
	add.s32 	%r47, %r46, %r38;
	st.shared.f32 	[%r47], %f37;
	ld.global.nc.f32 	%f38, [%rd24+-588];
	st.shared.f32 	[%r47+196], %f38;
	ld.global.nc.f32 	%f39, [%rd24+-392];
	st.shared.f32 	[%r47+392], %f39;
	ld.global.nc.f32 	%f40, [%rd24+-196];
	st.shared.f32 	[%r47+588], %f40;
	ld.global.nc.f32 	%f41, [%rd24];
	st.shared.f32 	[%r47+784], %f41;
	ld.global.nc.f32 	%f42, [%rd24+196];
	st.shared.f32 	[%r47+980], %f42;
	ld.global.nc.f32 	%f43, [%rd24+392];
	st.shared.f32 	[%r47+1176], %f43;
	ld.global.nc.f32 	%f44, [%rd24+588];
	st.shared.f32 	[%r47+1372], %f44;
	bar.sync 	0;
	ld.shared.f32 	%f45, [%r47];
	ld.shared.f32 	%f46, [_ZZ94tvmgen_default_fused_nn_contrib_conv2d_winograd_without_weight_transform_add_nn_relu_2_kernel1E9p1_shared];
	fma.rn.f32 	%f47, %f46, %f45, %f308;
	ld.shared.f32 	%f48, [_ZZ94tvmgen_default_fused_nn_contrib_conv2d_winograd_without_weight_transform_add_nn_relu_2_kernel1E9p1_shared+32];
	fma.rn.f32 	%f49, %f48, %f45, %f300;
	ld.shared.f32 	%f50, [_ZZ94tvmgen_default_fused_nn_contrib_conv2d_winograd_without_weight_transform_add_nn_relu_2_kernel1E9p1_shared+4];
	fma.rn.f32 	%f51, %f50, %f45, %f307;
	ld.shared.f32 	%f52, [_ZZ94tvmgen_default_fused_nn_contrib_conv2d_winograd_without_weight_transform_add_nn_relu_2_kernel1E9p1_shared+36];
	fma.rn.f32 	%f53, %f52, %f45, %f299;
	ld.shared.f32 	%f54, [_ZZ94tvmgen_default_fused_nn_contrib_conv2d_winograd_without_weight_transform_add_nn_relu_2_kernel1E9p1_shared+8];
	fma.rn.f32 	%f55, %f54, %f45, %f306;
	ld.shared.f32 	%f56, [_ZZ94tvmgen_default_fused_nn_contrib_conv2d_winograd_without_weight_transform_add_nn_relu_2_kernel1E9p1_shared+40];
	fma.rn.f32 	%f57, %f56, %f45, %f298;
	ld.shared.f32 	%f58, [_ZZ94tvmgen_default_fused_nn_contrib_conv2d_winograd_without_weight_transform_add_nn_relu_2_kernel1E9p1_shared+12];
	fma.rn.f32 	%f59, %f58, %f45, %f305;
	ld.shared.f32 	%f60, [_ZZ94tvmgen_default_fused_nn_contrib_conv2d_winograd_without_weight_transform_add_nn_relu_2_kernel1E9p1_shared+44];
	fma.rn.f32 	%f61, %f60, %f45, %f297;
	ld.shared.f32 	%f62, [_ZZ94tvmgen_default_fused_nn_contrib_conv2d_winograd_without_weight_transform_add_nn_relu_2_kernel1E9p1_shared+16];
	fma.rn.f32 	%f63, %f62, %f45, %f304;
	ld.shared.f32 	%f64, [_ZZ94tvmgen_default_fused_nn_contrib_conv2d_winograd_without_weight_transform_add_nn_relu_2_kernel1E9p1_shared+48];
	fma.rn.f32 	%f65, %f64, %f45, %f296;
	ld.shared.f32 	%f66, [_ZZ94tvmgen_default_fused_nn_contrib_conv2d_winograd_without_weight_transform_add_nn_relu_2_kernel1E9p1_shared+20];
	fma.rn.f32 	%f67, %f66, %f45, %f303;
	ld.shared.f32 	%f68, [_ZZ94tvmgen_default_fused_nn_contrib_conv2d_winograd_without_weight_transform_add_nn_relu_2_kernel1E9p1_shared+52];
	fma.rn.f32 	%f69, %f68, %f45, %f295;
	ld.shared.f32 	%f70, [_ZZ94tvmgen_default_fused_nn_contrib_conv2d_winograd_without_weight_transform_add_nn_relu_2_kernel1E9p1_shared+24];
	fma.rn.f32 	%f71, %f70, %f45, %f302;
	ld.shared.f32 	%f72, [_ZZ94tvmgen_default_fused_nn_contrib_conv2d_winograd_without_weight_transform_add_nn_relu_2_kernel1E9p1_shared+56];
	fma.rn.f32 	%f73, %f72, %f45, %f294;
	ld.shared.f32 	%f74, [_ZZ94tvmgen_default_fused_nn_contrib_conv2d_winograd_without_weight_transform_add_nn_relu_2_kernel1E9p1_shared+28];
	fma.rn.f32 	%f75, %f74, %f45, %f301;
	ld.shared.f32 	%f76, [_ZZ94tvmgen_default_fused_nn_contrib_conv2d_winograd_without_weight_transform_add_nn_relu_2_kernel1E9p1_shared+60];
	fma.rn.f32 	%f77, %f76, %f45, %f293;
	ld.shared.f32 	%f78, [%r47+196];
	ld.shared.f32 	%f79, [_ZZ94tvmgen_default_fused_nn_contrib_conv2d_winograd_without_weight_transform_add_nn_relu_2_kernel1E9p1_shared+64];
	fma.rn.f32 	%f80, %f79, %f78, %f47;
	ld.shared.f32 	%f81, [_ZZ94tvmgen_default_fused_nn_contrib_conv2d_winograd_without_weight_transform_add_nn_relu_2_kernel1E9p1_shared+96];
	fma.rn.f32 	%f82, %f81, %f78, %f49;
	ld.shared.f32 	%f83, [_ZZ94tvmgen_default_fused_nn_contrib_conv2d_winograd_without_weight_transform_add_nn_relu_2_kernel1E9p1_shared+68];
	fma.rn.f32 	%f84, %f83, %f78, %f51;
	ld.shared.f32 	%f85, [_ZZ94tvmgen_default_fused_nn_contrib_conv2d_winograd_without_weight_transform_add_nn_relu_2_kernel1E9p1_shared+100];
	fma.rn.f32 	%f86, %f85, %f78, %f53;
	ld.shared.f32 	%f87, [_ZZ94tvmgen_default_fused_nn_contrib_conv2d_winograd_without_weight_transform_add_nn_relu_2_kernel1E9p1_shared+72];
	fma.rn.f32 	%f88, %f87, %f78, %f55;
	ld.shared.f32 	%f89, [_ZZ94tvmgen_default_fused_nn_contrib_conv2d_winograd_without_weight_transform_add_nn_relu_2_kernel1E9p1_shared+104];
	fma.rn.f32 	%f90, %f89, %f78, %f57;
	ld.shared.f32 	%f91, [_ZZ94tvmgen_default_fused_nn_contrib_conv2d_winograd_without_weight_transform_add_nn_relu_2_kernel1E9p1_shared+76];
	fma.rn.f32 	%f92, %f91, %f78, %f59;
	ld.shared.f32 	%f93, [_ZZ94tvmgen_default_fused_nn_contrib_conv2d_winograd_without_weight_transform_add_nn_relu_2_kernel1E9p1_shared+108];
	fma.rn.f32 	%f94, %f93, %f78, %f61;
	ld.shared.f32 	%f95, [_ZZ94tvmgen_default_fused_nn_contrib_conv2d_winograd_without_weight_transform_add_nn_relu_2_kernel1E9p1_shared+80];
	fma.rn.f32 	%f96, %f95, %f78, %f63;
	ld.shared.f32 	%f97, [_ZZ94tvmgen_default_fused_nn_contrib_conv2d_winograd_without_weight_transform_add_nn_relu_2_kernel1E9p1_shared+112];
	fma.rn.f32 	%f98, %f97, %f78, %f65;
	ld.shared.f32 	%f99, [_ZZ94tvmgen_default_fused_nn_contrib_conv2d_winograd_without_weight_transform_add_nn_relu_2_kernel1E9p1_shared+84];
	fma.rn.f32 	%f100, %f99, %f78, %f67;
	ld.shared.f32 	%f101, [_ZZ94tvmgen_default_fused_nn_contrib_conv2d_winograd_without_weight_transform_add_nn_relu_2_kernel1E9p1_shared+116];
	fma.rn.f32 	%f102, %f101, %f78, %f69;
	ld.shared.f32 	%f103, [_ZZ94tvmgen_default_fused_nn_contrib_conv2d_winograd_without_weight_transform_add_nn_relu_2_kernel1E9p1_shared+88];
	fma.rn.f32 	%f104, %f103, %f78, %f71;
	ld.shared.f32 	%f105, [_ZZ94tvmgen_default_fused_nn_contrib_conv2d_winograd_without_weight_transform_add_nn_relu_2_kernel1E9p1_shared+120];
	fma.rn.f32 	%f106, %f105, %f78, %f73;
	ld.shared.f32 	%f107, [_ZZ94tvmgen_default_fused_nn_contrib_conv2d_winograd_without_weight_transform_add_nn_relu_2_kernel1E9p1_shared+92];
	fma.rn.f32 	%f108, %f107, %f78, %f75;
	ld.shared.f32 	%f109, [_ZZ94tvmgen_default_fused_nn_contrib_conv2d_winograd_without_weight_transform_add_nn_relu_2_kernel1E9p1_shared+124];
	fma.rn.f32 	%f110, %f109, %f78, %f77;
	ld.shared.f32 	%f111, [%r47+392];
	ld.shared.f32 	%f112, [_ZZ94tvmgen_default_fused_nn_contrib_conv2d_winograd_without_weight_transform_add_nn_relu_2_kernel1E9p1_shared+128];
	fma.rn.f32 	%f113, %f112, %f111, %f80;
	ld.shared.f32 	%f114, [_ZZ94tvmgen_default_fused_nn_contrib_conv2d_winograd_without_weight_transform_add_nn_relu_2_kernel1E9p1_shared+160];
	fma.rn.f32 	%f115, %f114, %f111, %f82;
	ld.shared.f32 	%f116, [_ZZ94tvmgen_default_fused_nn_contrib_conv2d_winograd_without_weight_transform_add_nn_relu_2_kernel1E9p1_shared+132];
	fma.rn.f32 	%f117, %f116, %f111, %f84;
	ld.shared.f32 	%f118, [_ZZ94tvmgen_default_fused_nn_contrib_conv2d_winograd_without_weight_transform_add_nn_relu_2_kernel1E9p1_shared+164];
	fma.rn.f32 	%f119, %f118, %f111, %f86;
	ld.shared.f32 	%f120, [_ZZ94tvmgen_default_fused_nn_contrib_conv2d_winograd_without_weight_transform_add_nn_relu_2_kernel1E9p1_shared+136];
	fma.rn.f32 	%f121, %f120, %f111, %f88;
	ld.shared.f32 	%f122, [_ZZ94tvmgen_default_fused_nn_contrib_conv2d_winograd_without_weight_transform_add_nn_relu_2_kernel1E9p1_shared+168];
	fma.rn.f32 	%f123, %f122, %f111, %f90;
	ld.shared.f32 	%f124, [_ZZ94tvmgen_default_fused_nn_contrib_conv2d_winograd_without_weight_transform_add_nn_relu_2_kernel1E9p1_shared+140];
	fma.rn.f32 	%f125, %f124, %f111, %f92;
	ld.shared.f32 	%f126, [_ZZ94tvmgen_default_fused_nn_contrib_conv2d_winograd_without_weight_transform_add_nn_relu_2_kernel1E9p1_shared+172];
	fma.rn.f32 	%f127, %f126, %f111, %f94;
	ld.shared.f32 	%f128, [_ZZ94tvmgen_default_fused_nn_contrib_conv2d_winograd_without_weight_transform_add_nn_relu_2_kernel1E9p1_shared+144];
	fma.rn.f32 	%f129, %f128, %f111, %f96;
	ld.shared.f32 	%f130, [_ZZ94tvmgen_default_fused_nn_contrib_conv2d_winograd_without_weight_transform_add_nn_relu_2_kernel1E9p1_shared+176];
	fma.rn.f32 	%f131, %f130, %f111, %f98;
	ld.shared.f32 	%f132, [_ZZ94tvmgen_default_fused_nn_contrib_conv2d_winograd_without_weight_transform_add_nn_relu_2_kernel1E9p1_shared+148];
	fma.rn.f32 	%f133, %f132, %f111, %f100;
	ld.shared.f32 	%f134, [_ZZ94tvmgen_default_fused_nn_contrib_conv2d_winograd_without_weight_transform_add_nn_relu_2_kernel1E9p1_shared+180];
	fma.rn.f32 	%f135, %f134, %f111, %f102;
	ld.shared.f32 	%f136, [_ZZ94tvmgen_default_fused_nn_contrib_conv2d_winograd_without_weight_transform_add_nn_relu_2_kernel1E9p1_shared+152];
	fma.rn.f32 	%f137, %f136, %f111, %f104;
	ld.shared.f32 	%f138, [_ZZ94tvmgen_default_fused_nn_contrib_conv2d_winograd_without_weight_transform_add_nn_relu_2_kernel1E9p1_shared+184];
	fma.rn.f32 	%f139, %f138, %f111, %f106;
	ld.shared.f32 	%f140, [_ZZ94tvmgen_default_fused_nn_contrib_conv2d_winograd_without_weight_transform_add_nn_relu_2_kernel1E9p1_shared+156];
	fma.rn.f32 	%f141, %f140, %f111, %f108;
	ld.shared.f32 	%f142, [_ZZ94tvmgen_default_fused_nn_contrib_conv2d_winograd_without_weight_transform_add_nn_relu_2_kernel1E9p1_shared+188];
	fma.rn.f32 	%f143, %f142, %f111, %f110;
	ld.shared.f32 	%f144, [%r47+588];
	ld.shared.f32 	%f145, [_ZZ94tvmgen_default_fused_nn_contrib_conv2d_winograd_without_weight_transform_add_nn_relu_2_kernel1E9p1_shared+192];
	fma.rn.f32 	%f146, %f145, %f144, %f113;
	ld.shared.f32 	%f147, [_ZZ94tvmgen_default_fused_nn_contrib_conv2d_winograd_without_weight_transform_add_nn_relu_2_kernel1E9p1_shared+224];
	fma.rn.f32 	%f148, %f147, %f144, %f115;
	ld.shared.f32 	%f149, [_ZZ94tvmgen_default_fused_nn_contrib_conv2d_winograd_without_weight_transform_add_nn_relu_2_kernel1E9p1_shared+196];
	fma.rn.f32 	%f150, %f149, %f144, %f117;
	ld.shared.f32 	%f151, [_ZZ94tvmgen_default_fused_nn_contrib_conv2d_winograd_without_weight_transform_add_nn_relu_2_kernel1E9p1_shared+228];
	fma.rn.f32 	%f152, %f151, %f144, %f119;
	ld.shared.f32 	%f153, [_ZZ94tvmgen_default_fused_nn_contrib_conv2d_winograd_without_weight_transform_add_nn_relu_2_kernel1E9p1_shared+200];
	fma.rn.f32 	%f154, %f153, %f144, %f121;
	ld.shared.f32 	%f155, [_ZZ94tvmgen_default_fused_nn_contrib_conv2d_winograd_without_weight_transform_add_nn_relu_2_kernel1E9p1_shared+232];
	fma.rn.f32 	%f156, %f155, %f144, %f123;
	ld.shared.f32 	%f157, [_ZZ94tvmgen_default_fused_nn_contrib_conv2d_winograd_without_weight_transform_add_nn_relu_2_kernel1E9p1_shared+204];
	fma.rn.f32 	%f158, %f157, %f144, %f125;
	ld.shared.f32 	%f159, [_ZZ94tvmgen_default_fused_nn_contrib_conv2d_winograd_without_weight_transform_add_nn_relu_2_kernel1E9p1_shared+236];
	fma.rn.f32 	%f160, %f159, %f144, %f127;
	ld.shared.f32 	%f161, [_ZZ94tvmgen_default_fused_nn_contrib_conv2d_winograd_without_weight_transform_add_nn_relu_2_kernel1E9p1_shared+208];
	fma.rn.f32 	%f162, %f161, %f144, %f129;
	ld.shared.f32 	%f163, [_ZZ94tvmgen_default_fused_nn_contrib_conv2d_winograd_without_weight_transform_add_nn_relu_2_kernel1E9p1_shared+240];
	fma.rn.f32 	%f164, %f163, %f144, %f131;
	ld.shared.f32 	%f165, [_ZZ94tvmgen_default_fused_nn_contrib_conv2d_winograd_without_weight_transform_add_nn_relu_2_kernel1E9p1_shared+212];
	fma.rn.f32 	%f166, %f165, %f144, %f133;
	ld.shared.f32 	%f167, [_ZZ94tvmgen_default_fused_nn_contrib_conv2d_winograd_without_weight_transform_add_nn_relu_2_kernel1E9p1_shared+244];
	fma.rn.f32 	%f168, %f167, %f144, %f135;
	ld.shared.f32 	%f169, [_ZZ94tvmgen_default_fused_nn_contrib_conv2d_winograd_without_weight_transform_add_nn_relu_2_kernel1E9p1_shared+216];
	fma.rn.f32 	%f170, %f169, %f144, %f137;
	ld.shared.f32 	%f171, [_ZZ94tvmgen_default_fused_nn_contrib_conv2d_winograd_without_weight_transform_add_nn_relu_2_kernel1E9p1_shared+248];
	fma.rn.f32 	%f172, %f171, %f144, %f139;
	ld.shared.f32 	%f173, [_ZZ94tvmgen_default_fused_nn_contrib_conv2d_winograd_without_weight_transform_add_nn_relu_2_kernel1E9p1_shared+220];
	fma.rn.f32 	%f174, %f173, %f144, %f141;
	ld.shared.f32 	%f175, [_ZZ94tvmgen_default_fused_nn_contrib_conv2d_winograd_without_weight_transform_add_nn_relu_2_kernel1E9p1_shared+252];
	fma.rn.f32 	%f176, %f175, %f144, %f143;
	ld.shared.f32 	%f177, [%r47+784];
	ld.shared.f32 	%f178, [_ZZ94tvmgen_default_fused_nn_contrib_conv2d_winograd_without_weight_transform_add_nn_relu_2_kernel1E9p1_shared+256];
	fma.rn.f32 	%f179, %f178, %f177, %f146;
	ld.shared.f32 	%f180, [_ZZ94tvmgen_default_fused_nn_contrib_conv2d_winograd_without_weight_transform_add_nn_relu_2_kernel1E9p1_shared+288];
	fma.rn.f32 	%f181, %f180, %f177, %f148;
	ld.shared.f32 	%f182, [_ZZ94tvmgen_default_fused_nn_contrib_conv2d_winograd_without_weight_transform_add_nn_relu_2_kernel1E9p1_shared+260];
	fma.rn.f32 	%f183, %f182, %f177, %f150;
	ld.shared.f32 	%f184, [_ZZ94tvmgen_default_fused_nn_contrib_conv2d_winograd_without_weight_transform_add_nn_relu_2_kernel1E9p1_shared+292];
	fma.rn.f32 	%f185, %f184, %f177, %f152;
	ld.shared.f32 	%f186, [_ZZ94tvmgen_default_fused_nn_contrib_conv2d_winograd_without_weight_transform_add_nn_relu_2_kernel1E9p1_shared+264];
	fma.rn.f32 	%f187, %f186, %f177, %f154;
	ld.shared.f32 	%f188, [_ZZ94tvmgen_default_fused_nn_contrib_conv2d_winograd_without_weight_transform_add_nn_relu_2_kernel1E9p1_shared+296];
	fma.rn.f32 	%f189, %f188, %f177, %f156;
	ld.shared.f32 	%f190, [_ZZ94tvmgen_default_fused_nn_contrib_conv2d_winograd_without_weight_transform_add_nn_relu_2_kernel1E9p1_shared+268];
	fma.rn.f32 	%f191, %f190, %f177, %f158;
	ld.shared.f32 	%f192, [_ZZ94tvmgen_default_fused_nn_contrib_conv2d_winograd_without_weight_transform_add_nn_relu_2_kernel1E9p1_shared+300];
	fma.rn.f32 	%f193, %f192, %f177, %f160;
	ld.shared.f32 	%f194, [_ZZ94tvmgen_default_fused_nn_contrib_conv2d_winograd_without_weight_transform_add_nn_relu_2_kernel1E9p1_shared+272];
	fma.rn.f32 	%f195, %f194, %f177, %f162;
	ld.shared.f32 	%f196, [_ZZ94tvmgen_default_fused_nn_contrib_conv2d_winograd_without_weight_transform_add_nn_relu_2_kernel1E9p1_shared+304];
	fma.rn.f32 	%f197, %f196, %f177, %f164;
	ld.shared.f32 	%f198, [_ZZ94tvmgen_default_fused_nn_contrib_conv2d_winograd_without_weight_transform_add_nn_relu_2_kernel1E9p1_shared+276];
	fma.rn.f32 	%f199, %f198, %f177, %f166;
	ld.shared.f32 	%f200, [_ZZ94tvmgen_default_fused_nn_contrib_conv2d_winograd_without_weight_transform_add_nn_relu_2_kernel1E9p1_shared+308];
	fma.rn.f32 	%f201, %f200, %f177, %f168;
	ld.shared.f32 	%f202, [_ZZ94tvmgen_default_fused_nn_contrib_conv2d_winograd_without_weight_transform_add_nn_relu_2_kernel1E9p1_shared+280];
	fma.rn.f32 	%f203, %f202, %f177, %f170;
	ld.shared.f32 	%f204, [_ZZ94tvmgen_default_fused_nn_contrib_conv2d_winograd_without_weight_transform_add_nn_relu_2_kernel1E9p1_shared+312];
	fma.rn.f32 	%f205, %f204, %f177, %f172;
	ld.shared.f32 	%f206, [_ZZ94tvmgen_default_fused_nn_contrib_conv2d_winograd_without_weight_transform_add_nn_relu_2_kernel1E9p1_shared+284];
	fma.rn.f32 	%f207, %f206, %f177, %f174;
	ld.shared.f32 	%f208, [_ZZ94tvmgen_default_fused_nn_contrib_conv2d_winograd_without_weight_transform_add_nn_relu_2_kernel1E9p1_shared+316];
	fma.rn.f32 	%f209, %f208, %f177, %f176;
	ld.shared.f32 	%f210, [%r47+980];
	ld.shared.f32 	%f211, [_ZZ94tvmgen_default_fused_nn_contrib_conv2d_winograd_without_weight_transform_add_nn_relu_2_kernel1E9p1_shared+320];
	fma.rn.f32 	%f212, %f211, %f210, %f179;
	ld.shared.f32 	%f213, [_ZZ94tvmgen_default_fused_nn_contrib_conv2d_winograd_without_weight_transform_add_nn_relu_2_kernel1E9p1_shared+352];
	fma.rn.f32 	%f214, %f213, %f210, %f181;
	ld.shared.f32 	%f215, [_ZZ94tvmgen_default_fused_nn_contrib_conv2d_winograd_without_weight_transform_add_nn_relu_2_kernel1E9p1_shared+324];
	fma.rn.f32 	%f216, %f215, %f210, %f183;
	ld.shared.f32 	%f217, [_ZZ94tvmgen_default_fused_nn_contrib_conv2d_winograd_without_weight_transform_add_nn_relu_2_kernel1E9p1_shared+356];
	fma.rn.f32 	%f218, %f217, %f210, %f185;
	ld.shared.f32 	%f219, [_ZZ94tvmgen_default_fused_nn_contrib_conv2d_winograd_without_weight_transform_add_nn_relu_2_kernel1E9p1_shared+328];
	fma.rn.f32 	%f220, %f219, %f210, %f187;
	ld.shared.f32 	%f221, [_ZZ94tvmgen_default_fused_nn_contrib_conv2d_winograd_without_weight_transform_add_nn_relu_2_kernel1E9p1_shared+360];
	fma.rn.f32 	%f222, %f221, %f210, %f189;
	ld.shared.f32 	%f223, [_ZZ94tvmgen_default_fused_nn_contrib_conv2d_winograd_without_weight_transform_add_nn_relu_2_kernel1E9p1_shared+332];
	fma.rn.f32 	%f224, %f223, %f210, %f191;
	ld.shared.f32 	%f225, [_ZZ94tvmgen_default_fused_nn_contrib_conv2d_winograd_without_weight_transform_add_nn_relu_2_kernel1E9p1_shared+364];
	fma.rn.f32 	%f226, %f225, %f210, %f193;
	ld.shared.f32 	%f227, [_ZZ94tvmgen_default_fused_nn_contrib_conv2d_winograd_without_weight_transform_add_nn_relu_2_kernel1E9p1_shared+336];
	fma.rn.f32 	%f228, %f227, %f210, %f195;
	ld.shared.f32 	%f229, [_ZZ94tvmgen_default_fused_nn_contrib_conv2d_winograd_without_weight_transform_add_nn_relu_2_kernel1E9p1_shared+368];
	fma.rn.f32 	%f230, %f229, %f210, %f197;
	ld.shared.f32 	%f231, [_ZZ94tvmgen_default_fused_nn_contrib_conv2d_winograd_without_weight_transform_add_nn_relu_2_kernel1E9p1_shared+340];
	fma.rn.f32 	%f232, %f231, %f210, %f199;
	ld.shared.f32 	%f233, [_ZZ94tvmgen_default_fused_nn_contrib_conv2d_winograd_without_weight_transform_add_nn_relu_2_kernel1E9p1_shared+372];
	fma.rn.f32 	%f234, %f233, %f210, %f201;
	ld.shared.f32 	%f235, [_ZZ94tvmgen_default_fused_nn_contrib_conv2d_winograd_without_weight_transform_add_nn_relu_2_kernel1E9p1_shared+344];
	fma.rn.f32 	%f236, %f235, %f210, %f203;
	ld.shared.f32 	%f237, [_ZZ94tvmgen_default_fused_nn_contrib_conv2d_winograd_without_weight_transform_add_nn_relu_2_kernel1E9p1_shared+376];
	fma.rn.f32 	%f238, %f237, %f210, %f205;
	ld.shared.f32 	%f239, [_ZZ94tvmgen_default_fused_nn_contrib_conv2d_winograd_without_weight_transform_add_nn_relu_2_kernel1E9p1_shared+348];
	fma.rn.f32 	%f240, %f239, %f210, %f207;
	ld.shared.f32 	%f241, [_ZZ94tvmgen_default_fused_nn_contrib_conv2d_winograd_without_weight_transform_add_nn_relu_2_kernel1E9p1_shared+380];
	fma.rn.f32 	%f242, %f241, %f210, %f209;
	ld.shared.f32 	%f243, [%r47+1176];
	ld.shared.f32 	%f244, [_ZZ94tvmgen_default_fused_nn_contrib_conv2d_winograd_without_weight_transform_add_nn_relu_2_kernel1E9p1_shared+384];
	fma.rn.f32 	%f245, %f244, %f243, %f212;
	ld.shared.f32 	%f246, [_ZZ94tvmgen_default_fused_nn_contrib_conv2d_winograd_without_weight_transform_add_nn_relu_2_kernel1E9p1_shared+416];
	fma.rn.f32 	%f247, %f246, %f243, %f214;
	ld.shared.f32 	%f248, [_ZZ94tvmgen_default_fused_nn_contrib_conv2d_winograd_without_weight_transform_add_nn_relu_2_kernel1E9p1_shared+388];
	fma.rn.f32 	%f249, %f248, %f243, %f216;
	ld.shared.f32 	%f250, [_ZZ94tvmgen_default_fused_nn_contrib_conv2d_winograd_without_weight_transform_add_nn_relu_2_kernel1E9p1_shared+420];
	fma.rn.f32 	%f251, %f250, %f243, %f218;
	ld.shared.f32 	%f252, [_ZZ94tvmgen_default_fused_nn_contrib_conv2d_winograd_without_weight_transform_add_nn_relu_2_kernel1E9p1_shared+392];
	fma.rn.f32 	%f253, %f252, %f243, %f220;
	ld.shared.f32 	%f254, [_ZZ94tvmgen_default_fused_nn_contrib_conv2d_winograd_without_weight_transform_add_nn_relu_2_kernel1E9p1_shared+424];
	fma.rn.f32 	%f255, %f254, %f243, %f222;
	ld.shared.f32 	%f256, [_ZZ94tvmgen_default_fused_nn_contrib_conv2d_winograd_without_weight_transform_add_nn_relu_2_kernel1E9p1_shared+396];
	fma.rn.f32 	%f257, %f256, %f243, %f224;
	ld.shared.f32 	%f258, [_ZZ94tvmgen_default_fused_nn_contrib_conv2d_winograd_without_weight_transform_add_nn_relu_2_kernel1E9p1_shared+428];
	fma.rn.f32 	%f259, %f258, %f243, %f226;
	ld.shared.f32 	%f260, [_ZZ94tvmgen_default_fused_nn_contrib_conv2d_winograd_without_weight_transform_add_nn_relu_2_kernel1E9p1_shared+400];
	fma.rn.f32 	%f261, %f260, %f243, %f228;
	ld.shared.f32 	%f262, [_ZZ94tvmgen_default_fused_nn_contrib_conv2d_winograd_without_weight_transform_add_nn_relu_2_kernel1E9p1_shared+432];
	fma.rn.f32 	%f263, %f262, %f243, %f230;
	ld.shared.f32 	%f264, [_ZZ94tvmgen_default_fused_nn_contrib_conv2d_winograd_without_weight_transform_add_nn_relu_2_kernel1E9p1_shared+404];
	fma.rn.f32 	%f265, %f264, %f243, %f232;
	ld.shared.f32 	%f266, [_ZZ94tvmgen_default_fused_nn_contrib_conv2d_winograd_without_weight_transform_add_nn_relu_2_kernel1E9p1_shared+436];
	fma.rn.f32 	%f267, %f266, %f243, %f234;
	ld.shared.f32 	%f268, [_ZZ94tvmgen_default_fused_nn_contrib_conv2d_winograd_without_weight_transform_add_nn_relu_2_kernel1E9p1_shared+408];
	fma.rn.f32 	%f269, %f268, %f243, %f236;
	ld.shared.f32 	%f270, [_ZZ94tvmgen_default_fused_nn_contrib_conv2d_winograd_without_weight_transform_add_nn_relu_2_kernel1E9p1_shared+440];
	fma.rn.f32 	%f271, %f270, %f243, %f238;
	ld.shared.f32 	%f272, [_ZZ94tvmgen_default_fused_nn_contrib_conv2d_winograd_without_weight_transform_add_nn_relu_2_kernel1E9p1_shared+412];
	fma.rn.f32 	%f273, %f272, %f243, %f240;
	ld.shared.f32 	%f274, [_ZZ94tvmgen_default_fused_nn_contrib_conv2d_winograd_without_weight_transform_add_nn_relu_2_kernel1E9p1_shared+444];
	fma.rn.f32 	%f275, %f274, %f243, %f242;
	ld.shared.f32 	%f276, [%r47+1372];
	ld.shared.f32 	%f277, [_ZZ94tvmgen_default_fused_nn_contrib_conv2d_winograd_without_weight_transform_add_nn_relu_2_kernel1E9p1_shared+448];
	fma.rn.f32 	%f308, %f277, %f276, %f245;
	ld.shared.f32 	%f278, [_ZZ94tvmgen_default_fused_nn_contrib_conv2d_winograd_without_weight_transform_add_nn_relu_2_kernel1E9p1_shared+480];
	fma.rn.f32 	%f300, %f278, %f276, %f247;
	ld.shared.f32 	%f279, [_ZZ94tvmgen_default_fused_nn_contrib_conv2d_winograd_without_weight_transform_add_nn_relu_2_kernel1E9p1_shared+452];
	fma.rn.f32 	%f307, %f279, %f276, %f249;
	ld.shared.f32 	%f280, [_ZZ94tvmgen_default_fused_nn_contrib_conv2d_winograd_without_weight_transform_add_nn_relu_2_kernel1E9p1_shared+484];
	fma.rn.f32 	%f299, %f280, %f276, %f251;
	ld.shared.f32 	%f281, [_ZZ94tvmgen_default_fused_nn_contrib_conv2d_winograd_without_weight_transform_add_nn_relu_2_kernel1E9p1_shared+456];
	fma.rn.f32 	%f306, %f281, %f276, %f253;
	ld.shared.f32 	%f282, [_ZZ94tvmgen_default_fused_nn_contrib_conv2d_winograd_without_weight_transform_add_nn_relu_2_kernel1E9p1_shared+488];
	fma.rn.f32 	%f298, %f282, %f276, %f255;
	ld.shared.f32 	%f283, [_ZZ94tvmgen_default_fused_nn_contrib_conv2d_winograd_without_weight_transform_add_nn_relu_2_kernel1E9p1_shared+460];
	fma.rn.f32 	%f305, %f283, %f276, %f257;
	ld.shared.f32 	%f284, [_ZZ94tvmgen_default_fused_nn_contrib_conv2d_winograd_without_weight_transform_add_nn_relu_2_kernel1E9p1_shared+492];
	fma.rn.f32 	%f297, %f284, %f276, %f259;
	ld.shared.f32 	%f285, [_ZZ94tvmgen_default_fused_nn_contrib_conv2d_winograd_without_weight_transform_add_nn_relu_2_kernel1E9p1_shared+464];
	fma.rn.f32 	%f304, %f285, %f276, %f261;
	ld.shared.f32 	%f286, [_ZZ94tvmgen_default_fused_nn_contrib_conv2d_winograd_without_weight_transform_add_nn_relu_2_kernel1E9p1_shared+496];
	fma.rn.f32 	%f296, %f286, %f276, %f263;
	ld.shared.f32 	%f287, [_ZZ94tvmgen_default_fused_nn_contrib_conv2d_winograd_without_weight_transform_add_nn_relu_2_kernel1E9p1_shared+468];
	fma.rn.f32 	%f303, %f287, %f276, %f265;
	ld.shared.f32 	%f288, [_ZZ94tvmgen_default_fused_nn_contrib_conv2d_winograd_without_weight_transform_add_nn_relu_2_kernel1E9p1_shared+500];
	fma.rn.f32 	%f295, %f288, %f276, %f267;
	ld.shared.f32 	%f289, [_ZZ94tvmgen_default_fused_nn_contrib_conv2d_winograd_without_weight_transform_add_nn_relu_2_kernel1E9p1_shared+472];
	fma.rn.f32 	%f302, %f289, %f276, %f269;
	ld.shared.f32 	%f290, [_ZZ94tvmgen_default_fused_nn_contrib_conv2d_winograd_without_weight_transform_add_nn_relu_2_kernel1E9p1_shared+504];
	fma.rn.f32 	%f294, %f290, %f276, %f271;
	ld.shared.f32 	%f291, [_ZZ94tvmgen_default_fused_nn_contrib_conv2d_winograd_without_weight_transform_add_nn_relu_2_kernel1E9p1_shared+476];
	fma.rn.f32 	%f301, %f291, %f276, %f273;
	ld.shared.f32 	%f292, [_ZZ94tvmgen_default_fused_nn_contrib_conv2d_winograd_without_weight_transform_add_nn_relu_2_kernel1E9p1_shared+508];
	fma.rn.f32 	%f293, %f292, %f276, %f275;
	add.s32 	%r57, %r57, 1;
	add.s32 	%r56, %r56, 2048;
	add.s32 	%r55, %r55, 2048;
	add.s32 	%r54, %r54, 2048;
	add.s64 	%rd24, %rd24, 1568;
	setp.ne.s32 	%p2, %r57, 32;
	@%p2 bra 	$L__BB19_1;
	ld.param.u64 	%rd23, [tvmgen_default_fused_nn_contrib_conv2d_winograd_without_weight_transform_add_nn_relu_2_kernel1_param_2];
	mov.u32 	%r49, %ctaid.z;
	mul.lo.s32 	%r50, %r49, 12544;
	or.b32  	%r52, %r50, %r14;
	mad.lo.s32 	%r53, %r17, 784, %r52;
	cvta.to.global.u64 	%rd18, %rd23;
	mul.wide.u32 	%rd19, %r53, 4;
	add.s64 	%rd20, %rd18, %rd19;
	st.global.f32 	[%rd20], %f308;
	st.global.f32 	[%rd20+1568], %f300;
	st.global.f32 	[%rd20+196], %f307;
	st.global.f32 	[%rd20+1764], %f299;
	st.global.f32 	[%rd20+392], %f306;
	st.global.f32 	[%rd20+1960], %f298;
	st.global.f32 	[%rd20+588], %f305;
	st.global.f32 	[%rd20+2156], %f297;
	st.global.f32 	[%rd20+784], %f304;
	st.global.f32 	[%rd20+2352], %f296;
	st.global.f32 	[%rd20+980], %f303;
	st.global.f32 	[%rd20+2548], %f295;
	st.global.f32 	[%rd20+1176], %f302;
	st.global.f32 	[%rd20+2744], %f294;
	st.global.f32 	[%rd20+1372], %f301;
	st.global.f32 	[%rd20+2940], %f293;
	ret;

}
	// .globl	tvmgen_default_fused_add_nn_relu_2_kernel0
.visible .entry tvmgen_default_fused_add_nn_relu_2_kernel0(
	.param .u64 .ptr .align 1 tvmgen_default_fused_add_nn_relu_2_kernel0_param_0,
	.param .u64 .ptr .align 1 tvmgen_default_fused_add_nn_relu_2_kernel0_param_1,
	.param .u64 .ptr .align 1 tvmgen_default_fused_add_nn_relu_2_kernel0_param_2
)
.maxntid 1024
{
	.reg .b32 	%r<10>;
	.reg .b32 	%f<5>;
	.reg .b64 	%rd<12>;

	ld.param.u64 	%rd1, [tvmgen_default_fused_add_nn_relu_2_kernel0_param_0];
	ld.param.u64 	%rd2, [tvmgen_default_fused_add_nn_relu_2_kernel0_param_1];
	ld.param.u64 	%rd3, [tvmgen_default_fused_add_nn_relu_2_kernel0_param_2];
	cvta.to.global.u64 	%rd4, %rd1;
	cvta.to.global.u64 	%rd5, %rd3;
	cvta.to.global.u64 	%rd6, %rd2;
	mov.u32 	%r1, %ctaid.x;
	shl.b32 	%r2, %r1, 10;
	mov.u32 	%r3, %tid.x;
	or.b32  	%r4, %r2, %r3;
	mul.wide.u32 	%rd7, %r4, 4;
	add.s64 	%rd8, %rd6, %rd7;
	ld.global.nc.f32 	%f1, [%rd8];
	shl.b32 	%r5, %r1, 8;
	shr.u32 	%r6, %r3, 2;
	or.b32  	%r7, %r5, %r6;
	mul.hi.u32 	%r8, %r7, 1402438301;
	shr.u32 	%r9, %r8, 4;
	mul.wide.u32 	%rd9, %r9, 4;
	add.s64 	%rd10, %rd5, %rd9;
	ld.global.nc.f32 	%f2, [%rd10];
	add.f32 	%f3, %f1, %f2;
	max.f32 	%f4, %f3, 0f00000000;
	add.s64 	%rd11, %rd4, %rd7;
	st.global.f32 	[%rd11], %f4;
	ret;

}
	// .globl	tvmgen_default_fused_nn_conv2d_add_nn_relu_3_kernel0
.visible .entry tvmgen_default_fused_nn_conv2d_add_nn_relu_3_kernel0(
	.param .u64 .ptr .align 1 tvmgen_default_fused_nn_conv2d_add_nn_relu_3_kernel0_param_0,
	.param .u64 .ptr .align 1 tvmgen_default_fused_nn_conv2d_add_nn_relu_3_kernel0_param_1,
	.param .u64 .ptr .align 1 tvmgen_default_fused_nn_conv2d_add_nn_relu_3_kernel0_param_2,
	.param .u64 .ptr .align 1 tvmgen_default_fused_nn_conv2d_add_nn_relu_3_kernel0_param_3
)
.maxntid 112
{
	.reg .pred 	%p<15>;
	.reg .b16 	%rs<40>;
	.reg .b32 	%r<45>;
	.reg .b32 	%f<129>;
	.reg .b64 	%rd<45>;
	// demoted variable
	.shared .align 4 .b8 _ZZ52tvmgen_default_fused_nn_conv2d_add_nn_relu_3_kernel0E15pad_temp_shared[720];
	// demoted variable
	.shared .align 4 .b8 _ZZ52tvmgen_default_fused_nn_conv2d_add_nn_relu_3_kernel0E9p1_shared[2304];
	ld.param.u64 	%rd12, [tvmgen_default_fused_nn_conv2d_add_nn_relu_3_kernel0_param_0];
	ld.param.u64 	%rd13, [tvmgen_default_fused_nn_conv2d_add_nn_relu_3_kernel0_param_1];
	ld.param.u64 	%rd11, [tvmgen_default_fused_nn_conv2d_add_nn_relu_3_kernel0_param_3];
	cvta.to.global.u64 	%rd14, %rd13;
	cvta.to.global.u64 	%rd15, %rd12;
	mov.u32 	%r1, %tid.x;
	cvt.u16.u32 	%rs1, %r1;
	mul.lo.s16 	%rs2, %rs1, 43;
	shr.u16 	%rs3, %rs2, 8;
	cvt.u32.u16 	%r12, %rs3;
	mov.u32 	%r2, %tid.z;
	add.s32 	%r13, %r2, %r12;
	setp.lt.u32 	%p5, %r13, 15;
	setp.lt.u32 	%p6, %r1, 6;
	and.pred  	%p1, %p6, %p5;
	mov.u32 	%r3, %ctaid.y;
	shl.b32 	%r14, %r3, 1;
	shl.b32 	%r15, %r1, 1;
	cvt.u16.u32 	%rs4, %r15;
	mul.lo.s16 	%rs5, %rs4, 171;
	shr.u16 	%rs6, %rs5, 9;
	cvt.u16.u32 	%rs7, %r2;
	shl.b16 	%rs8, %rs7, 2;
	add.s16 	%rs9, %rs6, %rs8;
	and.b16  	%rs10, %rs9, 255;
	mul.lo.s16 	%rs11, %rs10, 137;
	shr.u16 	%rs12, %rs11, 11;
	mul.lo.s16 	%rs13, %rs12, 15;
	sub.s16 	%rs14, %rs9, %rs13;
	and.b16  	%rs15, %rs14, 255;
	mul.lo.s16 	%rs16, %rs15, 205;
	shr.u16 	%rs17, %rs16, 10;
	cvt.u32.u16 	%r16, %rs17;
	or.b32  	%r17, %r14, %r16;
	setp.eq.s32 	%p7, %r17, 0;
	mad.lo.s32 	%r18, %r2, 12, %r15;
	cvt.u16.u32 	%rs18, %r18;
	mul.hi.u16 	%rs19, %rs18, 4370;
	mul.lo.s16 	%rs20, %rs19, 15;
	sub.s16 	%rs21, %rs18, %rs20;
	setp.eq.s16 	%p8, %rs21, 0;
	cvt.u32.u16 	%r19, %rs12;
	mul.wide.u32 	%rd16, %r19, 196;
	shl.b32 	%r20, %r18, 2;
	mov.u32 	%r21, _ZZ52tvmgen_default_fused_nn_conv2d_add_nn_relu_3_kernel0E15pad_temp_shared;
	add.s32 	%r4, %r21, %r20;
	or.b16  	%rs23, %rs4, 1;
	mul.lo.s16 	%rs24, %rs23, 171;
	shr.u16 	%rs25, %rs24, 9;
	add.s16 	%rs26, %rs25, %rs8;
	and.b16  	%rs27, %rs26, 255;
	mul.lo.s16 	%rs28, %rs27, 137;
	shr.u16 	%rs29, %rs28, 11;
	mul.lo.s16 	%rs30, %rs29, 15;
	sub.s16 	%rs31, %rs26, %rs30;
	and.b16  	%rs32, %rs31, 255;
	mul.lo.s16 	%rs33, %rs32, 205;
	shr.u16 	%rs34, %rs33, 10;
	cvt.u32.u16 	%r22, %rs34;
	or.b32  	%r23, %r14, %r22;
	setp.eq.s32 	%p9, %r23, 0;
	or.b16  	%rs35, %rs18, 1;
	mul.hi.u16 	%rs36, %rs35, 4370;
	mul.lo.s16 	%rs37, %rs36, 15;
	sub.s16 	%rs38, %rs35, %rs37;
	setp.eq.s16 	%p10, %rs38, 0;
	cvt.u32.u16 	%r24, %rs29;
	mul.wide.u32 	%rd17, %r24, 196;
	setp.lt.u32 	%p11, %r13, 16;
	and.pred  	%p2, %p6, %p11;
	mov.u32 	%r5, %ctaid.z;
	mul.lo.s32 	%r25, %r2, 2304;
	mad.lo.s32 	%r26, %r5, 36864, %r25;
	mul.lo.s32 	%r27, %r1, 6;
	add.s32 	%r28, %r26, %r27;
	mad.lo.s32 	%r29, %r2, 36, %r27;
	shl.b32 	%r30, %r29, 2;
	mov.u32 	%r31, _ZZ52tvmgen_default_fused_nn_conv2d_add_nn_relu_3_kernel0E9p1_shared;
	add.s32 	%r6, %r31, %r30;
	shl.b32 	%r32, %r1, 3;
	add.s32 	%r7, %r21, %r32;
	mad.lo.s32 	%r8, %r2, 144, %r31;
	or.pred  	%p3, %p7, %p8;
	or.pred  	%p4, %p9, %p10;
	mul.wide.u32 	%rd18, %r3, 28;
	add.s64 	%rd19, %rd16, %rd18;
	cvt.u32.u16 	%r33, %rs14;
	and.b32  	%r34, %r33, 255;
	mul.hi.u32 	%r35, %r34, 858993460;
	mul.wide.u32 	%rd20, %r35, 14;
	add.s64 	%rd21, %rd19, %rd20;
	cvt.u64.u16 	%rd22, %rs21;
	add.s64 	%rd23, %rd21, %rd22;
	shl.b64 	%rd24, %rd23, 2;
	add.s64 	%rd25, %rd24, %rd15;
	add.s64 	%rd44, %rd25, -60;
	add.s64 	%rd26, %rd17, %rd18;
	cvt.u32.u16 	%r36, %rs31;
	and.b32  	%r37, %r36, 255;
	mul.hi.u32 	%r38, %r37, 858993460;
	mul.wide.u32 	%rd27, %r38, 14;
	add.s64 	%rd28, %rd26, %rd27;
	cvt.u64.u16 	%rd29, %rs38;
	add.s64 	%rd30, %rd28, %rd29;
	shl.b64 	%rd31, %rd30, 2;
	add.s64 	%rd32, %rd31, %rd15;
	add.s64 	%rd43, %rd32, -60;
	mul.wide.u32 	%rd33, %r28, 4;
	add.s64 	%rd34, %rd33, %rd14;
	add.s64 	%rd42, %rd34, 12;
	mov.f32 	%f126, 0f00000000;
	mov.b32 	%r44, 0;
	not.pred 	%p12, %p1;
	not.pred 	%p13, %p2;
$L__BB21_1:
	bar.sync 	0;
	@%p12 bra 	$L__BB21_7;
	mov.f32 	%f127, 0f00000000;
	@%p3 bra 	$L__BB21_4;
	ld.global.nc.f32 	%f127, [%rd44];
$L__BB21_4:
	st.shared.f32 	[%r4], %f127;
	mov.f32 	%f128, 0f00000000;
	@%p4 bra 	$L__BB21_6;
	ld.global.nc.f32 	%f128, [%rd43];
$L__BB21_6:
	st.shared.f32 	[%r4+4], %f128;
$L__BB21_7:
	@%p13 bra 	$L__BB21_9;
	ld.global.nc.f32 	%f10, [%rd42+-12];
	st.shared.f32 	[%r6], %f10;
	ld.global.nc.f32 	%f11, [%rd42+-8];
	st.shared.f32 	[%r6+4], %f11;
	ld.global.nc.f32 	%f12, [%rd42+-4];
	st.shared.f32 	[%r6+8], %f12;
	ld.global.nc.f32 	%f13, [%rd42];
	st.shared.f32 	[%r6+12], %f13;
	ld.global.nc.f32 	%f14, [%rd42+4];
	st.shared.f32 	[%r6+16], %f14;
	ld.global.nc.f32 	%f15, [%rd42+8];
	st.shared.f32 	[%r6+20], %f15;
$L__BB21_9:
	bar.sync 	0;
	ld.shared.f32 	%f16, [%r7];
	ld.shared.f32 	%f17, [%r8];
	fma.rn.f32 	%f18, %f16, %f17, %f126;
	ld.shared.f32 	%f19, [%r7+4];
	ld.shared.f32 	%f20, [%r8+4];
	fma.rn.f32 	%f21, %f19, %f20, %f18;
	ld.shared.f32 	%f22, [%r7+8];
	ld.shared.f32 	%f23, [%r8+8];
	fma.rn.f32 	%f24, %f22, %f23, %f21;
	ld.shared.f32 	%f25, [%r7+60];
	ld.shared.f32 	%f26, [%r8+12];
	fma.rn.f32 	%f27, %f25, %f26, %f24;
	ld.shared.f32 	%f28, [%r7+64];
	ld.shared.f32 	%f29, [%r8+16];
	fma.rn.f32 	%f30, %f28, %f29, %f27;
	ld.shared.f32 	%f31, [%r7+68];
	ld.shared.f32 	%f32, [%r8+20];
	fma.rn.f32 	%f33, %f31, %f32, %f30;
	ld.shared.f32 	%f34, [%r7+120];
	ld.shared.f32 	%f35, [%r8+24];
	fma.rn.f32 	%f36, %f34, %f35, %f33;
	ld.shared.f32 	%f37, [%r7+124];
	ld.shared.f32 	%f38, [%r8+28];
	fma.rn.f32 	%f39, %f37, %f38, %f36;
	ld.shared.f32 	%f40, [%r7+128];
	ld.shared.f32 	%f41, [%r8+32];
	fma.rn.f32 	%f42, %f40, %f41, %f39;
	ld.shared.f32 	%f43, [%r7+180];
	ld.shared.f32 	%f44, [%r8+36];
	fma.rn.f32 	%f45, %f43, %f44, %f42;
	ld.shared.f32 	%f46, [%r7+184];
	ld.shared.f32 	%f47, [%r8+40];
	fma.rn.f32 	%f48, %f46, %f47, %f45;
	ld.shared.f32 	%f49, [%r7+188];
	ld.shared.f32 	%f50, [%r8+44];
	fma.rn.f32 	%f51, %f49, %f50, %f48;
	ld.shared.f32 	%f52, [%r7+240];
	ld.shared.f32 	%f53, [%r8+48];
	fma.rn.f32 	%f54, %f52, %f53, %f51;
	ld.shared.f32 	%f55, [%r7+244];
	ld.shared.f32 	%f56, [%r8+52];
	fma.rn.f32 	%f57, %f55, %f56, %f54;
	ld.shared.f32 	%f58, [%r7+248];
	ld.shared.f32 	%f59, [%r8+56];
	fma.rn.f32 	%f60, %f58, %f59, %f57;
	ld.shared.f32 	%f61, [%r7+300];
	ld.shared.f32 	%f62, [%r8+60];
	fma.rn.f32 	%f63, %f61, %f62, %f60;
	ld.shared.f32 	%f64, [%r7+304];
	ld.shared.f32 	%f65, [%r8+64];
	fma.rn.f32 	%f66, %f64, %f65, %f63;
	ld.shared.f32 	%f67, [%r7+308];
	ld.shared.f32 	%f68, [%r8+68];
	fma.rn.f32 	%f69, %f67, %f68, %f66;
	ld.shared.f32 	%f70, [%r7+360];
	ld.shared.f32 	%f71, [%r8+72];
	fma.rn.f32 	%f72, %f70, %f71, %f69;
	ld.shared.f32 	%f73, [%r7+364];
	ld.shared.f32 	%f74, [%r8+76];
	fma.rn.f32 	%f75, %f73, %f74, %f72;
	ld.shared.f32 	%f76, [%r7+368];
	ld.shared.f32 	%f77, [%r8+80];
	fma.rn.f32 	%f78, %f76, %f77, %f75;
	ld.shared.f32 	%f79, [%r7+420];
	ld.shared.f32 	%f80, [%r8+84];
	fma.rn.f32 	%f81, %f79, %f80, %f78;
	ld.shared.f32 	%f82, [%r7+424];
	ld.shared.f32 	%f83, [%r8+88];
	fma.rn.f32 	%f84, %f82, %f83, %f81;
	ld.shared.f32 	%f85, [%r7+428];
	ld.shared.f32 	%f86, [%r8+92];
	fma.rn.f32 	%f87, %f85, %f86, %f84;
	ld.shared.f32 	%f88, [%r7+480];
	ld.shared.f32 	%f89, [%r8+96];
	fma.rn.f32 	%f90, %f88, %f89, %f87;
	ld.shared.f32 	%f91, [%r7+484];
	ld.shared.f32 	%f92, [%r8+100];
	fma.rn.f32 	%f93, %f91, %f92, %f90;
	ld.shared.f32 	%f94, [%r7+488];
	ld.shared.f32 	%f95, [%r8+104];
	fma.rn.f32 	%f96, %f94, %f95, %f93;
	ld.shared.f32 	%f97, [%r7+540];
	ld.shared.f32 	%f98, [%r8+108];
	fma.rn.f32 	%f99, %f97, %f98, %f96;
	ld.shared.f32 	%f100, [%r7+544];
	ld.shared.f32 	%f101, [%r8+112];
	fma.rn.f32 	%f102, %f100, %f101, %f99;
	ld.shared.f32 	%f103, [%r7+548];
	ld.shared.f32 	%f104, [%r8+116];
	fma.rn.f32 	%f105, %f103, %f104, %f102;
	ld.shared.f32 	%f106, [%r7+600];
	ld.shared.f32 	%f107, [%r8+120];
	fma.rn.f32 	%f108, %f106, %f107, %f105;
	ld.shared.f32 	%f109, [%r7+604];
	ld.shared.f32 	%f110, [%r8+124];
	fma.rn.f32 	%f111, %f109, %f110, %f108;
	ld.shared.f32 	%f112, [%r7+608];
	ld.shared.f32 	%f113, [%r8+128];
	fma.rn.f32 	%f114, %f112, %f113, %f111;
	ld.shared.f32 	%f115, [%r7+660];
	ld.shared.f32 	%f116, [%r8+132];
	fma.rn.f32 	%f117, %f115, %f116, %f114;
	ld.shared.f32 	%f118, [%r7+664];
	ld.shared.f32 	%f119, [%r8+136];
	fma.rn.f32 	%f120, %f118, %f119, %f117;
	ld.shared.f32 	%f121, [%r7+668];
	ld.shared.f32 	%f122, [%r8+140];
	fma.rn.f32 	%f126, %f121, %f122, %f120;
	add.s32 	%r44, %r44, 1;
	add.s64 	%rd44, %rd44, 3136;
	add.s64 	%rd43, %rd43, 3136;
	add.s64 	%rd42, %rd42, 144;
	setp.ne.s32 	%p14, %r44, 64;
	@%p14 bra 	$L__BB21_1;
	ld.param.u64 	%rd41, [tvmgen_default_fused_nn_conv2d_add_nn_relu_3_kernel0_param_2];
	cvta.to.global.u64 	%rd35, %rd11;
	cvta.to.global.u64 	%rd36, %rd41;
	shl.b32 	%r39, %r5, 4;
	add.s32 	%r40, %r39, %r2;
	mul.wide.u32 	%rd37, %r40, 4;
	add.s64 	%rd38, %rd35, %rd37;
	ld.global.nc.f32 	%f123, [%rd38];
	add.f32 	%f124, %f126, %f123;
	max.f32 	%f125, %f124, 0f00000000;
	mad.lo.s32 	%r41, %r2, 49, %r1;
	mad.lo.s32 	%r42, %r5, 784, %r41;
	mad.lo.s32 	%r43, %r3, 7, %r42;
	mul.wide.u32 	%rd39, %r43, 4;
	add.s64 	%rd40, %rd36, %rd39;
	st.global.f32 	[%rd40], %f125;
	ret;

}
	// .globl	tvmgen_default_fused_nn_global_avg_pool2d_kernel0
.visible .entry tvmgen_default_fused_nn_global_avg_pool2d_kernel0(
	.param .u64 .ptr .align 1 tvmgen_default_fused_nn_global_avg_pool2d_kernel0_param_0,
	.param .u64 .ptr .align 1 tvmgen_default_fused_nn_global_avg_pool2d_kernel0_param_1
)
.maxntid 1024
{
	.reg .pred 	%p<10>;
	.reg .b32 	%r<22>;
	.reg .b32 	%f<20>;
	.reg .b64 	%rd<9>;

	ld.param.u64 	%rd3, [tvmgen_default_fused_nn_global_avg_pool2d_kernel0_param_0];
	ld.param.u64 	%rd2, [tvmgen_default_fused_nn_global_avg_pool2d_kernel0_param_1];
	cvta.to.global.u64 	%rd4, %rd3;
	mov.u32 	%r1, %tid.x;
	mov.u32 	%r2, %ctaid.x;
	mov.u32 	%r3, %tid.y;
	mad.lo.s32 	%r5, %r3, 49, %r1;
	mad.lo.s32 	%r6, %r2, 1568, %r5;
	setp.gt.u32 	%p1, %r1, 48;
	mul.wide.u32 	%rd5, %r6, 4;
	add.s64 	%rd1, %rd4, %rd5;
	mov.f32 	%f19, 0f00000000;
	@%p1 bra 	$L__BB22_2;
	ld.global.nc.f32 	%f6, [%rd1];
	add.f32 	%f19, %f6, 0f00000000;
$L__BB22_2:
	setp.gt.u32 	%p2, %r1, 16;
	@%p2 bra 	$L__BB22_4;
	ld.global.nc.f32 	%f7, [%rd1+128];
	add.f32 	%f19, %f19, %f7;
$L__BB22_4:
	// begin inline asm
	activemask.b32 %r7;
	// end inline asm
	mov.b32 	%r8, %f19;
	shfl.sync.down.b32	%r9|%p3, %r8, 16, 31, 0;
	mov.b32 	%f8, %r9;
	add.f32 	%f9, %f19, %f8;
	mov.b32 	%r10, %f9;
	shfl.sync.down.b32	%r11|%p4, %r10, 8, 31, 0;
	mov.b32 	%f10, %r11;
	add.f32 	%f11, %f9, %f10;
	mov.b32 	%r12, %f11;
	shfl.sync.down.b32	%r13|%p5, %r12, 4, 31, 0;
	mov.b32 	%f12, %r13;
	add.f32 	%f13, %f11, %f12;
	mov.b32 	%r14, %f13;
	shfl.sync.down.b32	%r15|%p6, %r14, 2, 31, 0;
	mov.b32 	%f14, %r15;
	add.f32 	%f15, %f13, %f14;
	mov.b32 	%r16, %f15;
	shfl.sync.down.b32	%r17|%p7, %r16, 1, 31, 0;
	mov.b32 	%f16, %r17;
	add.f32 	%f17, %f15, %f16;
	shl.b32 	%r18, %r3, 5;
	mov.b32 	%r19, %f17;
	shfl.sync.idx.b32	%r4|%p8, %r19, %r18, 31, 0;
	setp.ne.s32 	%p9, %r1, 0;
	@%p9 bra 	$L__BB22_6;
	shl.b32 	%r20, %r2, 5;
	add.s32 	%r21, %r20, %r3;
	cvta.to.global.u64 	%rd6, %rd2;
	mul.wide.u32 	%rd7, %r21, 4;
	add.s64 	%rd8, %rd6, %rd7;
	st.global.u32 	[%rd8], %r4;
$L__BB22_6:
	ret;

}
	// .globl	tvmgen_default_fused_nn_contrib_conv2d_winograd_without_weight_transform_add_multiply_add_nn_re_a4e88f85cf7823fc__kernel1
.visible .entry tvmgen_default_fused_nn_contrib_conv2d_winograd_without_weight_transform_add_multiply_add_nn_re_a4e88f85cf7823fc__kernel1(
	.param .u64 .ptr .align 1 tvmgen_default_fused_nn_contrib_conv2d_winograd_without_weight_transform_add_multiply_add_nn_re_a4e88f85cf7823fc__kernel1_param_0,
	.param .u64 .ptr .align 1 tvmgen_default_fused_nn_contrib_conv2d_winograd_without_weight_transform_add_multiply_add_nn_re_a4e88f85cf7823fc__kernel1_param_1,
	.param .u64 .ptr .align 1 tvmgen_default_fused_nn_contrib_conv2d_winograd_without_weight_transform_add_multiply_add_nn_re_a4e88f85cf7823fc__kernel1_param_2
)
.maxntid 128
{
	.reg .pred 	%p<3>;
	.reg .b32 	%r<54>;
	.reg .b32 	%f<72>;
	.reg .b64 	%rd<13>;
	// demoted variable
	.shared .align 4 .b8 _ZZ121tvmgen_default_fused_nn_contrib_conv2d_winograd_without_weight_transform_add_multiply_add_nn_re_a4e88f85cf7823fc__kernel1E9p1_shared[4096];
	// demoted variable
	.shared .align 4 .b8 _ZZ121tvmgen_default_fused_nn_contrib_conv2d_winograd_without_weight_transform_add_multiply_add_nn_re_a4e88f85cf7823fc__kernel1E16data_pack_shared[1024];
	ld.param.u64 	%rd4, [tvmgen_default_fused_nn_contrib_conv2d_winograd_without_weight_transform_add_multiply_add_nn_re_a4e88f85cf7823fc__kernel1_param_0];
	ld.param.u64 	%rd5, [tvmgen_default_fused_nn_contrib_conv2d_winograd_without_weight_transform_add_multiply_add_nn_re_a4e88f85cf7823fc__kernel1_param_1];
	ld.param.u64 	%rd3, [tvmgen_default_fused_nn_contrib_conv2d_winograd_without_weight_transform_add_multiply_add_nn_re_a4e88f85cf7823fc__kernel1_param_2];
	cvta.to.global.u64 	%rd1, %rd4;
	cvta.to.global.u64 	%rd2, %rd5;
	mov.u32 	%r1, %ctaid.z;
	shl.b32 	%r20, %r1, 18;
	mov.u32 	%r21, %tid.y;
	shl.b32 	%r2, %r21, 6;
	and.b32  	%r22, %r2, 7680;
	mov.u32 	%r3, %ctaid.y;
	shl.b32 	%r23, %r3, 6;
	shl.b32 	%r24, %r21, 3;
	and.b32  	%r25, %r24, 56;
	mov.u32 	%r4, %tid.x;
	or.b32  	%r26, %r20, %r4;
	add.s32 	%r27, %r26, %r23;
	add.s32 	%r28, %r27, %r22;
	add.s32 	%r5, %r28, %r25;
	add.s32 	%r29, %r24, %r4;
	mad.lo.s32 	%r30, %r1, -253952, %r26;
	add.s32 	%r6, %r30, %r24;
	shl.b32 	%r31, %r29, 2;
	mov.u32 	%r32, _ZZ121tvmgen_default_fused_nn_contrib_conv2d_winograd_without_weight_transform_add_multiply_add_nn_re_a4e88f85cf7823fc__kernel1E9p1_shared;
	add.s32 	%r7, %r32, %r31;
	mov.u32 	%r33, _ZZ121tvmgen_default_fused_nn_contrib_conv2d_winograd_without_weight_transform_add_multiply_add_nn_re_a4e88f85cf7823fc__kernel1E16data_pack_shared;
	add.s32 	%r8, %r33, %r31;
	shl.b32 	%r34, %r21, 4;
	add.s32 	%r35, %r34, %r32;
	add.s32 	%r9, %r35, 256;
	mov.b32 	%r50, 0;
	mov.f32 	%f64, 0f00000000;
	mov.f32 	%f65, %f64;
	mov.f32 	%f66, %f64;
	mov.f32 	%f67, %f64;
	mov.f32 	%f68, %f64;
	mov.f32 	%f69, %f64;
	mov.f32 	%f70, %f64;
	mov.f32 	%f71, %f64;
$L__BB23_1:
	shl.b32 	%r37, %r4, 3;
	add.s32 	%r39, %r37, %r33;
	add.s32 	%r52, %r39, 68;
	bar.sync 	0;
	shl.b32 	%r40, %r50, 13;
	add.s32 	%r41, %r5, %r40;
	mul.wide.u32 	%rd6, %r41, 4;
	add.s64 	%rd7, %rd1, %rd6;
	ld.global.nc.f32 	%f26, [%rd7];
	st.shared.f32 	[%r7], %f26;
	ld.global.nc.f32 	%f27, [%rd7+4096];
	st.shared.f32 	[%r7+512], %f27;
	ld.global.nc.f32 	%f28, [%rd7+8192];
	st.shared.f32 	[%r7+1024], %f28;
	ld.global.nc.f32 	%f29, [%rd7+12288];
	st.shared.f32 	[%r7+1536], %f29;
	ld.global.nc.f32 	%f30, [%rd7+16384];
	st.shared.f32 	[%r7+2048], %f30;
	ld.global.nc.f32 	%f31, [%rd7+20480];
	st.shared.f32 	[%r7+2560], %f31;
	ld.global.nc.f32 	%f32, [%rd7+24576];
	st.shared.f32 	[%r7+3072], %f32;
	ld.global.nc.f32 	%f33, [%rd7+28672];
	st.shared.f32 	[%r7+3584], %f33;
	shl.b32 	%r42, %r50, 8;
	add.s32 	%r43, %r6, %r42;
	mul.wide.u32 	%rd8, %r43, 4;
	add.s64 	%rd9, %rd2, %rd8;
	ld.global.nc.f32 	%f34, [%rd9];
	st.shared.f32 	[%r8], %f34;
	ld.global.nc.f32 	%f35, [%rd9+512];
	st.shared.f32 	[%r8+512], %f35;
	bar.sync 	0;
	mov.b32 	%r53, 64;
	mov.u32 	%r51, %r9;
$L__BB23_2:
	ld.shared.f32 	%f36, [%r51+-256];
	ld.shared.f32 	%f37, [%r52+-68];
	fma.rn.f32 	%f38, %f36, %f37, %f71;
	ld.shared.f32 	%f39, [%r52+-64];
	fma.rn.f32 	%f40, %f36, %f39, %f70;
	ld.shared.f32 	%f41, [%r51+-252];
	fma.rn.f32 	%f42, %f41, %f37, %f69;
	fma.rn.f32 	%f43, %f41, %f39, %f68;
	ld.shared.f32 	%f44, [%r51+-248];
	fma.rn.f32 	%f45, %f44, %f37, %f67;
	fma.rn.f32 	%f46, %f44, %f39, %f66;
	ld.shared.f32 	%f47, [%r51+-244];
	fma.rn.f32 	%f48, %f47, %f37, %f65;
	fma.rn.f32 	%f49, %f47, %f39, %f64;
	ld.shared.f32 	%f50, [%r51];
	ld.shared.f32 	%f51, [%r52+-4];
	fma.rn.f32 	%f71, %f50, %f51, %f38;
	ld.shared.f32 	%f52, [%r52];
	fma.rn.f32 	%f70, %f50, %f52, %f40;
	ld.shared.f32 	%f53, [%r51+4];
	fma.rn.f32 	%f69, %f53, %f51, %f42;
	fma.rn.f32 	%f68, %f53, %f52, %f43;
	ld.shared.f32 	%f54, [%r51+8];
	fma.rn.f32 	%f67, %f54, %f51, %f45;
	fma.rn.f32 	%f66, %f54, %f52, %f46;
	ld.shared.f32 	%f55, [%r51+12];
	fma.rn.f32 	%f65, %f55, %f51, %f48;
	fma.rn.f32 	%f64, %f55, %f52, %f49;
	add.s32 	%r53, %r53, 128;
	add.s32 	%r52, %r52, 128;
	add.s32 	%r51, %r51, 512;
	setp.ne.s32 	%p1, %r53, 1088;
	@%p1 bra 	$L__BB23_2;
	add.s32 	%r50, %r50, 1;
	setp.ne.s32 	%p2, %r50, 32;
	@%p2 bra 	$L__BB23_1;
	shl.b32 	%r44, %r1, 13;
	cvta.to.global.u64 	%rd10, %rd3;
	shl.b32 	%r45, %r3, 10;
	add.s32 	%r46, %r44, %r45;
	add.s32 	%r47, %r46, %r2;
	shl.b32 	%r48, %r4, 1;
	add.s32 	%r49, %r47, %r48;
	mul.wide.u32 	%rd11, %r49, 4;
	add.s64 	%rd12, %rd10, %rd11;
	st.global.f32 	[%rd12], %f71;
	st.global.f32 	[%rd12+4], %f70;
	st.global.f32 	[%rd12+64], %f69;
	st.global.f32 	[%rd12+68], %f68;
	st.global.f32 	[%rd12+128], %f67;
	st.global.f32 	[%rd12+132], %f66;
	st.global.f32 	[%rd12+192], %f65;
	st.global.f32 	[%rd12+196], %f64;
	ret;

}
	// .globl	tvmgen_default_fused_nn_conv2d_2_kernel0
.visible .entry tvmgen_default_fused_nn_conv2d_2_kernel0(
	.param .u64 .ptr .align 1 tvmgen_default_fused_nn_conv2d_2_kernel0_param_0,
	.param .u64 .ptr .align 1 tvmgen_default_fused_nn_conv2d_2_kernel0_param_1,
	.param .u64 .ptr .align 1 tvmgen_default_fused_nn_conv2d_2_kernel0_param_2
)
.maxntid 224
{
	.reg .pred 	%p<7>;
	.reg .b16 	%rs<5>;
	.reg .b32 	%r<42>;
	.reg .b32 	%f<49>;
	.reg .b64 	%rd<20>;
	// demoted variable
	.shared .align 4 .b8 _ZZ40tvmgen_default_fused_nn_conv2d_2_kernel0E15pad_temp_shared[864];
	// demoted variable
	.shared .align 4 .b8 _ZZ40tvmgen_default_fused_nn_conv2d_2_kernel0E9p1_shared[1024];
	ld.param.u64 	%rd8, [tvmgen_default_fused_nn_conv2d_2_kernel0_param_0];
	ld.param.u64 	%rd9, [tvmgen_default_fused_nn_conv2d_2_kernel0_param_1];
	ld.param.u64 	%rd7, [tvmgen_default_fused_nn_conv2d_2_kernel0_param_2];
	cvta.to.global.u64 	%rd10, %rd9;
	cvta.to.global.u64 	%rd11, %rd8;
	mov.u32 	%r1, %tid.z;
	mov.u32 	%r13, %tid.x;
	shr.u32 	%r14, %r13, 1;
	mad.lo.s32 	%r2, %r1, 7, %r14;
	mad.lo.s32 	%r3, %r1, 14, %r13;
	cvt.u16.u32 	%rs1, %r3;
	mul.hi.u16 	%rs2, %rs1, 2428;
	mul.wide.u16 	%r15, %rs2, 784;
	mov.u32 	%r4, %ctaid.y;
	mul.lo.s16 	%rs3, %rs2, 27;
	sub.s16 	%rs4, %rs1, %rs3;
	cvt.u32.u16 	%r16, %rs4;
	shl.b32 	%r17, %r3, 2;
	mov.u32 	%r18, _ZZ40tvmgen_default_fused_nn_conv2d_2_kernel0E15pad_temp_shared;
	add.s32 	%r5, %r18, %r17;
	shr.u32 	%r19, %r13, 3;
	add.s32 	%r20, %r19, %r1;
	setp.lt.u32 	%p2, %r20, 16;
	setp.lt.u32 	%p3, %r13, 8;
	and.pred  	%p1, %p3, %p2;
	mov.u32 	%r6, %ctaid.z;
	shl.b32 	%r21, %r6, 12;
	shl.b32 	%r22, %r1, 8;
	shl.b32 	%r23, %r13, 5;
	and.b32  	%r24, %r23, 128;
	shl.b32 	%r25, %r13, 1;
	and.b32  	%r26, %r25, 6;
	shl.b32 	%r27, %r1, 4;
	add.s32 	%r28, %r27, %r25;
	shl.b32 	%r29, %r13, 3;
	add.s32 	%r7, %r18, %r29;
	shl.b32 	%r30, %r28, 2;
	mov.u32 	%r31, _ZZ40tvmgen_default_fused_nn_conv2d_2_kernel0E9p1_shared;
	add.s32 	%r8, %r31, %r30;
	shl.b32 	%r32, %r1, 6;
	add.s32 	%r9, %r31, %r32;
	add.s32 	%r33, %r21, %r22;
	or.b32  	%r34, %r33, %r24;
	or.b32  	%r35, %r34, %r26;
	mul.wide.u32 	%rd12, %r35, 4;
	add.s64 	%rd13, %rd12, %rd10;
	add.s64 	%rd19, %rd13, 4;
	mad.lo.s32 	%r36, %r4, 56, %r15;
	add.s32 	%r37, %r36, %r16;
	mul.wide.u32 	%rd14, %r37, 4;
	add.s64 	%rd18, %rd11, %rd14;
	mov.b32 	%r41, 0;
	mov.f32 	%f47, 0f00000000;
	not.pred 	%p5, %p1;
	mov.f32 	%f48, %f47;
$L__BB24_1:
	setp.gt.u32 	%p4, %r2, 107;
	bar.sync 	0;
	@%p4 bra 	$L__BB24_3;
	ld.global.nc.f32 	%f6, [%rd18];
	st.shared.f32 	[%r5], %f6;
$L__BB24_3:
	@%p5 bra 	$L__BB24_5;
	ld.global.nc.f32 	%f7, [%rd19+-4];
	st.shared.f32 	[%r8], %f7;
	ld.global.nc.f32 	%f8, [%rd19];
	st.shared.f32 	[%r8+4], %f8;
$L__BB24_5:
	bar.sync 	0;
	ld.shared.f32 	%f9, [%r7];
	ld.shared.f32 	%f10, [%r9];
	fma.rn.f32 	%f11, %f9, %f10, %f48;
	ld.shared.f32 	%f12, [%r9+32];
	fma.rn.f32 	%f13, %f9, %f12, %f47;
	ld.shared.f32 	%f14, [%r7+108];
	ld.shared.f32 	%f15, [%r9+4];
	fma.rn.f32 	%f16, %f14, %f15, %f11;
	ld.shared.f32 	%f17, [%r9+36];
	fma.rn.f32 	%f18, %f14, %f17, %f13;
	ld.shared.f32 	%f19, [%r7+216];
	ld.shared.f32 	%f20, [%r9+8];
	fma.rn.f32 	%f21, %f19, %f20, %f16;
	ld.shared.f32 	%f22, [%r9+40];
	fma.rn.f32 	%f23, %f19, %f22, %f18;
	ld.shared.f32 	%f24, [%r7+324];
	ld.shared.f32 	%f25, [%r9+12];
	fma.rn.f32 	%f26, %f24, %f25, %f21;
	ld.shared.f32 	%f27, [%r9+44];
	fma.rn.f32 	%f28, %f24, %f27, %f23;
	ld.shared.f32 	%f29, [%r7+432];
	ld.shared.f32 	%f30, [%r9+16];
	fma.rn.f32 	%f31, %f29, %f30, %f26;
	ld.shared.f32 	%f32, [%r9+48];
	fma.rn.f32 	%f33, %f29, %f32, %f28;
	ld.shared.f32 	%f34, [%r7+540];
	ld.shared.f32 	%f35, [%r9+20];
	fma.rn.f32 	%f36, %f34, %f35, %f31;
	ld.shared.f32 	%f37, [%r9+52];
	fma.rn.f32 	%f38, %f34, %f37, %f33;
	ld.shared.f32 	%f39, [%r7+648];
	ld.shared.f32 	%f40, [%r9+24];
	fma.rn.f32 	%f41, %f39, %f40, %f36;
	ld.shared.f32 	%f42, [%r9+56];
	fma.rn.f32 	%f43, %f39, %f42, %f38;
	ld.shared.f32 	%f44, [%r7+756];
	ld.shared.f32 	%f45, [%r9+28];
	fma.rn.f32 	%f48, %f44, %f45, %f41;
	ld.shared.f32 	%f46, [%r9+60];
	fma.rn.f32 	%f47, %f44, %f46, %f43;
	add.s32 	%r41, %r41, 1;
	add.s64 	%rd19, %rd19, 32;
	add.s64 	%rd18, %rd18, 25088;
	setp.ne.s32 	%p6, %r41, 16;
	@%p6 bra 	$L__BB24_1;
	mad.lo.s32 	%r38, %r1, 378, %r3;
	mad.lo.s32 	%r39, %r6, 6272, %r38;
	mad.lo.s32 	%r40, %r4, 14, %r39;
	cvta.to.global.u64 	%rd15, %rd7;
	mul.wide.u32 	%rd16, %r40, 4;
	add.s64 	%rd17, %rd15, %rd16;
	st.global.f32 	[%rd17], %f48;
	st.global.f32 	[%rd17+784], %f47;
	ret;

}
	// .globl	tvmgen_default_fused_nn_contrib_conv2d_winograd_without_weight_transform_add_1_kernel1
.visible .entry tvmgen_default_fused_nn_contrib_conv2d_winograd_without_weight_transform_add_1_kernel1(
	.param .u64 .ptr .align 1 tvmgen_default_fused_nn_contrib_conv2d_winograd_without_weight_transform_add_1_kernel1_param_0,
	.param .u64 .ptr .align 1 tvmgen_default_fused_nn_contrib_conv2d_winograd_without_weight_transform_add_1_kernel1_param_1,
	.param .u64 .ptr .align 1 tvmgen_default_fused_nn_contrib_conv2d_winograd_without_weight_transform_add_1_kernel1_param_2
)
.maxntid 196
{
	.reg .pred 	%p<8>;
	.reg .b32 	%r<70>;
	.reg .b32 	%f<129>;
	.reg .b64 	%rd<19>;
	// demoted variable
	.shared .align 4 .b8 _ZZ86tvmgen_default_fused_nn_contrib_conv2d_winograd_without_weight_transform_add_1_kernel1E9p1_shared[2048];
	// demoted variable
	.shared .align 4 .b8 _ZZ86tvmgen_default_fused_nn_contrib_conv2d_winograd_without_weight_transform_add_1_kernel1E16data_pack_shared[6272];
	ld.param.u64 	%rd4, [tvmgen_default_fused_nn_contrib_conv2d_winograd_without_weight_transform_add_1_kernel1_param_0];
	cvta.to.global.u64 	%rd1, %rd4;
	mov.u32 	%r23, %ctaid.z;
	mov.u32 	%r1, %tid.y;
	mov.u32 	%r24, %tid.x;
	mad.lo.s32 	%r25, %r1, 49, %r24;
	shl.b32 	%r26, %r25, 2;
	and.b32  	%r27, %r26, 130944;
	mov.u32 	%r2, %ctaid.y;
	shl.b32 	%r28, %r2, 5;
	and.b32  	%r29, %r25, 31;
	or.b32  	%r30, %r29, %r28;
	add.s32 	%r3, %r30, %r27;
	mov.u32 	%r31, _ZZ86tvmgen_default_fused_nn_contrib_conv2d_winograd_without_weight_transform_add_1_kernel1E9p1_shared;
	add.s32 	%r4, %r31, %r26;
	add.s32 	%r32, %r26, 784;
	and.b32  	%r33, %r32, 262016;
	add.s32 	%r34, %r25, 4;
	and.b32  	%r35, %r34, 31;
	or.b32  	%r36, %r35, %r28;
	add.s32 	%r5, %r36, %r33;
	setp.lt.u32 	%p2, %r25, 120;
	setp.lt.u32 	%p3, %r1, 3;
	and.pred  	%p1, %p3, %p2;
	add.s32 	%r37, %r26, 1568;
	and.b32  	%r38, %r37, 3968;
	add.s32 	%r39, %r25, 8;
	and.b32  	%r40, %r39, 31;
	or.b32  	%r41, %r40, %r28;
	add.s32 	%r6, %r41, %r38;
	mul.lo.s32 	%r42, %r23, 25088;
	shr.u32 	%r43, %r1, 1;
	mov.u32 	%r44, %ctaid.x;
	mul.lo.s32 	%r7, %r44, 98;
	and.b32  	%r45, %r1, 1;
	setp.eq.b32 	%p4, %r45, 1;
	selp.b32 	%r46, 49, 0, %p4;
	or.b32  	%r8, %r42, %r24;
	add.s32 	%r47, %r8, %r7;
	mad.lo.s32 	%r48, %r43, 196, %r47;
	add.s32 	%r9, %r48, %r46;
	mov.u32 	%r49, _ZZ86tvmgen_default_fused_nn_contrib_conv2d_winograd_without_weight_transform_add_1_kernel1E16data_pack_shared;
	add.s32 	%r10, %r49, %r26;
	shl.b32 	%r50, %r24, 2;
	add.s32 	%r51, %r50, %r49;
	add.s32 	%r11, %r51, 392;
	mov.f32 	%f113, 0f00000000;
	mov.b32 	%r66, 0;
	not.pred 	%p5, %p1;
	mov.f32 	%f114, %f113;
	mov.f32 	%f115, %f113;
	mov.f32 	%f116, %f113;
	mov.f32 	%f117, %f113;
	mov.f32 	%f118, %f113;
	mov.f32 	%f119, %f113;
	mov.f32 	%f120, %f113;
	mov.f32 	%f121, %f113;
	mov.f32 	%f122, %f113;
	mov.f32 	%f123, %f113;
	mov.f32 	%f124, %f113;
	mov.f32 	%f125, %f113;
	mov.f32 	%f126, %f113;
	mov.f32 	%f127, %f113;
	mov.f32 	%f128, %f113;
$L__BB25_1:
	bar.sync 	0;
	shl.b32 	%r52, %r66, 11;
	mov.u32 	%r53, %ctaid.z;
	shl.b32 	%r54, %r53, 14;
	add.s32 	%r13, %r52, %r54;
	add.s32 	%r55, %r3, %r13;
	mul.wide.u32 	%rd5, %r55, 4;
	add.s64 	%rd6, %rd1, %rd5;
	ld.global.nc.f32 	%f50, [%rd6];
	st.shared.f32 	[%r4], %f50;
	add.s32 	%r56, %r5, %r13;
	mul.wide.u32 	%rd7, %r56, 4;
	add.s64 	%rd8, %rd1, %rd7;
	ld.global.nc.f32 	%f51, [%rd8];
	st.shared.f32 	[%r4+784], %f51;
	@%p5 bra 	$L__BB25_3;
	add.s32 	%r57, %r6, %r13;
	mul.wide.u32 	%rd9, %r57, 4;
	add.s64 	%rd10, %rd1, %rd9;
	ld.global.nc.f32 	%f52, [%rd10];
	st.shared.f32 	[%r4+1568], %f52;
$L__BB25_3:
	ld.param.u64 	%rd17, [tvmgen_default_fused_nn_contrib_conv2d_winograd_without_weight_transform_add_1_kernel1_param_1];
	shl.b32 	%r59, %r1, 3;
	mov.u32 	%r60, _ZZ86tvmgen_default_fused_nn_contrib_conv2d_winograd_without_weight_transform_add_1_kernel1E9p1_shared;
	add.s32 	%r61, %r59, %r60;
	add.s32 	%r68, %r61, 128;
	mad.lo.s32 	%r62, %r66, 3136, %r9;
	cvta.to.global.u64 	%rd11, %rd17;
	mul.wide.u32 	%rd12, %r62, 4;
	add.s64 	%rd13, %rd11, %rd12;
	ld.global.nc.f32 	%f53, [%rd13];
	st.shared.f32 	[%r10], %f53;
	ld.global.nc.f32 	%f54, [%rd13+1568];
	st.shared.f32 	[%r10+784], %f54;
	ld.global.nc.f32 	%f55, [%rd13+3136];
	st.shared.f32 	[%r10+1568], %f55;
	ld.global.nc.f32 	%f56, [%rd13+4704];
	st.shared.f32 	[%r10+2352], %f56;
	ld.global.nc.f32 	%f57, [%rd13+6272];
	st.shared.f32 	[%r10+3136], %f57;
	ld.global.nc.f32 	%f58, [%rd13+7840];
	st.shared.f32 	[%r10+3920], %f58;
	ld.global.nc.f32 	%f59, [%rd13+9408];
	st.shared.f32 	[%r10+4704], %f59;
	ld.global.nc.f32 	%f60, [%rd13+10976];
	st.shared.f32 	[%r10+5488], %f60;
	bar.sync 	0;
	mov.b32 	%r69, 128;
	mov.u32 	%r67, %r11;
$L__BB25_4:
	ld.shared.f32 	%f61, [%r68+-128];
	ld.shared.f32 	%f62, [%r67+-392];
	fma.rn.f32 	%f63, %f61, %f62, %f113;
	ld.shared.f32 	%f64, [%r68+-96];
	fma.rn.f32 	%f65, %f62, %f64, %f117;
	ld.shared.f32 	%f66, [%r68+-64];
	fma.rn.f32 	%f67, %f66, %f62, %f121;
	ld.shared.f32 	%f68, [%r68+-32];
	fma.rn.f32 	%f69, %f62, %f68, %f125;
	ld.shared.f32 	%f70, [%r67+-196];
	fma.rn.f32 	%f71, %f61, %f70, %f115;
	fma.rn.f32 	%f72, %f70, %f64, %f119;
	fma.rn.f32 	%f73, %f66, %f70, %f123;
	fma.rn.f32 	%f74, %f70, %f68, %f127;
	ld.shared.f32 	%f75, [%r68+-124];
	fma.rn.f32 	%f76, %f75, %f62, %f114;
	ld.shared.f32 	%f77, [%r68+-92];
	fma.rn.f32 	%f78, %f62, %f77, %f118;
	ld.shared.f32 	%f79, [%r68+-60];
	fma.rn.f32 	%f80, %f79, %f62, %f122;
	ld.shared.f32 	%f81, [%r68+-28];
	fma.rn.f32 	%f82, %f62, %f81, %f126;
	fma.rn.f32 	%f83, %f75, %f70, %f116;
	fma.rn.f32 	%f84, %f70, %f77, %f120;
	fma.rn.f32 	%f85, %f79, %f70, %f124;
	fma.rn.f32 	%f86, %f70, %f81, %f128;
	ld.shared.f32 	%f87, [%r68];
	ld.shared.f32 	%f88, [%r67];
	fma.rn.f32 	%f113, %f87, %f88, %f63;
	ld.shared.f32 	%f89, [%r68+32];
	fma.rn.f32 	%f117, %f88, %f89, %f65;
	ld.shared.f32 	%f90, [%r68+64];
	fma.rn.f32 	%f121, %f90, %f88, %f67;
	ld.shared.f32 	%f91, [%r68+96];
	fma.rn.f32 	%f125, %f88, %f91, %f69;
	ld.shared.f32 	%f92, [%r67+196];
	fma.rn.f32 	%f115, %f87, %f92, %f71;
	fma.rn.f32 	%f119, %f92, %f89, %f72;
	fma.rn.f32 	%f123, %f90, %f92, %f73;
	fma.rn.f32 	%f127, %f92, %f91, %f74;
	ld.shared.f32 	%f93, [%r68+4];
	fma.rn.f32 	%f114, %f93, %f88, %f76;
	ld.shared.f32 	%f94, [%r68+36];
	fma.rn.f32 	%f118, %f88, %f94, %f78;
	ld.shared.f32 	%f95, [%r68+68];
	fma.rn.f32 	%f122, %f95, %f88, %f80;
	ld.shared.f32 	%f96, [%r68+100];
	fma.rn.f32 	%f126, %f88, %f96, %f82;
	fma.rn.f32 	%f116, %f93, %f92, %f83;
	fma.rn.f32 	%f120, %f92, %f94, %f84;
	fma.rn.f32 	%f124, %f95, %f92, %f85;
	fma.rn.f32 	%f128, %f92, %f96, %f86;
	add.s32 	%r69, %r69, 256;
	add.s32 	%r68, %r68, 256;
	add.s32 	%r67, %r67, 784;
	setp.ne.s32 	%p6, %r69, 2176;
	@%p6 bra 	$L__BB25_4;
	add.s32 	%r66, %r66, 1;
	setp.ne.s32 	%p7, %r66, 8;
	@%p7 bra 	$L__BB25_1;
	ld.param.u64 	%rd18, [tvmgen_default_fused_nn_contrib_conv2d_winograd_without_weight_transform_add_1_kernel1_param_2];
	cvta.to.global.u64 	%rd14, %rd18;
	mad.lo.s32 	%r63, %r2, 6272, %r8;
	mad.lo.s32 	%r64, %r1, 392, %r63;
	add.s32 	%r65, %r64, %r7;
	mul.wide.u32 	%rd15, %r65, 4;
	add.s64 	%rd16, %rd14, %rd15;
	st.global.f32 	[%rd16], %f113;
	st.global.f32 	[%rd16+6272], %f117;
	st.global.f32 	[%rd16+12544], %f121;
	st.global.f32 	[%rd16+18816], %f125;
	st.global.f32 	[%rd16+196], %f115;
	st.global.f32 	[%rd16+6468], %f119;
	st.global.f32 	[%rd16+12740], %f123;
	st.global.f32 	[%rd16+19012], %f127;
	st.global.f32 	[%rd16+784], %f114;
	st.global.f32 	[%rd16+7056], %f118;
	st.global.f32 	[%rd16+13328], %f122;
	st.global.f32 	[%rd16+19600], %f126;
	st.global.f32 	[%rd16+980], %f116;
	st.global.f32 	[%rd16+7252], %f120;
	st.global.f32 	[%rd16+13524], %f124;
	st.global.f32 	[%rd16+19796], %f128;
	ret;

}
	// .globl	tvmgen_default_fused_nn_contrib_conv2d_winograd_without_weight_transform_add_nn_relu_3_kernel2
.visible .entry tvmgen_default_fused_nn_contrib_conv2d_winograd_without_weight_transform_add_nn_relu_3_kernel2(
	.param .u64 .ptr .align 1 tvmgen_default_fused_nn_contrib_conv2d_winograd_without_weight_transform_add_nn_relu_3_kernel2_param_0,
	.param .u64 .ptr .align 1 tvmgen_default_fused_nn_contrib_conv2d_winograd_without_weight_transform_add_nn_relu_3_kernel2_param_1,
	.param .u64 .ptr .align 1 tvmgen_default_fused_nn_contrib_conv2d_winograd_without_weight_transform_add_nn_relu_3_kernel2_param_2
)
.maxntid 128
{
	.reg .pred 	%p<4>;
	.reg .b32 	%r<16>;
	.reg .b32 	%f<63>;
	.reg .b64 	%rd<13>;

	ld.param.u64 	%rd2, [tvmgen_default_fused_nn_contrib_conv2d_winograd_without_weight_transform_add_nn_relu_3_kernel2_param_0];
	ld.param.u64 	%rd3, [tvmgen_default_fused_nn_contrib_conv2d_winograd_without_weight_transform_add_nn_relu_3_kernel2_param_1];
	ld.param.u64 	%rd4, [tvmgen_default_fused_nn_contrib_conv2d_winograd_without_weight_transform_add_nn_relu_3_kernel2_param_2];
	cvta.to.global.u64 	%rd5, %rd3;
	cvta.to.global.u64 	%rd6, %rd4;
	cvta.to.global.u64 	%rd7, %rd2;
	mov.u32 	%r3, %ctaid.x;
	shl.b32 	%r4, %r3, 7;
	mov.u32 	%r5, %tid.x;
	or.b32  	%r6, %r4, %r5;
	mul.wide.u32 	%rd8, %r6, 4;
	add.s64 	%rd9, %rd7, %rd8;
	ld.global.nc.f32 	%f5, [%rd9];
	add.f32 	%f6, %f5, 0f00000000;
	ld.global.nc.f32 	%f7, [%rd9+32768];
	add.f32 	%f8, %f6, %f7;
	ld.global.nc.f32 	%f9, [%rd9+65536];
	add.f32 	%f10, %f8, %f9;
	ld.global.nc.f32 	%f11, [%rd9+131072];
	add.f32 	%f12, %f10, %f11;
	ld.global.nc.f32 	%f13, [%rd9+163840];
	add.f32 	%f14, %f12, %f13;
	ld.global.nc.f32 	%f15, [%rd9+196608];
	add.f32 	%f16, %f14, %f15;
	ld.global.nc.f32 	%f17, [%rd9+262144];
	add.f32 	%f18, %f16, %f17;
	ld.global.nc.f32 	%f19, [%rd9+294912];
	add.f32 	%f20, %f18, %f19;
	ld.global.nc.f32 	%f21, [%rd9+327680];
	add.f32 	%f22, %f20, %f21;
	mov.f32 	%f23, 0f00000000;
	sub.f32 	%f24, %f23, %f7;
	add.f32 	%f25, %f24, %f9;
	ld.global.nc.f32 	%f26, [%rd9+98304];
	add.f32 	%f27, %f25, %f26;
	sub.f32 	%f28, %f27, %f13;
	add.f32 	%f29, %f28, %f15;
	ld.global.nc.f32 	%f30, [%rd9+229376];
	add.f32 	%f31, %f29, %f30;
	sub.f32 	%f32, %f31, %f19;
	add.f32 	%f33, %f32, %f21;
	ld.global.nc.f32 	%f34, [%rd9+360448];
	add.f32 	%f1, %f33, %f34;
	sub.f32 	%f35, %f23, %f11;
	sub.f32 	%f36, %f35, %f13;
	sub.f32 	%f37, %f36, %f15;
	add.f32 	%f38, %f37, %f17;
	add.f32 	%f39, %f38, %f19;
	add.f32 	%f40, %f39, %f21;
	ld.global.nc.f32 	%f41, [%rd9+393216];
	add.f32 	%f42, %f40, %f41;
	ld.global.nc.f32 	%f43, [%rd9+425984];
	add.f32 	%f44, %f42, %f43;
	ld.global.nc.f32 	%f45, [%rd9+458752];
	add.f32 	%f2, %f44, %f45;
	add.f32 	%f46, %f13, 0f00000000;
	sub.f32 	%f47, %f46, %f15;
	sub.f32 	%f48, %f47, %f30;
	sub.f32 	%f49, %f48, %f19;
	add.f32 	%f50, %f49, %f21;
	add.f32 	%f51, %f50, %f34;
	sub.f32 	%f52, %f51, %f43;
	add.f32 	%f53, %f52, %f45;
	ld.global.nc.f32 	%f54, [%rd9+491520];
	add.f32 	%f3, %f53, %f54;
	shr.u32 	%r7, %r5, 2;
	and.b32  	%r1, %r7, 3;
	shl.b32 	%r8, %r5, 1;
	and.b32  	%r2, %r8, 6;
	shl.b32 	%r9, %r3, 3;
	shr.u32 	%r10, %r5, 4;
	or.b32  	%r11, %r9, %r10;
	mul.wide.u32 	%rd10, %r11, 4;
	add.s64 	%rd11, %rd6, %rd10;
	mul.lo.s32 	%r12, %r3, 392;
	mad.lo.s32 	%r13, %r10, 49, %r12;
	add.s32 	%r14, %r13, %r2;
	mad.lo.s32 	%r15, %r1, 14, %r14;
	ld.global.nc.f32 	%f4, [%rd11];
	add.f32 	%f55, %f22, %f4;
	max.f32 	%f56, %f55, 0f00000000;
	mul.wide.u32 	%rd12, %r15, 4;
	add.s64 	%rd1, %rd5, %rd12;
	st.global.f32 	[%rd1], %f56;
	setp.eq.s32 	%p1, %r2, 6;
	@%p1 bra 	$L__BB26_2;
	add.f32 	%f57, %f1, %f4;
	max.f32 	%f58, %f57, 0f00000000;
	st.global.f32 	[%rd1+4], %f58;
$L__BB26_2:
	setp.eq.s32 	%p2, %r1, 3;
	@%p2 bra 	$L__BB26_5;
	setp.eq.s32 	%p3, %r2, 6;
	add.f32 	%f59, %f2, %f4;
	max.f32 	%f60, %f59, 0f00000000;
	st.global.f32 	[%rd1+28], %f60;
	@%p3 bra 	$L__BB26_5;
	add.f32 	%f61, %f3, %f4;
	max.f32 	%f62, %f61, 0f00000000;
	st.global.f32 	[%rd1+32], %f62;
$L__BB26_5:
	ret;

}
	// .globl	tvmgen_default_fused_nn_conv2d_kernel0
.visible .entry tvmgen_default_fused_nn_conv2d_kernel0(
	.param .u64 .ptr .align 1 tvmgen_default_fused_nn_conv2d_kernel0_param_0,
	.param .u64 .ptr .align 1 tvmgen_default_fused_nn_conv2d_kernel0_param_1,
	.param .u64 .ptr .align 1 tvmgen_default_fused_nn_conv2d_kernel0_param_2
)
.maxntid 224
{
	.reg .pred 	%p<20>;
	.reg .b16 	%rs<8>;
	.reg .b32 	%r<88>;
	.reg .b32 	%f<127>;
	.reg .b64 	%rd<21>;
	// demoted variable
	.shared .align 4 .b8 _ZZ38tvmgen_default_fused_nn_conv2d_kernel0E15pad_temp_shared[3584];
	// demoted variable
	.shared .align 4 .b8 _ZZ38tvmgen_default_fused_nn_conv2d_kernel0E9p1_shared[4096];
	ld.param.u64 	%rd4, [tvmgen_default_fused_nn_conv2d_kernel0_param_0];
	ld.param.u64 	%rd5, [tvmgen_default_fused_nn_conv2d_kernel0_param_1];
	ld.param.u64 	%rd3, [tvmgen_default_fused_nn_conv2d_kernel0_param_2];
	cvta.to.global.u64 	%rd1, %rd4;
	cvta.to.global.u64 	%rd2, %rd5;
	mov.u32 	%r1, %tid.z;
	mov.u32 	%r24, %tid.x;
	cvt.u16.u32 	%rs1, %r24;
	shr.u16 	%rs2, %rs1, 1;
	mul.lo.s16 	%rs3, %rs2, 147;
	shr.u16 	%rs4, %rs3, 10;
	mul.wide.u16 	%r25, %rs4, 3136;
	mov.u32 	%r26, %ctaid.y;
	mul.lo.s32 	%r3, %r26, 56;
	mul.lo.s16 	%rs5, %rs4, 14;
	sub.s16 	%rs6, %rs1, %rs5;
	shl.b16 	%rs7, %rs6, 2;
	cvt.u32.u16 	%r27, %rs7;
	and.b32  	%r28, %r27, 252;
	mad.lo.s32 	%r29, %r1, 6272, %r3;
	add.s32 	%r30, %r29, %r25;
	add.s32 	%r4, %r30, %r28;
	shl.b32 	%r31, %r24, 2;
	mad.lo.s32 	%r32, %r1, 112, %r31;
	mul.lo.s32 	%r33, %r24, 5;
	shl.b32 	%r34, %r1, 7;
	add.s32 	%r35, %r34, %r33;
	shl.b32 	%r36, %r32, 2;
	mov.u32 	%r37, _ZZ38tvmgen_default_fused_nn_conv2d_kernel0E15pad_temp_shared;
	add.s32 	%r5, %r37, %r36;
	shr.u32 	%r38, %r33, 7;
	add.s32 	%r39, %r38, %r1;
	setp.lt.u32 	%p6, %r39, 8;
	setp.lt.u32 	%p7, %r24, 26;
	and.pred  	%p1, %p6, %p7;
	mul.lo.s32 	%r40, %r24, 20;
	and.b32  	%r41, %r40, 448;
	and.b32  	%r42, %r33, 15;
	or.b32  	%r6, %r42, %r41;
	shl.b32 	%r43, %r35, 2;
	mov.u32 	%r44, _ZZ38tvmgen_default_fused_nn_conv2d_kernel0E9p1_shared;
	add.s32 	%r7, %r44, %r43;
	add.s32 	%r45, %r33, 1;
	shr.u32 	%r46, %r45, 7;
	add.s32 	%r47, %r46, %r1;
	setp.lt.u32 	%p8, %r47, 8;
	and.pred  	%p2, %p8, %p7;
	shl.b32 	%r48, %r45, 2;
	and.b32  	%r49, %r48, 448;
	and.b32  	%r50, %r45, 15;
	or.b32  	%r8, %r50, %r49;
	add.s32 	%r51, %r33, 2;
	shr.u32 	%r52, %r51, 7;
	add.s32 	%r53, %r52, %r1;
	setp.lt.u32 	%p9, %r53, 8;
	and.pred  	%p3, %p9, %p7;
	shl.b32 	%r54, %r51, 2;
	and.b32  	%r55, %r54, 448;
	and.b32  	%r56, %r51, 15;
	or.b32  	%r9, %r56, %r55;
	add.s32 	%r57, %r33, 3;
	shr.u32 	%r58, %r57, 7;
	add.s32 	%r59, %r58, %r1;
	setp.lt.u32 	%p10, %r59, 8;
	setp.lt.u32 	%p11, %r24, 25;
	and.pred  	%p4, %p10, %p11;
	shl.b32 	%r60, %r57, 2;
	and.b32  	%r61, %r60, 448;
	and.b32  	%r62, %r57, 15;
	or.b32  	%r10, %r62, %r61;
	add.s32 	%r63, %r33, 4;
	shr.u32 	%r64, %r63, 7;
	add.s32 	%r65, %r64, %r1;
	setp.lt.u32 	%p12, %r65, 8;
	and.pred  	%p5, %p12, %p11;
	shl.b32 	%r66, %r63, 2;
	and.b32  	%r67, %r66, 448;
	and.b32  	%r68, %r63, 15;
	or.b32  	%r11, %r68, %r67;
	add.s32 	%r69, %r31, %r37;
	add.s32 	%r12, %r69, 224;
	mov.f32 	%f111, 0f00000000;
	mov.b32 	%r84, 0;
	not.pred 	%p13, %p1;
	not.pred 	%p14, %p2;
	not.pred 	%p15, %p3;
	not.pred 	%p16, %p4;
	not.pred 	%p17, %p5;
	mov.f32 	%f112, %f111;
	mov.f32 	%f113, %f111;
	mov.f32 	%f114, %f111;
	mov.f32 	%f115, %f111;
	mov.f32 	%f116, %f111;
	mov.f32 	%f117, %f111;
	mov.f32 	%f118, %f111;
	mov.f32 	%f119, %f111;
	mov.f32 	%f120, %f111;
	mov.f32 	%f121, %f111;
	mov.f32 	%f122, %f111;
	mov.f32 	%f123, %f111;
	mov.f32 	%f124, %f111;
	mov.f32 	%f125, %f111;
	mov.f32 	%f126, %f111;
$L__BB27_1:
	bar.sync 	0;
	mad.lo.s32 	%r70, %r84, 50176, %r4;
	mul.wide.u32 	%rd6, %r70, 4;
	add.s64 	%rd7, %rd1, %rd6;
	ld.global.nc.f32 	%f50, [%rd7];
	st.shared.f32 	[%r5], %f50;
	ld.global.nc.f32 	%f51, [%rd7+4];
	st.shared.f32 	[%r5+4], %f51;
	ld.global.nc.f32 	%f52, [%rd7+8];
	st.shared.f32 	[%r5+8], %f52;
	ld.global.nc.f32 	%f53, [%rd7+12];
	st.shared.f32 	[%r5+12], %f53;
	shl.b32 	%r71, %r84, 4;
	shl.b32 	%r72, %r1, 9;
	add.s32 	%r14, %r71, %r72;
	@%p13 bra 	$L__BB27_3;
	add.s32 	%r73, %r14, %r6;
	mul.wide.u32 	%rd8, %r73, 4;
	add.s64 	%rd9, %rd2, %rd8;
	ld.global.nc.f32 	%f54, [%rd9];
	st.shared.f32 	[%r7], %f54;
$L__BB27_3:
	@%p14 bra 	$L__BB27_5;
	add.s32 	%r74, %r14, %r8;
	mul.wide.u32 	%rd10, %r74, 4;
	add.s64 	%rd11, %rd2, %rd10;
	ld.global.nc.f32 	%f55, [%rd11];
	st.shared.f32 	[%r7+4], %f55;
$L__BB27_5:
	@%p15 bra 	$L__BB27_7;
	add.s32 	%r75, %r14, %r9;
	mul.wide.u32 	%rd12, %r75, 4;
	add.s64 	%rd13, %rd2, %rd12;
	ld.global.nc.f32 	%f56, [%rd13];
	st.shared.f32 	[%r7+8], %f56;
$L__BB27_7:
	@%p16 bra 	$L__BB27_9;
	add.s32 	%r76, %r14, %r10;
	mul.wide.u32 	%rd14, %r76, 4;
	add.s64 	%rd15, %rd2, %rd14;
	ld.global.nc.f32 	%f57, [%rd15];
	st.shared.f32 	[%r7+12], %f57;
$L__BB27_9:
	@%p17 bra 	$L__BB27_11;
	add.s32 	%r77, %r14, %r11;
	mul.wide.u32 	%rd16, %r77, 4;
	add.s64 	%rd17, %rd2, %rd16;
	ld.global.nc.f32 	%f58, [%rd17];
	st.shared.f32 	[%r7+16], %f58;
$L__BB27_11:
	shl.b32 	%r79, %r1, 6;
	mov.u32 	%r80, _ZZ38tvmgen_default_fused_nn_conv2d_kernel0E9p1_shared;
	add.s32 	%r81, %r79, %r80;
	add.s32 	%r85, %r81, 2048;
	bar.sync 	0;
	mov.b32 	%r87, 224;
	mov.u32 	%r86, %r12;
$L__BB27_12:
	ld.shared.f32 	%f59, [%r86+-224];
	ld.shared.f32 	%f60, [%r85+-2048];
	fma.rn.f32 	%f61, %f59, %f60, %f111;
	ld.shared.f32 	%f62, [%r85+-1536];
	fma.rn.f32 	%f63, %f59, %f62, %f113;
	ld.shared.f32 	%f64, [%r85+-1024];
	fma.rn.f32 	%f65, %f59, %f64, %f115;
	ld.shared.f32 	%f66, [%r85+-512];
	fma.rn.f32 	%f67, %f59, %f66, %f117;
	ld.shared.f32 	%f68, [%r85];
	fma.rn.f32 	%f69, %f59, %f68, %f119;
	ld.shared.f32 	%f70, [%r85+512];
	fma.rn.f32 	%f71, %f59, %f70, %f121;
	ld.shared.f32 	%f72, [%r85+1024];
	fma.rn.f32 	%f73, %f59, %f72, %f123;
	ld.shared.f32 	%f74, [%r85+1536];
	fma.rn.f32 	%f75, %f59, %f74, %f125;
	ld.shared.f32 	%f76, [%r86+-112];
	fma.rn.f32 	%f77, %f76, %f60, %f112;
	fma.rn.f32 	%f78, %f76, %f62, %f114;
	fma.rn.f32 	%f79, %f76, %f64, %f116;
	fma.rn.f32 	%f80, %f76, %f66, %f118;
	fma.rn.f32 	%f81, %f76, %f68, %f120;
	fma.rn.f32 	%f82, %f76, %f70, %f122;
	fma.rn.f32 	%f83, %f76, %f72, %f124;
	fma.rn.f32 	%f84, %f76, %f74, %f126;
	ld.shared.f32 	%f85, [%r86];
	ld.shared.f32 	%f86, [%r85+-2044];
	fma.rn.f32 	%f111, %f85, %f86, %f61;
	ld.shared.f32 	%f87, [%r85+-1532];
	fma.rn.f32 	%f113, %f85, %f87, %f63;
	ld.shared.f32 	%f88, [%r85+-1020];
	fma.rn.f32 	%f115, %f85, %f88, %f65;
	ld.shared.f32 	%f89, [%r85+-508];
	fma.rn.f32 	%f117, %f85, %f89, %f67;
	ld.shared.f32 	%f90, [%r85+4];
	fma.rn.f32 	%f119, %f85, %f90, %f69;
	ld.shared.f32 	%f91, [%r85+516];
	fma.rn.f32 	%f121, %f85, %f91, %f71;
	ld.shared.f32 	%f92, [%r85+1028];
	fma.rn.f32 	%f123, %f85, %f92, %f73;
	ld.shared.f32 	%f93, [%r85+1540];
	fma.rn.f32 	%f125, %f85, %f93, %f75;
	ld.shared.f32 	%f94, [%r86+112];
	fma.rn.f32 	%f112, %f94, %f86, %f77;
	fma.rn.f32 	%f114, %f94, %f87, %f78;
	fma.rn.f32 	%f116, %f94, %f88, %f79;
	fma.rn.f32 	%f118, %f94, %f89, %f80;
	fma.rn.f32 	%f120, %f94, %f90, %f81;
	fma.rn.f32 	%f122, %f94, %f91, %f82;
	fma.rn.f32 	%f124, %f94, %f92, %f83;
	fma.rn.f32 	%f126, %f94, %f93, %f84;
	add.s32 	%r87, %r87, 448;
	add.s32 	%r86, %r86, 448;
	add.s32 	%r85, %r85, 8;
	setp.ne.s32 	%p18, %r87, 3808;
	@%p18 bra 	$L__BB27_12;
	add.s32 	%r84, %r84, 1;
	setp.ne.s32 	%p19, %r84, 4;
	@%p19 bra 	$L__BB27_1;
	cvta.to.global.u64 	%rd18, %rd3;
	add.s32 	%r82, %r3, %r24;
	mad.lo.s32 	%r83, %r1, 3136, %r82;
	mul.wide.u32 	%rd19, %r83, 4;
	add.s64 	%rd20, %rd18, %rd19;
	st.global.f32 	[%rd20], %f111;
	st.global.f32 	[%rd20+100352], %f113;
	st.global.f32 	[%rd20+200704], %f115;
	st.global.f32 	[%rd20+301056], %f117;
	st.global.f32 	[%rd20+401408], %f119;
	st.global.f32 	[%rd20+501760], %f121;
	st.global.f32 	[%rd20+602112], %f123;
	st.global.f32 	[%rd20+702464], %f125;
	st.global.f32 	[%rd20+112], %f112;
	st.global.f32 	[%rd20+100464], %f114;
	st.global.f32 	[%rd20+200816], %f116;
	st.global.f32 	[%rd20+301168], %f118;
	st.global.f32 	[%rd20+401520], %f120;
	st.global.f32 	[%rd20+501872], %f122;
	st.global.f32 	[%rd20+602224], %f124;
	st.global.f32 	[%rd20+702576], %f126;
	ret;

}
	// .globl	tvmgen_default_fused_nn_softmax_kernel0
.visible .entry tvmgen_default_fused_nn_softmax_kernel0(
	.param .u64 .ptr .align 1 tvmgen_default_fused_nn_softmax_kernel0_param_0,
	.param .u64 .ptr .align 1 tvmgen_default_fused_nn_softmax_kernel0_param_1
)
.maxntid 32
{
	.reg .pred 	%p<44>;
	.reg .b32 	%r<29>;
	.reg .b32 	%f<374>;
	.reg .b64 	%rd<9>;

	ld.param.u64 	%rd4, [tvmgen_default_fused_nn_softmax_kernel0_param_0];
	ld.param.u64 	%rd3, [tvmgen_default_fused_nn_softmax_kernel0_param_1];
	cvta.to.global.u64 	%rd5, %rd4;
	mov.u32 	%r1, %tid.x;
	shl.b32 	%r2, %r1, 5;
	mul.wide.u32 	%rd6, %r2, 4;
	add.s64 	%rd1, %rd5, %rd6;
	ld.global.nc.f32 	%f1, [%rd1];
	max.f32 	%f116, %f1, 0fFF7FFFFD;
	ld.global.nc.f32 	%f2, [%rd1+4];
	max.f32 	%f117, %f116, %f2;
	ld.global.nc.f32 	%f3, [%rd1+8];
	max.f32 	%f118, %f117, %f3;
	ld.global.nc.f32 	%f4, [%rd1+12];
	max.f32 	%f119, %f118, %f4;
	ld.global.nc.f32 	%f5, [%rd1+16];
	max.f32 	%f120, %f119, %f5;
	ld.global.nc.f32 	%f6, [%rd1+20];
	max.f32 	%f121, %f120, %f6;
	ld.global.nc.f32 	%f7, [%rd1+24];
	max.f32 	%f122, %f121, %f7;
	ld.global.nc.f32 	%f8, [%rd1+28];
	max.f32 	%f327, %f122, %f8;
	setp.eq.s32 	%p1, %r1, 31;
	@%p1 bra 	$L__BB28_2;
	ld.global.nc.f32 	%f123, [%rd1+32];
	max.f32 	%f327, %f327, %f123;
$L__BB28_2:
	setp.eq.s32 	%p2, %r1, 31;
	@%p2 bra 	$L__BB28_4;
	ld.global.nc.f32 	%f124, [%rd1+36];
	max.f32 	%f327, %f327, %f124;
$L__BB28_4:
	setp.eq.s32 	%p3, %r1, 31;
	@%p3 bra 	$L__BB28_6;
	ld.global.nc.f32 	%f125, [%rd1+40];
	max.f32 	%f327, %f327, %f125;
$L__BB28_6:
	setp.eq.s32 	%p4, %r1, 31;
	@%p4 bra 	$L__BB28_8;
	ld.global.nc.f32 	%f126, [%rd1+44];
	max.f32 	%f327, %f327, %f126;
$L__BB28_8:
	setp.eq.s32 	%p5, %r1, 31;
	@%p5 bra 	$L__BB28_10;
	ld.global.nc.f32 	%f127, [%rd1+48];
	max.f32 	%f327, %f327, %f127;
$L__BB28_10:
	setp.eq.s32 	%p6, %r1, 31;
	@%p6 bra 	$L__BB28_12;
	ld.global.nc.f32 	%f128, [%rd1+52];
	max.f32 	%f327, %f327, %f128;
$L__BB28_12:
	setp.eq.s32 	%p7, %r1, 31;
	@%p7 bra 	$L__BB28_14;
	ld.global.nc.f32 	%f129, [%rd1+56];
	max.f32 	%f327, %f327, %f129;
$L__BB28_14:
	setp.eq.s32 	%p8, %r1, 31;
	@%p8 bra 	$L__BB28_16;
	ld.global.nc.f32 	%f130, [%rd1+60];
	max.f32 	%f327, %f327, %f130;
$L__BB28_16:
	setp.eq.s32 	%p9, %r1, 31;
	@%p9 bra 	$L__BB28_18;
	ld.global.nc.f32 	%f131, [%rd1+64];
	max.f32 	%f327, %f327, %f131;
$L__BB28_18:
	setp.eq.s32 	%p10, %r1, 31;
	@%p10 bra 	$L__BB28_20;
	ld.global.nc.f32 	%f132, [%rd1+68];
	max.f32 	%f327, %f327, %f132;
$L__BB28_20:
	setp.eq.s32 	%p11, %r1, 31;
	@%p11 bra 	$L__BB28_22;
	ld.global.nc.f32 	%f133, [%rd1+72];
	max.f32 	%f327, %f327, %f133;
$L__BB28_22:
	setp.eq.s32 	%p12, %r1, 31;
	@%p12 bra 	$L__BB28_24;
	ld.global.nc.f32 	%f134, [%rd1+76];
	max.f32 	%f327, %f327, %f134;
$L__BB28_24:
	setp.eq.s32 	%p13, %r1, 31;
	@%p13 bra 	$L__BB28_26;
	ld.global.nc.f32 	%f135, [%rd1+80];
	max.f32 	%f327, %f327, %f135;
$L__BB28_26:
	setp.eq.s32 	%p14, %r1, 31;
	@%p14 bra 	$L__BB28_28;
	ld.global.nc.f32 	%f136, [%rd1+84];
	max.f32 	%f327, %f327, %f136;
$L__BB28_28:
	setp.eq.s32 	%p15, %r1, 31;
	@%p15 bra 	$L__BB28_30;
	ld.global.nc.f32 	%f137, [%rd1+88];
	max.f32 	%f327, %f327, %f137;
$L__BB28_30:
	setp.eq.s32 	%p16, %r1, 31;
	@%p16 bra 	$L__BB28_32;
	ld.global.nc.f32 	%f138, [%rd1+92];
	max.f32 	%f327, %f327, %f138;
$L__BB28_32:
	setp.eq.s32 	%p17, %r1, 31;
	@%p17 bra 	$L__BB28_34;
	ld.global.nc.f32 	%f139, [%rd1+96];
	max.f32 	%f327, %f327, %f139;
$L__BB28_34:
	setp.eq.s32 	%p18, %r1, 31;
	@%p18 bra 	$L__BB28_36;
	ld.global.nc.f32 	%f140, [%rd1+100];
	max.f32 	%f327, %f327, %f140;
$L__BB28_36:
	setp.eq.s32 	%p19, %r1, 31;
	@%p19 bra 	$L__BB28_38;
	ld.global.nc.f32 	%f141, [%rd1+104];
	max.f32 	%f327, %f327, %f141;
$L__BB28_38:
	setp.eq.s32 	%p20, %r1, 31;
	@%p20 bra 	$L__BB28_40;
	ld.global.nc.f32 	%f142, [%rd1+108];
	max.f32 	%f327, %f327, %f142;
$L__BB28_40:
	setp.eq.s32 	%p21, %r1, 31;
	@%p21 bra 	$L__BB28_42;
	ld.global.nc.f32 	%f143, [%rd1+112];
	max.f32 	%f327, %f327, %f143;
$L__BB28_42:
	setp.eq.s32 	%p22, %r1, 31;
	@%p22 bra 	$L__BB28_44;
	ld.global.nc.f32 	%f144, [%rd1+116];
	max.f32 	%f327, %f327, %f144;
$L__BB28_44:
	setp.eq.s32 	%p23, %r1, 31;
	@%p23 bra 	$L__BB28_46;
	ld.global.nc.f32 	%f145, [%rd1+120];
	max.f32 	%f327, %f327, %f145;
$L__BB28_46:
	setp.eq.s32 	%p24, %r1, 31;
	@%p24 bra 	$L__BB28_48;
	ld.global.nc.f32 	%f146, [%rd1+124];
	max.f32 	%f327, %f327, %f146;
$L__BB28_48:
	setp.eq.s32 	%p25, %r1, 31;
	// begin inline asm
	activemask.b32 %r3;
	// end inline asm
	mov.b32 	%r4, %f327;
	shfl.sync.down.b32	%r5|%p26, %r4, 16, 31, %r3;
	mov.b32 	%f148, %r5;
	max.f32 	%f149, %f327, %f148;
	mov.b32 	%r6, %f149;
	shfl.sync.down.b32	%r7|%p27, %r6, 8, 31, %r3;
	mov.b32 	%f150, %r7;
	max.f32 	%f151, %f149, %f150;
	mov.b32 	%r8, %f151;
	shfl.sync.down.b32	%r9|%p28, %r8, 4, 31, %r3;
	mov.b32 	%f152, %r9;
	max.f32 	%f153, %f151, %f152;
	mov.b32 	%r10, %f153;
	shfl.sync.down.b32	%r11|%p29, %r10, 2, 31, %r3;
	mov.b32 	%f154, %r11;
	max.f32 	%f155, %f153, %f154;
	mov.b32 	%r12, %f155;
	shfl.sync.down.b32	%r13|%p30, %r12, 1, 31, %r3;
	mov.b32 	%f156, %r13;
	max.f32 	%f157, %f155, %f156;
	mov.b32 	%r14, %f157;
	shfl.sync.idx.b32	%r15|%p31, %r14, 0, 31, %r3;
	mov.b32 	%f58, %r15;
	sub.f32 	%f158, %f1, %f58;
	mul.f32 	%f159, %f158, 0f3FB8AA3B;
	ex2.approx.f32 	%f59, %f159;
	sub.f32 	%f160, %f2, %f58;
	mul.f32 	%f161, %f160, 0f3FB8AA3B;
	ex2.approx.f32 	%f60, %f161;
	sub.f32 	%f162, %f3, %f58;
	mul.f32 	%f163, %f162, 0f3FB8AA3B;
	ex2.approx.f32 	%f61, %f163;
	sub.f32 	%f164, %f4, %f58;
	mul.f32 	%f165, %f164, 0f3FB8AA3B;
	ex2.approx.f32 	%f62, %f165;
	sub.f32 	%f166, %f5, %f58;
	mul.f32 	%f167, %f166, 0f3FB8AA3B;
	ex2.approx.f32 	%f63, %f167;
	sub.f32 	%f168, %f6, %f58;
	mul.f32 	%f169, %f168, 0f3FB8AA3B;
	ex2.approx.f32 	%f64, %f169;
	sub.f32 	%f170, %f7, %f58;
	mul.f32 	%f171, %f170, 0f3FB8AA3B;
	ex2.approx.f32 	%f65, %f171;
	sub.f32 	%f172, %f8, %f58;
	mul.f32 	%f66, %f172, 0f3FB8AA3B;
	@%p25 bra 	$L__BB28_50;
	ld.global.nc.f32 	%f173, [%rd1+32];
	sub.f32 	%f174, %f173, %f58;
	mul.f32 	%f175, %f174, 0f3FB8AA3B;
	ex2.approx.f32 	%f353, %f175;
	ld.global.nc.f32 	%f176, [%rd1+36];
	sub.f32 	%f177, %f176, %f58;
	mul.f32 	%f178, %f177, 0f3FB8AA3B;
	ex2.approx.f32 	%f352, %f178;
	ld.global.nc.f32 	%f179, [%rd1+40];
	sub.f32 	%f180, %f179, %f58;
	mul.f32 	%f181, %f180, 0f3FB8AA3B;
	ex2.approx.f32 	%f351, %f181;
	ld.global.nc.f32 	%f182, [%rd1+44];
	sub.f32 	%f183, %f182, %f58;
	mul.f32 	%f184, %f183, 0f3FB8AA3B;
	ex2.approx.f32 	%f350, %f184;
$L__BB28_50:
	setp.eq.s32 	%p32, %r1, 31;
	@%p32 bra 	$L__BB28_52;
	ld.global.nc.f32 	%f186, [%rd1+48];
	sub.f32 	%f187, %f186, %f58;
	mul.f32 	%f188, %f187, 0f3FB8AA3B;
	ex2.approx.f32 	%f357, %f188;
	ld.global.nc.f32 	%f189, [%rd1+52];
	sub.f32 	%f190, %f189, %f58;
	mul.f32 	%f191, %f190, 0f3FB8AA3B;
	ex2.approx.f32 	%f356, %f191;
	ld.global.nc.f32 	%f192, [%rd1+56];
	sub.f32 	%f193, %f192, %f58;
	mul.f32 	%f194, %f193, 0f3FB8AA3B;
	ex2.approx.f32 	%f355, %f194;
	ld.global.nc.f32 	%f195, [%rd1+60];
	sub.f32 	%f196, %f195, %f58;
	mul.f32 	%f197, %f196, 0f3FB8AA3B;
	ex2.approx.f32 	%f354, %f197;
$L__BB28_52:
	setp.eq.s32 	%p33, %r1, 31;
	@%p33 bra 	$L__BB28_54;
	ld.global.nc.f32 	%f199, [%rd1+64];
	sub.f32 	%f200, %f199, %f58;
	mul.f32 	%f201, %f200, 0f3FB8AA3B;
	ex2.approx.f32 	%f361, %f201;
	ld.global.nc.f32 	%f202, [%rd1+68];
	sub.f32 	%f203, %f202, %f58;
	mul.f32 	%f204, %f203, 0f3FB8AA3B;
	ex2.approx.f32 	%f360, %f204;
	ld.global.nc.f32 	%f205, [%rd1+72];
	sub.f32 	%f206, %f205, %f58;
	mul.f32 	%f207, %f206, 0f3FB8AA3B;
	ex2.approx.f32 	%f359, %f207;
	ld.global.nc.f32 	%f208, [%rd1+76];
	sub.f32 	%f209, %f208, %f58;
	mul.f32 	%f210, %f209, 0f3FB8AA3B;
	ex2.approx.f32 	%f358, %f210;
$L__BB28_54:
	setp.eq.s32 	%p34, %r1, 31;
	@%p34 bra 	$L__BB28_56;
	ld.global.nc.f32 	%f212, [%rd1+80];
	sub.f32 	%f213, %f212, %f58;
	mul.f32 	%f214, %f213, 0f3FB8AA3B;
	ex2.approx.f32 	%f365, %f214;
	ld.global.nc.f32 	%f215, [%rd1+84];
	sub.f32 	%f216, %f215, %f58;
	mul.f32 	%f217, %f216, 0f3FB8AA3B;
	ex2.approx.f32 	%f364, %f217;
	ld.global.nc.f32 	%f218, [%rd1+88];
	sub.f32 	%f219, %f218, %f58;
	mul.f32 	%f220, %f219, 0f3FB8AA3B;
	ex2.approx.f32 	%f363, %f220;
	ld.global.nc.f32 	%f221, [%rd1+92];
	sub.f32 	%f222, %f221, %f58;
	mul.f32 	%f223, %f222, 0f3FB8AA3B;
	ex2.approx.f32 	%f362, %f223;
$L__BB28_56:
	setp.eq.s32 	%p35, %r1, 31;
	@%p35 bra 	$L__BB28_58;
	ld.global.nc.f32 	%f225, [%rd1+96];
	sub.f32 	%f226, %f225, %f58;
	mul.f32 	%f227, %f226, 0f3FB8AA3B;
	ex2.approx.f32 	%f366, %f227;
	ld.global.nc.f32 	%f228, [%rd1+100];
	sub.f32 	%f229, %f228, %f58;
	mul.f32 	%f230, %f229, 0f3FB8AA3B;
	ex2.approx.f32 	%f367, %f230;
	ld.global.nc.f32 	%f231, [%rd1+104];
	sub.f32 	%f232, %f231, %f58;
	mul.f32 	%f233, %f232, 0f3FB8AA3B;
	ex2.approx.f32 	%f368, %f233;
	ld.global.nc.f32 	%f234, [%rd1+108];
	sub.f32 	%f235, %f234, %f58;
	mul.f32 	%f236, %f235, 0f3FB8AA3B;
	ex2.approx.f32 	%f369, %f236;
$L__BB28_58:
	setp.eq.s32 	%p36, %r1, 31;
	@%p36 bra 	$L__BB28_60;
	ld.global.nc.f32 	%f238, [%rd1+112];
	sub.f32 	%f239, %f238, %f58;
	mul.f32 	%f240, %f239, 0f3FB8AA3B;
	ex2.approx.f32 	%f370, %f240;
	ld.global.nc.f32 	%f241, [%rd1+116];
	sub.f32 	%f242, %f241, %f58;
	mul.f32 	%f243, %f242, 0f3FB8AA3B;
	ex2.approx.f32 	%f371, %f243;
	ld.global.nc.f32 	%f244, [%rd1+120];
	sub.f32 	%f245, %f244, %f58;
	mul.f32 	%f246, %f245, 0f3FB8AA3B;
	ex2.approx.f32 	%f372, %f246;
	ld.global.nc.f32 	%f247, [%rd1+124];
	sub.f32 	%f248, %f247, %f58;
	mul.f32 	%f249, %f248, 0f3FB8AA3B;
	ex2.approx.f32 	%f373, %f249;
$L__BB28_60:
	ex2.approx.f32 	%f250, %f66;
	setp.eq.s32 	%p37, %r1, 31;
	add.f32 	%f251, %f59, 0f00000000;
	add.f32 	%f252, %f251, %f60;
	add.f32 	%f253, %f252, %f61;
	add.f32 	%f254, %f253, %f62;
	add.f32 	%f255, %f254, %f63;
	add.f32 	%f256, %f255, %f64;
	add.f32 	%f257, %f256, %f65;
	add.f32 	%f258, %f257, %f250;
	add.f32 	%f259, %f258, %f353;
	add.f32 	%f260, %f259, %f352;
	add.f32 	%f261, %f260, %f351;
	add.f32 	%f262, %f261, %f350;
	add.f32 	%f263, %f262, %f357;
	add.f32 	%f264, %f263, %f356;
	add.f32 	%f265, %f264, %f355;
	add.f32 	%f266, %f265, %f354;
	add.f32 	%f267, %f266, %f361;
	add.f32 	%f268, %f267, %f360;
	add.f32 	%f269, %f268, %f359;
	add.f32 	%f270, %f269, %f358;
	add.f32 	%f271, %f270, %f365;
	add.f32 	%f272, %f271, %f364;
	add.f32 	%f273, %f272, %f363;
	add.f32 	%f274, %f273, %f362;
	add.f32 	%f275, %f274, %f366;
	add.f32 	%f276, %f275, %f367;
	add.f32 	%f277, %f276, %f368;
	add.f32 	%f278, %f277, %f369;
	add.f32 	%f279, %f278, %f370;
	add.f32 	%f280, %f279, %f371;
	add.f32 	%f281, %f280, %f372;
	add.f32 	%f282, %f281, %f373;
	selp.f32 	%f283, %f258, %f282, %p37;
	// begin inline asm
	activemask.b32 %r16;
	// end inline asm
	mov.b32 	%r17, %f283;
	shfl.sync.down.b32	%r18|%p38, %r17, 16, 31, %r16;
	mov.b32 	%f284, %r18;
	add.f32 	%f285, %f283, %f284;
	mov.b32 	%r19, %f285;
	shfl.sync.down.b32	%r20|%p39, %r19, 8, 31, %r16;
	mov.b32 	%f286, %r20;
	add.f32 	%f287, %f285, %f286;
	mov.b32 	%r21, %f287;
	shfl.sync.down.b32	%r22|%p40, %r21, 4, 31, %r16;
	mov.b32 	%f288, %r22;
	add.f32 	%f289, %f287, %f288;
	mov.b32 	%r23, %f289;
	shfl.sync.down.b32	%r24|%p41, %r23, 2, 31, %r16;
	mov.b32 	%f290, %r24;
	add.f32 	%f291, %f289, %f290;
	mov.b32 	%r25, %f291;
	shfl.sync.down.b32	%r26|%p42, %r25, 1, 31, %r16;
	mov.b32 	%f292, %r26;
	add.f32 	%f293, %f291, %f292;
	mov.b32 	%r27, %f293;
	shfl.sync.idx.b32	%r28|%p43, %r27, 0, 31, %r16;
	mov.b32 	%f115, %r28;
	div.rn.f32 	%f294, %f59, %f115;
	cvta.to.global.u64 	%rd7, %rd3;
	add.s64 	%rd2, %rd7, %rd6;
	st.global.f32 	[%rd2], %f294;
	div.rn.f32 	%f295, %f60, %f115;
	st.global.f32 	[%rd2+4], %f295;
	div.rn.f32 	%f296, %f61, %f115;
	st.global.f32 	[%rd2+8], %f296;
	div.rn.f32 	%f297, %f62, %f115;
	st.global.f32 	[%rd2+12], %f297;
	div.rn.f32 	%f298, %f63, %f115;
	st.global.f32 	[%rd2+16], %f298;
	div.rn.f32 	%f299, %f64, %f115;
	st.global.f32 	[%rd2+20], %f299;
	div.rn.f32 	%f300, %f65, %f115;
	st.global.f32 	[%rd2+24], %f300;
	div.rn.f32 	%f301, %f250, %f115;
	st.global.f32 	[%rd2+28], %f301;
	@%p37 bra 	$L__BB28_62;
	div.rn.f32 	%f302, %f353, %f115;
	st.global.f32 	[%rd2+32], %f302;
	div.rn.f32 	%f303, %f352, %f115;
	st.global.f32 	[%rd2+36], %f303;
	div.rn.f32 	%f304, %f351, %f115;
	st.global.f32 	[%rd2+40], %f304;
	div.rn.f32 	%f305, %f350, %f115;
	st.global.f32 	[%rd2+44], %f305;
	div.rn.f32 	%f306, %f357, %f115;
	st.global.f32 	[%rd2+48], %f306;
	div.rn.f32 	%f307, %f356, %f115;
	st.global.f32 	[%rd2+52], %f307;
	div.rn.f32 	%f308, %f355, %f115;
	st.global.f32 	[%rd2+56], %f308;
	div.rn.f32 	%f309, %f354, %f115;
	st.global.f32 	[%rd2+60], %f309;
	div.rn.f32 	%f310, %f361, %f115;
	st.global.f32 	[%rd2+64], %f310;
	div.rn.f32 	%f311, %f360, %f115;
	st.global.f32 	[%rd2+68], %f311;
	div.rn.f32 	%f312, %f359, %f115;
	st.global.f32 	[%rd2+72], %f312;
	div.rn.f32 	%f313, %f358, %f115;
	st.global.f32 	[%rd2+76], %f313;
	div.rn.f32 	%f314, %f365, %f115;
	st.global.f32 	[%rd2+80], %f314;
	div.rn.f32 	%f315, %f364, %f115;
	st.global.f32 	[%rd2+84], %f315;
	div.rn.f32 	%f316, %f363, %f115;
	st.global.f32 	[%rd2+88], %f316;
	div.rn.f32 	%f317, %f362, %f115;
	st.global.f32 	[%rd2+92], %f317;
	div.rn.f32 	%f318, %f366, %f115;
	st.global.f32 	[%rd2+96], %f318;
	div.rn.f32 	%f319, %f367, %f115;
	st.global.f32 	[%rd2+100], %f319;
	div.rn.f32 	%f320, %f368, %f115;
	st.global.f32 	[%rd2+104], %f320;
	div.rn.f32 	%f321, %f369, %f115;
	st.global.f32 	[%rd2+108], %f321;
	div.rn.f32 	%f322, %f370, %f115;
	st.global.f32 	[%rd2+112], %f322;
	div.rn.f32 	%f323, %f371, %f115;
	st.global.f32 	[%rd2+116], %f323;
	div.rn.f32 	%f324, %f372, %f115;
	st.global.f32 	[%rd2+120], %f324;
	div.rn.f32 	%f325, %f373, %f115;
	st.global.f32 	[%rd2+124], %f325;
$L__BB28_62:
	ret;

}
	// .globl	tvmgen_default_fused_nn_contrib_conv2d_winograd_without_weight_transform_add_nn_relu_3_kernel0
.visible .entry tvmgen_default_fused_nn_contrib_conv2d_winograd_without_weight_transform_add_nn_relu_3_kernel0(
	.param .u64 .ptr .align 1 tvmgen_default_fused_nn_contrib_conv2d_winograd_without_weight_transform_add_nn_relu_3_kernel0_param_0,
	.param .u64 .ptr .align 1 tvmgen_default_fused_nn_contrib_conv2d_winograd_without_weight_transform_add_nn_relu_3_kernel0_param_1
)
.maxntid 128
{
	.reg .pred 	%p<19>;
	.reg .b32 	%r<17>;
	.reg .b32 	%f<114>;
	.reg .b64 	%rd<9>;

	ld.param.u64 	%rd3, [tvmgen_default_fused_nn_contrib_conv2d_winograd_without_weight_transform_add_nn_relu_3_kernel0_param_0];
	ld.param.u64 	%rd2, [tvmgen_default_fused_nn_contrib_conv2d_winograd_without_weight_transform_add_nn_relu_3_kernel0_param_1];
	cvta.to.global.u64 	%rd4, %rd3;
	mov.u32 	%r1, %tid.x;
	shr.u32 	%r6, %r1, 2;
	and.b32  	%r2, %r6, 3;
	and.b32  	%r3, %r1, 3;
	mov.u32 	%r4, %ctaid.x;
	shr.u32 	%r7, %r1, 4;
	mul.lo.s32 	%r8, %r7, 49;
	shl.b32 	%r9, %r1, 1;
	and.b32  	%r10, %r9, 6;
	mad.lo.s32 	%r11, %r4, 392, %r8;
	add.s32 	%r12, %r11, %r10;
	mad.lo.s32 	%r13, %r2, 14, %r12;
	add.s32 	%r14, %r13, -8;
	and.b32  	%r5, %r1, 12;
	setp.eq.s32 	%p4, %r5, 0;
	setp.eq.s32 	%p5, %r3, 0;
	or.pred  	%p6, %p4, %p5;
	mul.wide.s32 	%rd5, %r14, 4;
	add.s64 	%rd1, %rd4, %rd5;
	mov.f32 	%f99, 0f00000000;
	@%p6 bra 	$L__BB29_2;
	ld.global.nc.f32 	%f33, [%rd1];
	add.f32 	%f99, %f33, 0f00000000;
$L__BB29_2:
	setp.eq.s32 	%p7, %r5, 0;
	mov.f32 	%f100, 0f00000000;
	@%p7 bra 	$L__BB29_4;
	ld.global.nc.f32 	%f100, [%rd1+4];
$L__BB29_4:
	setp.eq.s32 	%p8, %r5, 0;
	setp.eq.s32 	%p9, %r3, 3;
	or.pred  	%p1, %p8, %p9;
	mov.f32 	%f101, 0f00000000;
	@%p1 bra 	$L__BB29_6;
	ld.global.nc.f32 	%f101, [%rd1+8];
$L__BB29_6:
	mov.f32 	%f102, 0f00000000;
	@%p1 bra 	$L__BB29_8;
	ld.global.nc.f32 	%f102, [%rd1+12];
$L__BB29_8:
	setp.eq.s32 	%p10, %r3, 0;
	mov.f32 	%f103, 0f00000000;
	@%p10 bra 	$L__BB29_10;
	ld.global.nc.f32 	%f103, [%rd1+28];
$L__BB29_10:
	setp.eq.s32 	%p11, %r3, 3;
	ld.global.nc.f32 	%f11, [%rd1+32];
	mov.f32 	%f104, 0f00000000;
	@%p11 bra 	$L__BB29_12;
	ld.global.nc.f32 	%f104, [%rd1+36];
$L__BB29_12:
	setp.eq.s32 	%p12, %r3, 3;
	mov.f32 	%f105, 0f00000000;
	@%p12 bra 	$L__BB29_14;
	ld.global.nc.f32 	%f105, [%rd1+40];
$L__BB29_14:
	setp.eq.s32 	%p13, %r3, 0;
	setp.eq.s32 	%p14, %r2, 3;
	or.pred  	%p2, %p14, %p13;
	mov.f32 	%f106, 0f00000000;
	@%p2 bra 	$L__BB29_16;
	ld.global.nc.f32 	%f106, [%rd1+56];
$L__BB29_16:
	setp.eq.s32 	%p15, %r2, 3;
	mov.f32 	%f107, 0f00000000;
	@%p15 bra 	$L__BB29_18;
	ld.global.nc.f32 	%f107, [%rd1+60];
$L__BB29_18:
	setp.eq.s32 	%p16, %r2, 3;
	setp.eq.s32 	%p17, %r3, 3;
	or.pred  	%p3, %p16, %p17;
	mov.f32 	%f108, 0f00000000;
	@%p3 bra 	$L__BB29_20;
	ld.global.nc.f32 	%f108, [%rd1+64];
$L__BB29_20:
	mov.f32 	%f109, 0f00000000;
	@%p3 bra 	$L__BB29_22;
	ld.global.nc.f32 	%f109, [%rd1+68];
$L__BB29_22:
	mov.f32 	%f110, 0f00000000;
	@%p2 bra 	$L__BB29_24;
	ld.global.nc.f32 	%f110, [%rd1+84];
$L__BB29_24:
	setp.eq.s32 	%p18, %r2, 3;
	mov.f32 	%f111, 0f00000000;
	@%p18 bra 	$L__BB29_26;
	ld.global.nc.f32 	%f111, [%rd1+88];
$L__BB29_26:
	mov.f32 	%f112, 0f00000000;
	@%p3 bra 	$L__BB29_28;
	ld.global.nc.f32 	%f112, [%rd1+92];
$L__BB29_28:
	mov.f32 	%f113, 0f00000000;
	@%p3 bra 	$L__BB29_30;
	ld.global.nc.f32 	%f113, [%rd1+96];
$L__BB29_30:
	cvta.to.global.u64 	%rd6, %rd2;
	sub.f32 	%f48, %f99, %f101;
	sub.f32 	%f49, %f48, %f106;
	add.f32 	%f50, %f49, %f108;
	mov.f32 	%f51, 0f00000000;
	sub.f32 	%f52, %f51, %f100;
	add.f32 	%f53, %f52, %f101;
	add.f32 	%f54, %f53, %f107;
	sub.f32 	%f55, %f54, %f108;
	add.f32 	%f56, %f100, 0f00000000;
	add.f32 	%f57, %f56, %f101;
	sub.f32 	%f58, %f57, %f107;
	sub.f32 	%f59, %f58, %f108;
	add.f32 	%f60, %f52, %f102;
	add.f32 	%f61, %f60, %f107;
	sub.f32 	%f62, %f61, %f109;
	sub.f32 	%f63, %f51, %f103;
	add.f32 	%f64, %f63, %f104;
	add.f32 	%f65, %f64, %f106;
	sub.f32 	%f66, %f65, %f108;
	add.f32 	%f67, %f11, 0f00000000;
	sub.f32 	%f68, %f67, %f104;
	sub.f32 	%f69, %f68, %f107;
	add.f32 	%f70, %f69, %f108;
	sub.f32 	%f71, %f51, %f11;
	sub.f32 	%f72, %f71, %f104;
	add.f32 	%f73, %f72, %f107;
	add.f32 	%f74, %f73, %f108;
	sub.f32 	%f75, %f67, %f105;
	sub.f32 	%f76, %f75, %f107;
	add.f32 	%f77, %f76, %f109;
	add.f32 	%f78, %f103, 0f00000000;
	sub.f32 	%f79, %f78, %f104;
	add.f32 	%f80, %f79, %f106;
	sub.f32 	%f81, %f80, %f108;
	add.f32 	%f82, %f71, %f104;
	sub.f32 	%f83, %f82, %f107;
	add.f32 	%f84, %f83, %f108;
	add.f32 	%f85, %f67, %f104;
	add.f32 	%f86, %f85, %f107;
	add.f32 	%f87, %f86, %f108;
	add.f32 	%f88, %f71, %f105;
	sub.f32 	%f89, %f88, %f107;
	add.f32 	%f90, %f89, %f109;
	add.f32 	%f91, %f64, %f110;
	sub.f32 	%f92, %f91, %f112;
	sub.f32 	%f93, %f68, %f111;
	add.f32 	%f94, %f93, %f112;
	add.f32 	%f95, %f72, %f111;
	add.f32 	%f96, %f95, %f112;
	sub.f32 	%f97, %f75, %f111;
	add.f32 	%f98, %f97, %f113;
	shl.b32 	%r15, %r4, 7;
	or.b32  	%r16, %r15, %r1;
	mul.wide.u32 	%rd7, %r16, 4;
	add.s64 	%rd8, %rd6, %rd7;
	st.global.f32 	[%rd8], %f50;
	st.global.f32 	[%rd8+32768], %f55;
	st.global.f32 	[%rd8+65536], %f59;
	st.global.f32 	[%rd8+98304], %f62;
	st.global.f32 	[%rd8+131072], %f66;
	st.global.f32 	[%rd8+163840], %f70;
	st.global.f32 	[%rd8+196608], %f74;
	st.global.f32 	[%rd8+229376], %f77;
	st.global.f32 	[%rd8+262144], %f81;
	st.global.f32 	[%rd8+294912], %f84;
	st.global.f32 	[%rd8+327680], %f87;
	st.global.f32 	[%rd8+360448], %f90;
	st.global.f32 	[%rd8+393216], %f92;
	st.global.f32 	[%rd8+425984], %f94;
	st.global.f32 	[%rd8+458752], %f96;
	st.global.f32 	[%rd8+491520], %f98;
	ret;

}
	// .globl	tvmgen_default_fused_nn_contrib_conv2d_winograd_without_weight_transform_add_add_nn_relu_2_kernel1
.visible .entry tvmgen_default_fused_nn_contrib_conv2d_winograd_without_weight_transform_add_add_nn_relu_2_kernel1(
	.param .u64 .ptr .align 1 tvmgen_default_fused_nn_contrib_conv2d_winograd_without_weight_transform_add_add_nn_relu_2_kernel1_param_0,
	.param .u64 .ptr .align 1 tvmgen_default_fused_nn_contrib_conv2d_winograd_without_weight_transform_add_add_nn_relu_2_kernel1_param_1,
	.param .u64 .ptr .align 1 tvmgen_default_fused_nn_contrib_conv2d_winograd_without_weight_transform_add_add_nn_relu_2_kernel1_param_2
)
.maxntid 49
{
	.reg .pred 	%p<3>;
	.reg .b32 	%r<58>;
	.reg .b32 	%f<309>;
	.reg .b64 	%rd<25>;
	// demoted variable
	.shared .align 4 .b8 _ZZ98tvmgen_default_fused_nn_contrib_conv2d_winograd_without_weight_transform_add_add_nn_relu_2_kernel1E9p1_shared[512];
	// demoted variable
	.shared .align 4 .b8 _ZZ98tvmgen_default_fused_nn_contrib_conv2d_winograd_without_weight_transform_add_add_nn_relu_2_kernel1E16data_pack_shared[1568];
	ld.param.u64 	%rd6, [tvmgen_default_fused_nn_contrib_conv2d_winograd_without_weight_transform_add_add_nn_relu_2_kernel1_param_1];
	cvta.to.global.u64 	%rd7, %rd6;
	mov.u32 	%r14, %tid.x;
	mov.u32 	%r15, %ctaid.z;
	shl.b32 	%r16, %r15, 16;
	mov.u32 	%r17, %ctaid.y;
	shl.b32 	%r18, %r17, 4;
	mul.lo.s32 	%r19, %r15, 12544;
	or.b32  	%r20, %r19, %r14;
	shl.b32 	%r21, %r14, 4;
	and.b32  	%r22, %r21, 768;
	and.b32  	%r23, %r14, 15;
	add.s32 	%r24, %r21, 784;
	and.b32  	%r25, %r24, 1792;
	add.s32 	%r26, %r14, 1;
	and.b32  	%r27, %r26, 15;
	add.s32 	%r28, %r21, 1568;
	and.b32  	%r29, %r28, 1792;
	add.s32 	%r30, %r14, 2;
	and.b32  	%r31, %r30, 15;
	or.b32  	%r32, %r16, %r22;
	add.s32 	%r33, %r32, %r18;
	or.b32  	%r56, %r33, %r23;
	or.b32  	%r34, %r16, %r25;
	add.s32 	%r35, %r34, %r18;
	or.b32  	%r55, %r35, %r27;
	or.b32  	%r36, %r16, %r29;
	add.s32 	%r37, %r36, %r18;
	or.b32  	%r54, %r37, %r31;
	mul.wide.u32 	%rd8, %r20, 4;
	add.s64 	%rd9, %rd8, %rd7;
	add.s64 	%rd24, %rd9, 784;
	mov.b32 	%r57, 0;
	mov.f32 	%f293, 0f00000000;
	mov.f32 	%f294, %f293;
	mov.f32 	%f295, %f293;
	mov.f32 	%f296, %f293;
	mov.f32 	%f297, %f293;
	mov.f32 	%f298, %f293;
	mov.f32 	%f299, %f293;
	mov.f32 	%f300, %f293;
	mov.f32 	%f301, %f293;
	mov.f32 	%f302, %f293;
	mov.f32 	%f303, %f293;
	mov.f32 	%f304, %f293;
	mov.f32 	%f305, %f293;
	mov.f32 	%f306, %f293;
	mov.f32 	%f307, %f293;
	mov.f32 	%f308, %f293;
$L__BB30_1:
	ld.param.u64 	%rd21, [tvmgen_default_fused_nn_contrib_conv2d_winograd_without_weight_transform_add_add_nn_relu_2_kernel1_param_0];
	setp.gt.u32 	%p1, %r14, 29;
	bar.sync 	0;
	cvta.to.global.u64 	%rd10, %rd21;
	mul.wide.u32 	%rd11, %r56, 4;
	add.s64 	%rd12, %rd10, %rd11;
	ld.global.nc.f32 	%f34, [%rd12];
	shl.b32 	%r38, %r14, 2;
	mov.u32 	%r39, _ZZ98tvmgen_default_fused_nn_contrib_conv2d_winograd_without_weight_transform_add_add_nn_relu_2_kernel1E9p1_shared;
	add.s32 	%r40, %r39, %r38;
	st.shared.f32 	[%r40], %f34;
	mul.wide.u32 	%rd13, %r55, 4;
	add.s64 	%rd14, %rd10, %rd13;
	ld.global.nc.f32 	%f35, [%rd14];
	st.shared.f32 	[%r40+196], %f35;
	@%p1 bra 	$L__BB30_3;
	ld.param.u64 	%rd22, [tvmgen_default_fused_nn_contrib_conv2d_winograd_without_weight_transform_add_add_nn_relu_2_kernel1_param_0];
	cvta.to.global.u64 	%rd15, %rd22;
	mul.wide.u32 	%rd16, %r54, 4;
	add.s64 	%rd17, %rd15, %rd16;
	ld.global.nc.f32 	%f36, [%rd17];
	mov.u32 	%r42, _ZZ98tvmgen_default_fused_nn_contrib_conv2d_winograd_without_weight_transform_add_add_nn_relu_2_kernel1E9p1_shared;
	add.s32 	%r43, %r42, %r38;
	st.shared.f32 	[%r43+392], %f36;
$L__BB30_3:
	ld.global.nc.f32 	%f37, [%rd24+-784];
	mov.u32 	%r46, _ZZ98tvmgen_default_fused_nn_contrib_conv2d_winograd_without_weight_transform_add_add_nn_relu_2_kernel1E16data_pack_shared;
	add.s32 	%r47, %r46, %r38;
	st.shared.f32 	[%r47], %f37;
	ld.global.nc.f32 	%f38, [%rd24+-588];
	st.shared.f32 	[%r47+196], %f38;
	ld.global.nc.f32 	%f39, [%rd24+-392];
	st.shared.f32 	[%r47+392], %f39;
	ld.global.nc.f32 	%f40, [%rd24+-196];
	st.shared.f32 	[%r47+588], %f40;
	ld.global.nc.f32 	%f41, [%rd24];
	st.shared.f32 	[%r47+784], %f41;
	ld.global.nc.f32 	%f42, [%rd24+196];
	st.shared.f32 	[%r47+980], %f42;
	ld.global.nc.f32 	%f43, [%rd24+392];
	st.shared.f32 	[%r47+1176], %f43;
	ld.global.nc.f32 	%f44, [%rd24+588];
	st.shared.f32 	[%r47+1372], %f44;
	bar.sync 	0;
	ld.shared.f32 	%f45, [%r47];
	ld.shared.f32 	%f46, [_ZZ98tvmgen_default_fused_nn_contrib_conv2d_winograd_without_weight_transform_add_add_nn_relu_2_kernel1E9p1_shared];
	fma.rn.f32 	%f47, %f46, %f45, %f308;
	ld.shared.f32 	%f48, [_ZZ98tvmgen_default_fused_nn_contrib_conv2d_winograd_without_weight_transform_add_add_nn_relu_2_kernel1E9p1_shared+32];
	fma.rn.f32 	%f49, %f48, %f45, %f300;
	ld.shared.f32 	%f50, [_ZZ98tvmgen_default_fused_nn_contrib_conv2d_winograd_without_weight_transform_add_add_nn_relu_2_kernel1E9p1_shared+4];
	fma.rn.f32 	%f51, %f50, %f45, %f307;
	ld.shared.f32 	%f52, [_ZZ98tvmgen_default_fused_nn_contrib_conv2d_winograd_without_weight_transform_add_add_nn_relu_2_kernel1E9p1_shared+36];
	fma.rn.f32 	%f53, %f52, %f45, %f299;
	ld.shared.f32 	%f54, [_ZZ98tvmgen_default_fused_nn_contrib_conv2d_winograd_without_weight_transform_add_add_nn_relu_2_kernel1E9p1_shared+8];
	fma.rn.f32 	%f55, %f54, %f45, %f306;
	ld.shared.f32 	%f56, [_ZZ98tvmgen_default_fused_nn_contrib_conv2d_winograd_without_weight_transform_add_add_nn_relu_2_kernel1E9p1_shared+40];
	fma.rn.f32 	%f57, %f56, %f45, %f298;
	ld.shared.f32 	%f58, [_ZZ98tvmgen_default_fused_nn_contrib_conv2d_winograd_without_weight_transform_add_add_nn_relu_2_kernel1E9p1_shared+12];
	fma.rn.f32 	%f59, %f58, %f45, %f305;
	ld.shared.f32 	%f60, [_ZZ98tvmgen_default_fused_nn_contrib_conv2d_winograd_without_weight_transform_add_add_nn_relu_2_kernel1E9p1_shared+44];
	fma.rn.f32 	%f61, %f60, %f45, %f297;
	ld.shared.f32 	%f62, [_ZZ98tvmgen_default_fused_nn_contrib_conv2d_winograd_without_weight_transform_add_add_nn_relu_2_kernel1E9p1_shared+16];
	fma.rn.f32 	%f63, %f62, %f45, %f304;
	ld.shared.f32 	%f64, [_ZZ98tvmgen_default_fused_nn_contrib_conv2d_winograd_without_weight_transform_add_add_nn_relu_2_kernel1E9p1_shared+48];
	fma.rn.f32 	%f65, %f64, %f45, %f296;
	ld.shared.f32 	%f66, [_ZZ98tvmgen_default_fused_nn_contrib_conv2d_winograd_without_weight_transform_add_add_nn_relu_2_kernel1E9p1_shared+20];
	fma.rn.f32 	%f67, %f66, %f45, %f303;
	ld.shared.f32 	%f68, [_ZZ98tvmgen_default_fused_nn_contrib_conv2d_winograd_without_weight_transform_add_add_nn_relu_2_kernel1E9p1_shared+52];
	fma.rn.f32 	%f69, %f68, %f45, %f295;
	ld.shared.f32 	%f70, [_ZZ98tvmgen_default_fused_nn_contrib_conv2d_winograd_without_weight_transform_add_add_nn_relu_2_kernel1E9p1_shared+24];
	fma.rn.f32 	%f71, %f70, %f45, %f302;
	ld.shared.f32 	%f72, [_ZZ98tvmgen_default_fused_nn_contrib_conv2d_winograd_without_weight_transform_add_add_nn_relu_2_kernel1E9p1_shared+56];
	fma.rn.f32 	%f73, %f72, %f45, %f294;
	ld.shared.f32 	%f74, [_ZZ98tvmgen_default_fused_nn_contrib_conv2d_winograd_without_weight_transform_add_add_nn_relu_2_kernel1E9p1_shared+28];
	fma.rn.f32 	%f75, %f74, %f45, %f301;
	ld.shared.f32 	%f76, [_ZZ98tvmgen_default_fused_nn_contrib_conv2d_winograd_without_weight_transform_add_add_nn_relu_2_kernel1E9p1_shared+60];
	fma.rn.f32 	%f77, %f76, %f45, %f293;
	ld.shared.f32 	%f78, [%r47+196];
	ld.shared.f32 	%f79, [_ZZ98tvmgen_default_fused_nn_contrib_conv2d_winograd_without_weight_transform_add_add_nn_relu_2_kernel1E9p1_shared+64];
	fma.rn.f32 	%f80, %f79, %f78, %f47;
	ld.shared.f32 	%f81, [_ZZ98tvmgen_default_fused_nn_contrib_conv2d_winograd_without_weight_transform_add_add_nn_relu_2_kernel1E9p1_shared+96];
	fma.rn.f32 	%f82, %f81, %f78, %f49;
	ld.shared.f32 	%f83, [_ZZ98tvmgen_default_fused_nn_contrib_conv2d_winograd_without_weight_transform_add_add_nn_relu_2_kernel1E9p1_shared+68];
	fma.rn.f32 	%f84, %f83, %f78, %f51;
	ld.shared.f32 	%f85, [_ZZ98tvmgen_default_fused_nn_contrib_conv2d_winograd_without_weight_transform_add_add_nn_relu_2_kernel1E9p1_shared+100];
	fma.rn.f32 	%f86, %f85, %f78, %f53;
	ld.shared.f32 	%f87, [_ZZ98tvmgen_default_fused_nn_contrib_conv2d_winograd_without_weight_transform_add_add_nn_relu_2_kernel1E9p1_shared+72];
	fma.rn.f32 	%f88, %f87, %f78, %f55;
	ld.shared.f32 	%f89, [_ZZ98tvmgen_default_fused_nn_contrib_conv2d_winograd_without_weight_transform_add_add_nn_relu_2_kernel1E9p1_shared+104];
	fma.rn.f32 	%f90, %f89, %f78, %f57;
	ld.shared.f32 	%f91, [_ZZ98tvmgen_default_fused_nn_contrib_conv2d_winograd_without_weight_transform_add_add_nn_relu_2_kernel1E9p1_shared+76];
	fma.rn.f32 	%f92, %f91, %f78, %f59;
	ld.shared.f32 	%f93, [_ZZ98tvmgen_default_fused_nn_contrib_conv2d_winograd_without_weight_transform_add_add_nn_relu_2_kernel1E9p1_shared+108];
	fma.rn.f32 	%f94, %f93, %f78, %f61;
	ld.shared.f32 	%f95, [_ZZ98tvmgen_default_fused_nn_contrib_conv2d_winograd_without_weight_transform_add_add_nn_relu_2_kernel1E9p1_shared+80];
	fma.rn.f32 	%f96, %f95, %f78, %f63;
	ld.shared.f32 	%f97, [_ZZ98tvmgen_default_fused_nn_contrib_conv2d_winograd_without_weight_transform_add_add_nn_relu_2_kernel1E9p1_shared+112];
	fma.rn.f32 	%f98, %f97, %f78, %f65;
	ld.shared.f32 	%f99, [_ZZ98tvmgen_default_fused_nn_contrib_conv2d_winograd_without_weight_transform_add_add_nn_relu_2_kernel1E9p1_shared+84];
	fma.rn.f32 	%f100, %f99, %f78, %f67;
	ld.shared.f32 	%f101, [_ZZ98tvmgen_default_fused_nn_contrib_conv2d_winograd_without_weight_transform_add_add_nn_relu_2_kernel1E9p1_shared+116];
	fma.rn.f32 	%f102, %f101, %f78, %f69;
	ld.shared.f32 	%f103, [_ZZ98tvmgen_default_fused_nn_contrib_conv2d_winograd_without_weight_transform_add_add_nn_relu_2_kernel1E9p1_shared+88];
	fma.rn.f32 	%f104, %f103, %f78, %f71;
	ld.shared.f32 	%f105, [_ZZ98tvmgen_default_fused_nn_contrib_conv2d_winograd_without_weight_transform_add_add_nn_relu_2_kernel1E9p1_shared+120];
	fma.rn.f32 	%f106, %f105, %f78, %f73;
	ld.shared.f32 	%f107, [_ZZ98tvmgen_default_fused_nn_contrib_conv2d_winograd_without_weight_transform_add_add_nn_relu_2_kernel1E9p1_shared+92];
	fma.rn.f32 	%f108, %f107, %f78, %f75;
	ld.shared.f32 	%f109, [_ZZ98tvmgen_default_fused_nn_contrib_conv2d_winograd_without_weight_transform_add_add_nn_relu_2_kernel1E9p1_shared+124];
	fma.rn.f32 	%f110, %f109, %f78, %f77;
	ld.shared.f32 	%f111, [%r47+392];
	ld.shared.f32 	%f112, [_ZZ98tvmgen_default_fused_nn_contrib_conv2d_winograd_without_weight_transform_add_add_nn_relu_2_kernel1E9p1_shared+128];
	fma.rn.f32 	%f113, %f112, %f111, %f80;
	ld.shared.f32 	%f114, [_ZZ98tvmgen_default_fused_nn_contrib_conv2d_winograd_without_weight_transform_add_add_nn_relu_2_kernel1E9p1_shared+160];
	fma.rn.f32 	%f115, %f114, %f111, %f82;
	ld.shared.f32 	%f116, [_ZZ98tvmgen_default_fused_nn_contrib_conv2d_winograd_without_weight_transform_add_add_nn_relu_2_kernel1E9p1_shared+132];
	fma.rn.f32 	%f117, %f116, %f111, %f84;
	ld.shared.f32 	%f118, [_ZZ98tvmgen_default_fused_nn_contrib_conv2d_winograd_without_weight_transform_add_add_nn_relu_2_kernel1E9p1_shared+164];
	fma.rn.f32 	%f119, %f118, %f111, %f86;
	ld.shared.f32 	%f120, [_ZZ98tvmgen_default_fused_nn_contrib_conv2d_winograd_without_weight_transform_add_add_nn_relu_2_kernel1E9p1_shared+136];
	fma.rn.f32 	%f121, %f120, %f111, %f88;
	ld.shared.f32 	%f122, [_ZZ98tvmgen_default_fused_nn_contrib_conv2d_winograd_without_weight_transform_add_add_nn_relu_2_kernel1E9p1_shared+168];
	fma.rn.f32 	%f123, %f122, %f111, %f90;
	ld.shared.f32 	%f124, [_ZZ98tvmgen_default_fused_nn_contrib_conv2d_winograd_without_weight_transform_add_add_nn_relu_2_kernel1E9p1_shared+140];
	fma.rn.f32 	%f125, %f124, %f111, %f92;
	ld.shared.f32 	%f126, [_ZZ98tvmgen_default_fused_nn_contrib_conv2d_winograd_without_weight_transform_add_add_nn_relu_2_kernel1E9p1_shared+172];
	fma.rn.f32 	%f127, %f126, %f111, %f94;
	ld.shared.f32 	%f128, [_ZZ98tvmgen_default_fused_nn_contrib_conv2d_winograd_without_weight_transform_add_add_nn_relu_2_kernel1E9p1_shared+144];
	fma.rn.f32 	%f129, %f128, %f111, %f96;
	ld.shared.f32 	%f130, [_ZZ98tvmgen_default_fused_nn_contrib_conv2d_winograd_without_weight_transform_add_add_nn_relu_2_kernel1E9p1_shared+176];
	fma.rn.f32 	%f131, %f130, %f111, %f98;
	ld.shared.f32 	%f132, [_ZZ98tvmgen_default_fused_nn_contrib_conv2d_winograd_without_weight_transform_add_add_nn_relu_2_kernel1E9p1_shared+148];
	fma.rn.f32 	%f133, %f132, %f111, %f100;
	ld.shared.f32 	%f134, [_ZZ98tvmgen_default_fused_nn_contrib_conv2d_winograd_without_weight_transform_add_add_nn_relu_2_kernel1E9p1_shared+180];
	fma.rn.f32 	%f135, %f134, %f111, %f102;
	ld.shared.f32 	%f136, [_ZZ98tvmgen_default_fused_nn_contrib_conv2d_winograd_without_weight_transform_add_add_nn_relu_2_kernel1E9p1_shared+152];
	fma.rn.f32 	%f137, %f136, %f111, %f104;
	ld.shared.f32 	%f138, [_ZZ98tvmgen_default_fused_nn_contrib_conv2d_winograd_without_weight_transform_add_add_nn_relu_2_kernel1E9p1_shared+184];
	fma.rn.f32 	%f139, %f138, %f111, %f106;
	ld.shared.f32 	%f140, [_ZZ98tvmgen_default_fused_nn_contrib_conv2d_winograd_without_weight_transform_add_add_nn_relu_2_kernel1E9p1_shared+156];
	fma.rn.f32 	%f141, %f140, %f111, %f108;
	ld.shared.f32 	%f142, [_ZZ98tvmgen_default_fused_nn_contrib_conv2d_winograd_without_weight_transform_add_add_nn_relu_2_kernel1E9p1_shared+188];
	fma.rn.f32 	%f143, %f142, %f111, %f110;
	ld.shared.f32 	%f144, [%r47+588];
	ld.shared.f32 	%f145, [_ZZ98tvmgen_default_fused_nn_contrib_conv2d_winograd_without_weight_transform_add_add_nn_relu_2_kernel1E9p1_shared+192];
	fma.rn.f32 	%f146, %f145, %f144, %f113;
	ld.shared.f32 	%f147, [_ZZ98tvmgen_default_fused_nn_contrib_conv2d_winograd_without_weight_transform_add_add_nn_relu_2_kernel1E9p1_shared+224];
	fma.rn.f32 	%f148, %f147, %f144, %f115;
	ld.shared.f32 	%f149, [_ZZ98tvmgen_default_fused_nn_contrib_conv2d_winograd_without_weight_transform_add_add_nn_relu_2_kernel1E9p1_shared+196];
	fma.rn.f32 	%f150, %f149, %f144, %f117;
	ld.shared.f32 	%f151, [_ZZ98tvmgen_default_fused_nn_contrib_conv2d_winograd_without_weight_transform_add_add_nn_relu_2_kernel1E9p1_shared+228];
	fma.rn.f32 	%f152, %f151, %f144, %f119;
	ld.shared.f32 	%f153, [_ZZ98tvmgen_default_fused_nn_contrib_conv2d_winograd_without_weight_transform_add_add_nn_relu_2_kernel1E9p1_shared+200];
	fma.rn.f32 	%f154, %f153, %f144, %f121;
	ld.shared.f32 	%f155, [_ZZ98tvmgen_default_fused_nn_contrib_conv2d_winograd_without_weight_transform_add_add_nn_relu_2_kernel1E9p1_shared+232];
	fma.rn.f32 	%f156, %f155, %f144, %f123;
	ld.shared.f32 	%f157, [_ZZ98tvmgen_default_fused_nn_contrib_conv2d_winograd_without_weight_transform_add_add_nn_relu_2_kernel1E9p1_shared+204];
	fma.rn.f32 	%f158, %f157, %f144, %f125;
	ld.shared.f32 	%f159, [_ZZ98tvmgen_default_fused_nn_contrib_conv2d_winograd_without_weight_transform_add_add_nn_relu_2_kernel1E9p1_shared+236];
	fma.rn.f32 	%f160, %f159, %f144, %f127;
	ld.shared.f32 	%f161, [_ZZ98tvmgen_default_fused_nn_contrib_conv2d_winograd_without_weight_transform_add_add_nn_relu_2_kernel1E9p1_shared+208];
	fma.rn.f32 	%f162, %f161, %f144, %f129;
	ld.shared.f32 	%f163, [_ZZ98tvmgen_default_fused_nn_contrib_conv2d_winograd_without_weight_transform_add_add_nn_relu_2_kernel1E9p1_shared+240];
	fma.rn.f32 	%f164, %f163, %f144, %f131;
	ld.shared.f32 	%f165, [_ZZ98tvmgen_default_fused_nn_contrib_conv2d_winograd_without_weight_transform_add_add_nn_relu_2_kernel1E9p1_shared+212];
	fma.rn.f32 	%f166, %f165, %f144, %f133;
	ld.shared.f32 	%f167, [_ZZ98tvmgen_default_fused_nn_contrib_conv2d_winograd_without_weight_transform_add_add_nn_relu_2_kernel1E9p1_shared+244];
	fma.rn.f32 	%f168, %f167, %f144, %f135;
	ld.shared.f32 	%f169, [_ZZ98tvmgen_default_fused_nn_contrib_conv2d_winograd_without_weight_transform_add_add_nn_relu_2_kernel1E9p1_shared+216];
	fma.rn.f32 	%f170, %f169, %f144, %f137;
	ld.shared.f32 	%f171, [_ZZ98tvmgen_default_fused_nn_contrib_conv2d_winograd_without_weight_transform_add_add_nn_relu_2_kernel1E9p1_shared+248];
	fma.rn.f32 	%f172, %f171, %f144, %f139;
	ld.shared.f32 	%f173, [_ZZ98tvmgen_default_fused_nn_contrib_conv2d_winograd_without_weight_transform_add_add_nn_relu_2_kernel1E9p1_shared+220];
	fma.rn.f32 	%f174, %f173, %f144, %f141;
	ld.shared.f32 	%f175, [_ZZ98tvmgen_default_fused_nn_contrib_conv2d_winograd_without_weight_transform_add_add_nn_relu_2_kernel1E9p1_shared+252];
	fma.rn.f32 	%f176, %f175, %f144, %f143;
	ld.shared.f32 	%f177, [%r47+784];
	ld.shared.f32 	%f178, [_ZZ98tvmgen_default_fused_nn_contrib_conv2d_winograd_without_weight_transform_add_add_nn_relu_2_kernel1E9p1_shared+256];
	fma.rn.f32 	%f179, %f178, %f177, %f146;
	ld.shared.f32 	%f180, [_ZZ98tvmgen_default_fused_nn_contrib_conv2d_winograd_without_weight_transform_add_add_nn_relu_2_kernel1E9p1_shared+288];
	fma.rn.f32 	%f181, %f180, %f177, %f148;
	ld.shared.f32 	%f182, [_ZZ98tvmgen_default_fused_nn_contrib_conv2d_winograd_without_weight_transform_add_add_nn_relu_2_kernel1E9p1_shared+260];
	fma.rn.f32 	%f183, %f182, %f177, %f150;
	ld.shared.f32 	%f184, [_ZZ98tvmgen_default_fused_nn_contrib_conv2d_winograd_without_weight_transform_add_add_nn_relu_2_kernel1E9p1_shared+292];
	fma.rn.f32 	%f185, %f184, %f177, %f152;
	ld.shared.f32 	%f186, [_ZZ98tvmgen_default_fused_nn_contrib_conv2d_winograd_without_weight_transform_add_add_nn_relu_2_kernel1E9p1_shared+264];
	fma.rn.f32 	%f187, %f186, %f177, %f154;
	ld.shared.f32 	%f188, [_ZZ98tvmgen_default_fused_nn_contrib_conv2d_winograd_without_weight_transform_add_add_nn_relu_2_kernel1E9p1_shared+296];
	fma.rn.f32 	%f189, %f188, %f177, %f156;
	ld.shared.f32 	%f190, [_ZZ98tvmgen_default_fused_nn_contrib_conv2d_winograd_without_weight_transform_add_add_nn_relu_2_kernel1E9p1_shared+268];
	fma.rn.f32 	%f191, %f190, %f177, %f158;
	ld.shared.f32 	%f192, [_ZZ98tvmgen_default_fused_nn_contrib_conv2d_winograd_without_weight_transform_add_add_nn_relu_2_kernel1E9p1_shared+300];
	fma.rn.f32 	%f193, %f192, %f177, %f160;
	ld.shared.f32 	%f194, [_ZZ98tvmgen_default_fused_nn_contrib_conv2d_winograd_without_weight_transform_add_add_nn_relu_2_kernel1E9p1_shared+272];
	fma.rn.f32 	%f195, %f194, %f177, %f162;
	ld.shared.f32 	%f196, [_ZZ98tvmgen_default_fused_nn_contrib_conv2d_winograd_without_weight_transform_add_add_nn_relu_2_kernel1E9p1_shared+304];
	fma.rn.f32 	%f197, %f196, %f177, %f164;
	ld.shared.f32 	%f198, [_ZZ98tvmgen_default_fused_nn_contrib_conv2d_winograd_without_weight_transform_add_add_nn_relu_2_kernel1E9p1_shared+276];
	fma.rn.f32 	%f199, %f198, %f177, %f166;
	ld.shared.f32 	%f200, [_ZZ98tvmgen_default_fused_nn_contrib_conv2d_winograd_without_weight_transform_add_add_nn_relu_2_kernel1E9p1_shared+308];
	fma.rn.f32 	%f201, %f200, %f177, %f168;
	ld.shared.f32 	%f202, [_ZZ98tvmgen_default_fused_nn_contrib_conv2d_winograd_without_weight_transform_add_add_nn_relu_2_kernel1E9p1_shared+280];
	fma.rn.f32 	%f203, %f202, %f177, %f170;
	ld.shared.f32 	%f204, [_ZZ98tvmgen_default_fused_nn_contrib_conv2d_winograd_without_weight_transform_add_add_nn_relu_2_kernel1E9p1_shared+312];
	fma.rn.f32 	%f205, %f204, %f177, %f172;
	ld.shared.f32 	%f206, [_ZZ98tvmgen_default_fused_nn_contrib_conv2d_winograd_without_weight_transform_add_add_nn_relu_2_kernel1E9p1_shared+284];
	fma.rn.f32 	%f207, %f206, %f177, %f174;
	ld.shared.f32 	%f208, [_ZZ98tvmgen_default_fused_nn_contrib_conv2d_winograd_without_weight_transform_add_add_nn_relu_2_kernel1E9p1_shared+316];
	fma.rn.f32 	%f209, %f208, %f177, %f176;
	ld.shared.f32 	%f210, [%r47+980];
	ld.shared.f32 	%f211, [_ZZ98tvmgen_default_fused_nn_contrib_conv2d_winograd_without_weight_transform_add_add_nn_relu_2_kernel1E9p1_shared+320];
	fma.rn.f32 	%f212, %f211, %f210, %f179;
	ld.shared.f32 	%f213, [_ZZ98tvmgen_default_fused_nn_contrib_conv2d_winograd_without_weight_transform_add_add_nn_relu_2_kernel1E9p1_shared+352];
	fma.rn.f32 	%f214, %f213, %f210, %f181;
	ld.shared.f32 	%f215, [_ZZ98tvmgen_default_fused_nn_contrib_conv2d_winograd_without_weight_transform_add_add_nn_relu_2_kernel1E9p1_shared+324];
	fma.rn.f32 	%f216, %f215, %f210, %f183;
	ld.shared.f32 	%f217, [_ZZ98tvmgen_default_fused_nn_contrib_conv2d_winograd_without_weight_transform_add_add_nn_relu_2_kernel1E9p1_shared+356];
	fma.rn.f32 	%f218, %f217, %f210, %f185;
	ld.shared.f32 	%f219, [_ZZ98tvmgen_default_fused_nn_contrib_conv2d_winograd_without_weight_transform_add_add_nn_relu_2_kernel1E9p1_shared+328];
	fma.rn.f32 	%f220, %f219, %f210, %f187;
	ld.shared.f32 	%f221, [_ZZ98tvmgen_default_fused_nn_contrib_conv2d_winograd_without_weight_transform_add_add_nn_relu_2_kernel1E9p1_shared+360];
	fma.rn.f32 	%f222, %f221, %f210, %f189;
	ld.shared.f32 	%f223, [_ZZ98tvmgen_default_fused_nn_contrib_conv2d_winograd_without_weight_transform_add_add_nn_relu_2_kernel1E9p1_shared+332];
	fma.rn.f32 	%f224, %f223, %f210, %f191;
	ld.shared.f32 	%f225, [_ZZ98tvmgen_default_fused_nn_contrib_conv2d_winograd_without_weight_transform_add_add_nn_relu_2_kernel1E9p1_shared+364];
	fma.rn.f32 	%f226, %f225, %f210, %f193;
	ld.shared.f32 	%f227, [_ZZ98tvmgen_default_fused_nn_contrib_conv2d_winograd_without_weight_transform_add_add_nn_relu_2_kernel1E9p1_shared+336];
	fma.rn.f32 	%f228, %f227, %f210, %f195;
	ld.shared.f32 	%f229, [_ZZ98tvmgen_default_fused_nn_contrib_conv2d_winograd_without_weight_transform_add_add_nn_relu_2_kernel1E9p1_shared+368];
	fma.rn.f32 	%f230, %f229, %f210, %f197;
	ld.shared.f32 	%f231, [_ZZ98tvmgen_default_fused_nn_contrib_conv2d_winograd_without_weight_transform_add_add_nn_relu_2_kernel1E9p1_shared+340];
	fma.rn.f32 	%f232, %f231, %f210, %f199;
	ld.shared.f32 	%f233, [_ZZ98tvmgen_default_fused_nn_contrib_conv2d_winograd_without_weight_transform_add_add_nn_relu_2_kernel1E9p1_shared+372];
	fma.rn.f32 	%f234, %f233, %f210, %f201;
	ld.shared.f32 	%f235, [_ZZ98tvmgen_default_fused_nn_contrib_conv2d_winograd_without_weight_transform_add_add_nn_relu_2_kernel1E9p1_shared+344];
	fma.rn.f32 	%f236, %f235, %f210, %f203;
	ld.shared.f32 	%f237, [_ZZ98tvmgen_default_fused_nn_contrib_conv2d_winograd_without_weight_transform_add_add_nn_relu_2_kernel1E9p1_shared+376];
	fma.rn.f32 	%f238, %f237, %f210, %f205;
	ld.shared.f32 	%f239, [_ZZ98tvmgen_default_fused_nn_contrib_conv2d_winograd_without_weight_transform_add_add_nn_relu_2_kernel1E9p1_shared+348];
	fma.rn.f32 	%f240, %f239, %f210, %f207;
	ld.shared.f32 	%f241, [_ZZ98tvmgen_default_fused_nn_contrib_conv2d_winograd_without_weight_transform_add_add_nn_relu_2_kernel1E9p1_shared+380];
	fma.rn.f32 	%f242, %f241, %f210, %f209;
	ld.shared.f32 	%f243, [%r47+1176];
	ld.shared.f32 	%f244, [_ZZ98tvmgen_default_fused_nn_contrib_conv2d_winograd_without_weight_transform_add_add_nn_relu_2_kernel1E9p1_shared+384];
	fma.rn.f32 	%f245, %f244, %f243, %f212;
	ld.shared.f32 	%f246, [_ZZ98tvmgen_default_fused_nn_contrib_conv2d_winograd_without_weight_transform_add_add_nn_relu_2_kernel1E9p1_shared+416];
	fma.rn.f32 	%f247, %f246, %f243, %f214;
	ld.shared.f32 	%f248, [_ZZ98tvmgen_default_fused_nn_contrib_conv2d_winograd_without_weight_transform_add_add_nn_relu_2_kernel1E9p1_shared+388];
	fma.rn.f32 	%f249, %f248, %f243, %f216;
	ld.shared.f32 	%f250, [_ZZ98tvmgen_default_fused_nn_contrib_conv2d_winograd_without_weight_transform_add_add_nn_relu_2_kernel1E9p1_shared+420];
	fma.rn.f32 	%f251, %f250, %f243, %f218;
	ld.shared.f32 	%f252, [_ZZ98tvmgen_default_fused_nn_contrib_conv2d_winograd_without_weight_transform_add_add_nn_relu_2_kernel1E9p1_shared+392];
	fma.rn.f32 	%f253, %f252, %f243, %f220;
	ld.shared.f32 	%f254, [_ZZ98tvmgen_default_fused_nn_contrib_conv2d_winograd_without_weight_transform_add_add_nn_relu_2_kernel1E9p1_shared+424];
	fma.rn.f32 	%f255, %f254, %f243, %f222;
	ld.shared.f32 	%f256, [_ZZ98tvmgen_default_fused_nn_contrib_conv2d_winograd_without_weight_transform_add_add_nn_relu_2_kernel1E9p1_shared+396];
	fma.rn.f32 	%f257, %f256, %f243, %f224;
	ld.shared.f32 	%f258, [_ZZ98tvmgen_default_fused_nn_contrib_conv2d_winograd_without_weight_transform_add_add_nn_relu_2_kernel1E9p1_shared+428];
	fma.rn.f32 	%f259, %f258, %f243, %f226;
	ld.shared.f32 	%f260, [_ZZ98tvmgen_default_fused_nn_contrib_conv2d_winograd_without_weight_transform_add_add_nn_relu_2_kernel1E9p1_shared+400];
	fma.rn.f32 	%f261, %f260, %f243, %f228;
	ld.shared.f32 	%f262, [_ZZ98tvmgen_default_fused_nn_contrib_conv2d_winograd_without_weight_transform_add_add_nn_relu_2_kernel1E9p1_shared+432];
	fma.rn.f32 	%f263, %f262, %f243, %f230;
	ld.shared.f32 	%f264, [_ZZ98tvmgen_default_fused_nn_contrib_conv2d_winograd_without_weight_transform_add_add_nn_relu_2_kernel1E9p1_shared+404];
	fma.rn.f32 	%f265, %f264, %f243, %f232;
	ld.shared.f32 	%f266, [_ZZ98tvmgen_default_fused_nn_contrib_conv2d_winograd_without_weight_transform_add_add_nn_relu_2_kernel1E9p1_shared+436];
	fma.rn.f32 	%f267, %f266, %f243, %f234;
	ld.shared.f32 	%f268, [_ZZ98tvmgen_default_fused_nn_contrib_conv2d_winograd_without_weight_transform_add_add_nn_relu_2_kernel1E9p1_shared+408];
	fma.rn.f32 	%f269, %f268, %f243, %f236;
	ld.shared.f32 	%f270, [_ZZ98tvmgen_default_fused_nn_contrib_conv2d_winograd_without_weight_transform_add_add_nn_relu_2_kernel1E9p1_shared+440];
	fma.rn.f32 	%f271, %f270, %f243, %f238;
	ld.shared.f32 	%f272, [_ZZ98tvmgen_default_fused_nn_contrib_conv2d_winograd_without_weight_transform_add_add_nn_relu_2_kernel1E9p1_shared+412];
	fma.rn.f32 	%f273, %f272, %f243, %f240;
	ld.shared.f32 	%f274, [_ZZ98tvmgen_default_fused_nn_contrib_conv2d_winograd_without_weight_transform_add_add_nn_relu_2_kernel1E9p1_shared+444];
	fma.rn.f32 	%f275, %f274, %f243, %f242;
	ld.shared.f32 	%f276, [%r47+1372];
	ld.shared.f32 	%f277, [_ZZ98tvmgen_default_fused_nn_contrib_conv2d_winograd_without_weight_transform_add_add_nn_relu_2_kernel1E9p1_shared+448];
	fma.rn.f32 	%f308, %f277, %f276, %f245;
	ld.shared.f32 	%f278, [_ZZ98tvmgen_default_fused_nn_contrib_conv2d_winograd_without_weight_transform_add_add_nn_relu_2_kernel1E9p1_shared+480];
	fma.rn.f32 	%f300, %f278, %f276, %f247;
	ld.shared.f32 	%f279, [_ZZ98tvmgen_default_fused_nn_contrib_conv2d_winograd_without_weight_transform_add_add_nn_relu_2_kernel1E9p1_shared+452];
	fma.rn.f32 	%f307, %f279, %f276, %f249;
	ld.shared.f32 	%f280, [_ZZ98tvmgen_default_fused_nn_contrib_conv2d_winograd_without_weight_transform_add_add_nn_relu_2_kernel1E9p1_shared+484];
	fma.rn.f32 	%f299, %f280, %f276, %f251;
	ld.shared.f32 	%f281, [_ZZ98tvmgen_default_fused_nn_contrib_conv2d_winograd_without_weight_transform_add_add_nn_relu_2_kernel1E9p1_shared+456];
	fma.rn.f32 	%f306, %f281, %f276, %f253;
	ld.shared.f32 	%f282, [_ZZ98tvmgen_default_fused_nn_contrib_conv2d_winograd_without_weight_transform_add_add_nn_relu_2_kernel1E9p1_shared+488];
	fma.rn.f32 	%f298, %f282, %f276, %f255;
	ld.shared.f32 	%f283, [_ZZ98tvmgen_default_fused_nn_contrib_conv2d_winograd_without_weight_transform_add_add_nn_relu_2_kernel1E9p1_shared+460];
	fma.rn.f32 	%f305, %f283, %f276, %f257;
	ld.shared.f32 	%f284, [_ZZ98tvmgen_default_fused_nn_contrib_conv2d_winograd_without_weight_transform_add_add_nn_relu_2_kernel1E9p1_shared+492];
	fma.rn.f32 	%f297, %f284, %f276, %f259;
	ld.shared.f32 	%f285, [_ZZ98tvmgen_default_fused_nn_contrib_conv2d_winograd_without_weight_transform_add_add_nn_relu_2_kernel1E9p1_shared+464];
	fma.rn.f32 	%f304, %f285, %f276, %f261;
	ld.shared.f32 	%f286, [_ZZ98tvmgen_default_fused_nn_contrib_conv2d_winograd_without_weight_transform_add_add_nn_relu_2_kernel1E9p1_shared+496];
	fma.rn.f32 	%f296, %f286, %f276, %f263;
	ld.shared.f32 	%f287, [_ZZ98tvmgen_default_fused_nn_contrib_conv2d_winograd_without_weight_transform_add_add_nn_relu_2_kernel1E9p1_shared+468];
	fma.rn.f32 	%f303, %f287, %f276, %f265;
	ld.shared.f32 	%f288, [_ZZ98tvmgen_default_fused_nn_contrib_conv2d_winograd_without_weight_transform_add_add_nn_relu_2_kernel1E9p1_shared+500];
	fma.rn.f32 	%f295, %f288, %f276, %f267;
	ld.shared.f32 	%f289, [_ZZ98tvmgen_default_fused_nn_contrib_conv2d_winograd_without_weight_transform_add_add_nn_relu_2_kernel1E9p1_shared+472];
	fma.rn.f32 	%f302, %f289, %f276, %f269;
	ld.shared.f32 	%f290, [_ZZ98tvmgen_default_fused_nn_contrib_conv2d_winograd_without_weight_transform_add_add_nn_relu_2_kernel1E9p1_shared+504];
	fma.rn.f32 	%f294, %f290, %f276, %f271;
	ld.shared.f32 	%f291, [_ZZ98tvmgen_default_fused_nn_contrib_conv2d_winograd_without_weight_transform_add_add_nn_relu_2_kernel1E9p1_shared+476];
	fma.rn.f32 	%f301, %f291, %f276, %f273;
	ld.shared.f32 	%f292, [_ZZ98tvmgen_default_fused_nn_contrib_conv2d_winograd_without_weight_transform_add_add_nn_relu_2_kernel1E9p1_shared+508];
	fma.rn.f32 	%f293, %f292, %f276, %f275;
	add.s32 	%r57, %r57, 1;
	add.s32 	%r56, %r56, 2048;
	add.s32 	%r55, %r55, 2048;
	add.s32 	%r54, %r54, 2048;
	add.s64 	%rd24, %rd24, 1568;
	setp.ne.s32 	%p2, %r57, 32;
	@%p2 bra 	$L__BB30_1;
	ld.param.u64 	%rd23, [tvmgen_default_fused_nn_contrib_conv2d_winograd_without_weight_transform_add_add_nn_relu_2_kernel1_param_2];
	mov.u32 	%r49, %ctaid.z;
	mul.lo.s32 	%r50, %r49, 12544;
	or.b32  	%r52, %r50, %r14;
	mad.lo.s32 	%r53, %r17, 784, %r52;
	cvta.to.global.u64 	%rd18, %rd23;
	mul.wide.u32 	%rd19, %r53, 4;
	add.s64 	%rd20, %rd18, %rd19;
	st.global.f32 	[%rd20], %f308;
	st.global.f32 	[%rd20+1568], %f300;
	st.global.f32 	[%rd20+196], %f307;
	st.global.f32 	[%rd20+1764], %f299;
	st.global.f32 	[%rd20+392], %f306;
	st.global.f32 	[%rd20+1960], %f298;
	st.global.f32 	[%rd20+588], %f305;
	st.global.f32 	[%rd20+2156], %f297;
	st.global.f32 	[%rd20+784], %f304;
	st.global.f32 	[%rd20+2352], %f296;
	st.global.f32 	[%rd20+980], %f303;
	st.global.f32 	[%rd20+2548], %f295;
	st.global.f32 	[%rd20+1176], %f302;
	st.global.f32 	[%rd20+2744], %f294;
	st.global.f32 	[%rd20+1372], %f301;
	st.global.f32 	[%rd20+2940], %f293;
	ret;

}
	// .globl	tvmgen_default_fused_nn_contrib_conv2d_winograd_without_weight_transform_add_3_kernel0
.visible .entry tvmgen_default_fused_nn_contrib_conv2d_winograd_without_weight_transform_add_3_kernel0(
	.param .u64 .ptr .align 1 tvmgen_default_fused_nn_contrib_conv2d_winograd_without_weight_transform_add_3_kernel0_param_0,
	.param .u64 .ptr .align 1 tvmgen_default_fused_nn_contrib_conv2d_winograd_without_weight_transform_add_3_kernel0_param_1
)
.maxntid 128
{
	.reg .pred 	%p<19>;
	.reg .b32 	%r<17>;
	.reg .b32 	%f<114>;
	.reg .b64 	%rd<9>;

	ld.param.u64 	%rd3, [tvmgen_default_fused_nn_contrib_conv2d_winograd_without_weight_transform_add_3_kernel0_param_0];
	ld.param.u64 	%rd2, [tvmgen_default_fused_nn_contrib_conv2d_winograd_without_weight_transform_add_3_kernel0_param_1];
	cvta.to.global.u64 	%rd4, %rd3;
	mov.u32 	%r1, %tid.x;
	shr.u32 	%r6, %r1, 2;
	and.b32  	%r2, %r6, 3;
	and.b32  	%r3, %r1, 3;
	mov.u32 	%r4, %ctaid.x;
	shr.u32 	%r7, %r1, 4;
	mul.lo.s32 	%r8, %r7, 49;
	shl.b32 	%r9, %r1, 1;
	and.b32  	%r10, %r9, 6;
	mad.lo.s32 	%r11, %r4, 392, %r8;
	add.s32 	%r12, %r11, %r10;
	mad.lo.s32 	%r13, %r2, 14, %r12;
	add.s32 	%r14, %r13, -8;
	and.b32  	%r5, %r1, 12;
	setp.eq.s32 	%p4, %r5, 0;
	setp.eq.s32 	%p5, %r3, 0;
	or.pred  	%p6, %p4, %p5;
	mul.wide.s32 	%rd5, %r14, 4;
	add.s64 	%rd1, %rd4, %rd5;
	mov.f32 	%f99, 0f00000000;
	@%p6 bra 	$L__BB31_2;
	ld.global.nc.f32 	%f33, [%rd1];
	add.f32 	%f99, %f33, 0f00000000;
$L__BB31_2:
	setp.eq.s32 	%p7, %r5, 0;
	mov.f32 	%f100, 0f00000000;
	@%p7 bra 	$L__BB31_4;
	ld.global.nc.f32 	%f100, [%rd1+4];
$L__BB31_4:
	setp.eq.s32 	%p8, %r5, 0;
	setp.eq.s32 	%p9, %r3, 3;
	or.pred  	%p1, %p8, %p9;
	mov.f32 	%f101, 0f00000000;
	@%p1 bra 	$L__BB31_6;
	ld.global.nc.f32 	%f101, [%rd1+8];
$L__BB31_6:
	mov.f32 	%f102, 0f00000000;
	@%p1 bra 	$L__BB31_8;
	ld.global.nc.f32 	%f102, [%rd1+12];
$L__BB31_8:
	setp.eq.s32 	%p10, %r3, 0;
	mov.f32 	%f103, 0f00000000;
	@%p10 bra 	$L__BB31_10;
	ld.global.nc.f32 	%f103, [%rd1+28];
$L__BB31_10:
	setp.eq.s32 	%p11, %r3, 3;
	ld.global.nc.f32 	%f11, [%rd1+32];
	mov.f32 	%f104, 0f00000000;
	@%p11 bra 	$L__BB31_12;
	ld.global.nc.f32 	%f104, [%rd1+36];
$L__BB31_12:
	setp.eq.s32 	%p12, %r3, 3;
	mov.f32 	%f105, 0f00000000;
	@%p12 bra 	$L__BB31_14;
	ld.global.nc.f32 	%f105, [%rd1+40];
$L__BB31_14:
	setp.eq.s32 	%p13, %r3, 0;
	setp.eq.s32 	%p14, %r2, 3;
	or.pred  	%p2, %p14, %p13;
	mov.f32 	%f106, 0f00000000;
	@%p2 bra 	$L__BB31_16;
	ld.global.nc.f32 	%f106, [%rd1+56];
$L__BB31_16:
	setp.eq.s32 	%p15, %r2, 3;
	mov.f32 	%f107, 0f00000000;
	@%p15 bra 	$L__BB31_18;
	ld.global.nc.f32 	%f107, [%rd1+60];
$L__BB31_18:
	setp.eq.s32 	%p16, %r2, 3;
	setp.eq.s32 	%p17, %r3, 3;
	or.pred  	%p3, %p16, %p17;
	mov.f32 	%f108, 0f00000000;
	@%p3 bra 	$L__BB31_20;
	ld.global.nc.f32 	%f108, [%rd1+64];
$L__BB31_20:
	mov.f32 	%f109, 0f00000000;
	@%p3 bra 	$L__BB31_22;
	ld.global.nc.f32 	%f109, [%rd1+68];
$L__BB31_22:
	mov.f32 	%f110, 0f00000000;
	@%p2 bra 	$L__BB31_24;
	ld.global.nc.f32 	%f110, [%rd1+84];
$L__BB31_24:
	setp.eq.s32 	%p18, %r2, 3;
	mov.f32 	%f111, 0f00000000;
	@%p18 bra 	$L__BB31_26;
	ld.global.nc.f32 	%f111, [%rd1+88];
$L__BB31_26:
	mov.f32 	%f112, 0f00000000;
	@%p3 bra 	$L__BB31_28;
	ld.global.nc.f32 	%f112, [%rd1+92];
$L__BB31_28:
	mov.f32 	%f113, 0f00000000;
	@%p3 bra 	$L__BB31_30;
	ld.global.nc.f32 	%f113, [%rd1+96];
$L__BB31_30:
	cvta.to.global.u64 	%rd6, %rd2;
	sub.f32 	%f48, %f99, %f101;
	sub.f32 	%f49, %f48, %f106;
	add.f32 	%f50, %f49, %f108;
	mov.f32 	%f51, 0f00000000;
	sub.f32 	%f52, %f51, %f100;
	add.f32 	%f53, %f52, %f101;
	add.f32 	%f54, %f53, %f107;
	sub.f32 	%f55, %f54, %f108;
	add.f32 	%f56, %f100, 0f00000000;
	add.f32 	%f57, %f56, %f101;
	sub.f32 	%f58, %f57, %f107;
	sub.f32 	%f59, %f58, %f108;
	add.f32 	%f60, %f52, %f102;
	add.f32 	%f61, %f60, %f107;
	sub.f32 	%f62, %f61, %f109;
	sub.f32 	%f63, %f51, %f103;
	add.f32 	%f64, %f63, %f104;
	add.f32 	%f65, %f64, %f106;
	sub.f32 	%f66, %f65, %f108;
	add.f32 	%f67, %f11, 0f00000000;
	sub.f32 	%f68, %f67, %f104;
	sub.f32 	%f69, %f68, %f107;
	add.f32 	%f70, %f69, %f108;
	sub.f32 	%f71, %f51, %f11;
	sub.f32 	%f72, %f71, %f104;
	add.f32 	%f73, %f72, %f107;
	add.f32 	%f74, %f73, %f108;
	sub.f32 	%f75, %f67, %f105;
	sub.f32 	%f76, %f75, %f107;
	add.f32 	%f77, %f76, %f109;
	add.f32 	%f78, %f103, 0f00000000;
	sub.f32 	%f79, %f78, %f104;
	add.f32 	%f80, %f79, %f106;
	sub.f32 	%f81, %f80, %f108;
	add.f32 	%f82, %f71, %f104;
	sub.f32 	%f83, %f82, %f107;
	add.f32 	%f84, %f83, %f108;
	add.f32 	%f85, %f67, %f104;
	add.f32 	%f86, %f85, %f107;
	add.f32 	%f87, %f86, %f108;
	add.f32 	%f88, %f71, %f105;
	sub.f32 	%f89, %f88, %f107;
	add.f32 	%f90, %f89, %f109;
	add.f32 	%f91, %f64, %f110;
	sub.f32 	%f92, %f91, %f112;
	sub.f32 	%f93, %f68, %f111;
	add.f32 	%f94, %f93, %f112;
	add.f32 	%f95, %f72, %f111;
	add.f32 	%f96, %f95, %f112;
	sub.f32 	%f97, %f75, %f111;
	add.f32 	%f98, %f97, %f113;
	shl.b32 	%r15, %r4, 7;
	or.b32  	%r16, %r15, %r1;
	mul.wide.u32 	%rd7, %r16, 4;
	add.s64 	%rd8, %rd6, %rd7;
	st.global.f32 	[%rd8], %f50;
	st.global.f32 	[%rd8+32768], %f55;
	st.global.f32 	[%rd8+65536], %f59;
	st.global.f32 	[%rd8+98304], %f62;
	st.global.f32 	[%rd8+131072], %f66;
	st.global.f32 	[%rd8+163840], %f70;
	st.global.f32 	[%rd8+196608], %f74;
	st.global.f32 	[%rd8+229376], %f77;
	st.global.f32 	[%rd8+262144], %f81;
	st.global.f32 	[%rd8+294912], %f84;
	st.global.f32 	[%rd8+327680], %f87;
	st.global.f32 	[%rd8+360448], %f90;
	st.global.f32 	[%rd8+393216], %f92;
	st.global.f32 	[%rd8+425984], %f94;
	st.global.f32 	[%rd8+458752], %f96;
	st.global.f32 	[%rd8+491520], %f98;
	ret;

}
	// .globl	tvmgen_default_fused_nn_contrib_conv2d_winograd_without_weight_transform_add_nn_relu_kernel1
.visible .entry tvmgen_default_fused_nn_contrib_conv2d_winograd_without_weight_transform_add_nn_relu_kernel1(
	.param .u64 .ptr .align 1 tvmgen_default_fused_nn_contrib_conv2d_winograd_without_weight_transform_add_nn_relu_kernel1_param_0,
	.param .u64 .ptr .align 1 tvmgen_default_fused_nn_contrib_conv2d_winograd_without_weight_transform_add_nn_relu_kernel1_param_1,
	.param .u64 .ptr .align 1 tvmgen_default_fused_nn_contrib_conv2d_winograd_without_weight_transform_add_nn_relu_kernel1_param_2
)
.maxntid 196
{
	.reg .pred 	%p<11>;
	.reg .b16 	%rs<7>;
	.reg .b32 	%r<56>;
	.reg .b32 	%f<190>;
	.reg .b64 	%rd<17>;
	// demoted variable
	.shared .align 4 .b8 _ZZ92tvmgen_default_fused_nn_contrib_conv2d_winograd_without_weight_transform_add_nn_relu_kernel1E9p1_shared[1024];
	// demoted variable
	.shared .align 4 .b8 _ZZ92tvmgen_default_fused_nn_contrib_conv2d_winograd_without_weight_transform_add_nn_relu_kernel1E16data_pack_shared[6272];
	ld.param.u64 	%rd4, [tvmgen_default_fused_nn_contrib_conv2d_winograd_without_weight_transform_add_nn_relu_kernel1_param_0];
	cvta.to.global.u64 	%rd1, %rd4;
	mov.u32 	%r20, %tid.y;
	mul.lo.s32 	%r21, %r20, 49;
	mov.u32 	%r22, %tid.x;
	shr.u32 	%r23, %r22, 1;
	add.s32 	%r25, %r21, %r23;
	cvt.u16.u32 	%rs1, %r23;
	cvt.u16.u32 	%rs2, %r21;
	and.b16  	%rs3, %rs2, %rs1;
	xor.b16  	%rs4, %rs2, %rs1;
	shr.u16 	%rs5, %rs4, 1;
	add.s16 	%rs6, %rs3, %rs5;
	mov.u32 	%r26, %ctaid.z;
	shl.b32 	%r27, %r26, 12;
	mov.u32 	%r2, %ctaid.y;
	shl.b32 	%r28, %r2, 5;
	shl.b32 	%r29, %r20, 1;
	add.s32 	%r30, %r29, %r22;
	add.s32 	%r3, %r28, %r27;
	mad.lo.s32 	%r31, %r20, 96, %r30;
	mul.lo.s32 	%r32, %r26, 12544;
	or.b32  	%r4, %r32, %r22;
	add.s32 	%r5, %r31, %r32;
	setp.lt.u32 	%p3, %r25, 128;
	setp.lt.u32 	%p4, %r20, 3;
	and.pred  	%p1, %p3, %p4;
	mul.wide.u16 	%r33, %rs6, 8;
	and.b32  	%r34, %r33, 448;
	and.b32  	%r35, %r30, 31;
	or.b32  	%r6, %r34, %r35;
	shl.b32 	%r36, %r31, 2;
	mov.u32 	%r37, _ZZ92tvmgen_default_fused_nn_contrib_conv2d_winograd_without_weight_transform_add_nn_relu_kernel1E9p1_shared;
	add.s32 	%r7, %r37, %r36;
	setp.lt.u32 	%p5, %r25, 30;
	setp.eq.s32 	%p6, %r20, 0;
	and.pred  	%p2, %p5, %p6;
	add.s32 	%r38, %r33, 392;
	and.b32  	%r39, %r38, 448;
	add.s32 	%r40, %r22, 4;
	and.b32  	%r41, %r40, 31;
	or.b32  	%r8, %r39, %r41;
	mov.u32 	%r42, _ZZ92tvmgen_default_fused_nn_contrib_conv2d_winograd_without_weight_transform_add_nn_relu_kernel1E16data_pack_shared;
	add.s32 	%r9, %r42, %r36;
	shl.b32 	%r43, %r20, 5;
	add.s32 	%r10, %r37, %r43;
	shl.b32 	%r44, %r22, 2;
	add.s32 	%r11, %r42, %r44;
	mov.b32 	%r53, 0;
	mov.f32 	%f158, 0f00000000;
	not.pred 	%p7, %p1;
	not.pred 	%p8, %p2;
	mov.f32 	%f159, %f158;
	mov.f32 	%f160, %f158;
	mov.f32 	%f161, %f158;
	mov.f32 	%f162, %f158;
	mov.f32 	%f163, %f158;
	mov.f32 	%f164, %f158;
	mov.f32 	%f165, %f158;
	mov.f32 	%f166, %f158;
	mov.f32 	%f167, %f158;
	mov.f32 	%f168, %f158;
	mov.f32 	%f169, %f158;
	mov.f32 	%f170, %f158;
	mov.f32 	%f171, %f158;
	mov.f32 	%f172, %f158;
	mov.f32 	%f173, %f158;
	mov.f32 	%f174, %f158;
	mov.f32 	%f175, %f158;
	mov.f32 	%f176, %f158;
	mov.f32 	%f177, %f158;
	mov.f32 	%f178, %f158;
	mov.f32 	%f179, %f158;
	mov.f32 	%f180, %f158;
	mov.f32 	%f181, %f158;
	mov.f32 	%f182, %f158;
	mov.f32 	%f183, %f158;
	mov.f32 	%f184, %f158;
	mov.f32 	%f185, %f158;
	mov.f32 	%f186, %f158;
	mov.f32 	%f187, %f158;
	mov.f32 	%f188, %f158;
	mov.f32 	%f189, %f158;
$L__BB32_1:
	bar.sync 	0;
	shl.b32 	%r45, %r53, 9;
	add.s32 	%r13, %r3, %r45;
	@%p7 bra 	$L__BB32_3;
	add.s32 	%r46, %r13, %r6;
	mul.wide.u32 	%rd5, %r46, 4;
	add.s64 	%rd6, %rd1, %rd5;
	ld.global.nc.f32 	%f98, [%rd6];
	st.shared.f32 	[%r7], %f98;
$L__BB32_3:
	@%p8 bra 	$L__BB32_5;
	add.s32 	%r47, %r13, %r8;
	mul.wide.u32 	%rd7, %r47, 4;
	add.s64 	%rd8, %rd1, %rd7;
	ld.global.nc.f32 	%f99, [%rd8];
	st.shared.f32 	[%r7+784], %f99;
$L__BB32_5:
	ld.param.u64 	%rd15, [tvmgen_default_fused_nn_contrib_conv2d_winograd_without_weight_transform_add_nn_relu_kernel1_param_1];
	mad.lo.s32 	%r49, %r53, 1568, %r5;
	cvta.to.global.u64 	%rd9, %rd15;
	mul.wide.u32 	%rd10, %r49, 4;
	add.s64 	%rd11, %rd9, %rd10;
	ld.global.nc.f32 	%f100, [%rd11];
	st.shared.f32 	[%r9], %f100;
	ld.global.nc.f32 	%f101, [%rd11+784];
	st.shared.f32 	[%r9+784], %f101;
	ld.global.nc.f32 	%f102, [%rd11+1568];
	st.shared.f32 	[%r9+1568], %f102;
	ld.global.nc.f32 	%f103, [%rd11+2352];
	st.shared.f32 	[%r9+2352], %f103;
	ld.global.nc.f32 	%f104, [%rd11+3136];
	st.shared.f32 	[%r9+3136], %f104;
	ld.global.nc.f32 	%f105, [%rd11+3920];
	st.shared.f32 	[%r9+3920], %f105;
	ld.global.nc.f32 	%f106, [%rd11+4704];
	st.shared.f32 	[%r9+4704], %f106;
	ld.global.nc.f32 	%f107, [%rd11+5488];
	st.shared.f32 	[%r9+5488], %f107;
	bar.sync 	0;
	mov.b32 	%r55, 64;
	mov.u32 	%r54, %r11;
$L__BB32_6:
	ld.shared.f32 	%f108, [%r54+392];
	ld.shared.f32 	%f109, [%r54];
	add.s32 	%r50, %r10, %r55;
	ld.shared.f32 	%f110, [%r50+-64];
	fma.rn.f32 	%f189, %f110, %f109, %f189;
	ld.shared.f32 	%f111, [%r50];
	fma.rn.f32 	%f173, %f111, %f109, %f173;
	fma.rn.f32 	%f181, %f110, %f108, %f181;
	fma.rn.f32 	%f165, %f111, %f108, %f165;
	ld.shared.f32 	%f112, [%r50+-60];
	fma.rn.f32 	%f188, %f112, %f109, %f188;
	ld.shared.f32 	%f113, [%r50+4];
	fma.rn.f32 	%f172, %f113, %f109, %f172;
	fma.rn.f32 	%f180, %f112, %f108, %f180;
	fma.rn.f32 	%f164, %f113, %f108, %f164;
	ld.shared.f32 	%f114, [%r50+-56];
	fma.rn.f32 	%f187, %f114, %f109, %f187;
	ld.shared.f32 	%f115, [%r50+8];
	fma.rn.f32 	%f171, %f115, %f109, %f171;
	fma.rn.f32 	%f179, %f114, %f108, %f179;
	fma.rn.f32 	%f163, %f115, %f108, %f163;
	ld.shared.f32 	%f116, [%r50+-52];
	fma.rn.f32 	%f186, %f116, %f109, %f186;
	ld.shared.f32 	%f117, [%r50+12];
	fma.rn.f32 	%f170, %f117, %f109, %f170;
	fma.rn.f32 	%f178, %f116, %f108, %f178;
	fma.rn.f32 	%f162, %f117, %f108, %f162;
	ld.shared.f32 	%f118, [%r50+-48];
	fma.rn.f32 	%f185, %f118, %f109, %f185;
	ld.shared.f32 	%f119, [%r50+16];
	fma.rn.f32 	%f169, %f119, %f109, %f169;
	fma.rn.f32 	%f177, %f118, %f108, %f177;
	fma.rn.f32 	%f161, %f119, %f108, %f161;
	ld.shared.f32 	%f120, [%r50+-44];
	fma.rn.f32 	%f184, %f120, %f109, %f184;
	ld.shared.f32 	%f121, [%r50+20];
	fma.rn.f32 	%f168, %f121, %f109, %f168;
	fma.rn.f32 	%f176, %f120, %f108, %f176;
	fma.rn.f32 	%f160, %f121, %f108, %f160;
	ld.shared.f32 	%f122, [%r50+-40];
	fma.rn.f32 	%f183, %f122, %f109, %f183;
	ld.shared.f32 	%f123, [%r50+24];
	fma.rn.f32 	%f167, %f123, %f109, %f167;
	fma.rn.f32 	%f175, %f122, %f108, %f175;
	fma.rn.f32 	%f159, %f123, %f108, %f159;
	ld.shared.f32 	%f124, [%r50+-36];
	fma.rn.f32 	%f182, %f124, %f109, %f182;
	ld.shared.f32 	%f125, [%r50+28];
	fma.rn.f32 	%f166, %f125, %f109, %f166;
	fma.rn.f32 	%f174, %f124, %f108, %f174;
	fma.rn.f32 	%f158, %f125, %f108, %f158;
	add.s32 	%r55, %r55, 128;
	add.s32 	%r54, %r54, 784;
	setp.ne.s32 	%p9, %r55, 1088;
	@%p9 bra 	$L__BB32_6;
	add.s32 	%r53, %r53, 1;
	setp.ne.s32 	%p10, %r53, 8;
	@%p10 bra 	$L__BB32_1;
	ld.param.u64 	%rd16, [tvmgen_default_fused_nn_contrib_conv2d_winograd_without_weight_transform_add_nn_relu_kernel1_param_2];
	mad.lo.s32 	%r51, %r2, 6272, %r4;
	mad.lo.s32 	%r52, %r20, 1568, %r51;
	cvta.to.global.u64 	%rd12, %rd16;
	mul.wide.u32 	%rd13, %r52, 4;
	add.s64 	%rd14, %rd12, %rd13;
	st.global.f32 	[%rd14], %f189;
	st.global.f32 	[%rd14+12544], %f173;
	st.global.f32 	[%rd14+392], %f181;
	st.global.f32 	[%rd14+12936], %f165;
	st.global.f32 	[%rd14+784], %f188;
	st.global.f32 	[%rd14+13328], %f172;
	st.global.f32 	[%rd14+1176], %f180;
	st.global.f32 	[%rd14+13720], %f164;
	st.global.f32 	[%rd14+1568], %f187;
	st.global.f32 	[%rd14+14112], %f171;
	st.global.f32 	[%rd14+1960], %f179;
	st.global.f32 	[%rd14+14504], %f163;
	st.global.f32 	[%rd14+2352], %f186;
	st.global.f32 	[%rd14+14896], %f170;
	st.global.f32 	[%rd14+2744], %f178;
	st.global.f32 	[%rd14+15288], %f162;
	st.global.f32 	[%rd14+3136], %f185;
	st.global.f32 	[%rd14+15680], %f169;
	st.global.f32 	[%rd14+3528], %f177;
	st.global.f32 	[%rd14+16072], %f161;
	st.global.f32 	[%rd14+3920], %f184;
	st.global.f32 	[%rd14+16464], %f168;
	st.global.f32 	[%rd14+4312], %f176;
	st.global.f32 	[%rd14+16856], %f160;
	st.global.f32 	[%rd14+4704], %f183;
	st.global.f32 	[%rd14+17248], %f167;
	st.global.f32 	[%rd14+5096], %f175;
	st.global.f32 	[%rd14+17640], %f159;
	st.global.f32 	[%rd14+5488], %f182;
	st.global.f32 	[%rd14+18032], %f166;
	st.global.f32 	[%rd14+5880], %f174;
	st.global.f32 	[%rd14+18424], %f158;
	ret;

}
	// .globl	tvmgen_default_fused_nn_contrib_conv2d_winograd_without_weight_transform_add_nn_relu_kernel0
.visible .entry tvmgen_default_fused_nn_contrib_conv2d_winograd_without_weight_transform_add_nn_relu_kernel0(
	.param .u64 .ptr .align 1 tvmgen_default_fused_nn_contrib_conv2d_winograd_without_weight_transform_add_nn_relu_kernel0_param_0,
	.param .u64 .ptr .align 1 tvmgen_default_fused_nn_contrib_conv2d_winograd_without_weight_transform_add_nn_relu_kernel0_param_1
)
.maxntid 128
{
	.reg .pred 	%p<32>;
	.reg .b32 	%r<26>;
	.reg .b32 	%f<917>;
	.reg .b64 	%rd<12>;

	ld.param.u64 	%rd4, [tvmgen_default_fused_nn_contrib_conv2d_winograd_without_weight_transform_add_nn_relu_kernel0_param_0];
	cvta.to.global.u64 	%rd1, %rd4;
	mov.u32 	%r4, %ctaid.x;
	shl.b32 	%r5, %r4, 6;
	mov.u32 	%r6, %tid.x;
	shr.u32 	%r7, %r6, 1;
	or.b32  	%r8, %r5, %r7;
	mul.hi.u32 	%r9, %r8, 1402438301;
	shr.u32 	%r10, %r9, 5;
	mul.lo.s32 	%r11, %r10, 98;
	sub.s32 	%r1, %r8, %r11;
	shl.b32 	%r12, %r4, 1;
	add.s32 	%r13, %r12, %r6;
	mul.hi.u32 	%r14, %r13, -1840700269;
	shr.u32 	%r15, %r14, 3;
	mul.lo.s32 	%r16, %r15, 14;
	sub.s32 	%r17, %r13, %r16;
	shl.b32 	%r18, %r17, 2;
	mul.hi.u32 	%r19, %r8, -1840700269;
	shr.u32 	%r20, %r19, 2;
	setp.lt.u32 	%p3, %r1, 7;
	setp.eq.s32 	%p4, %r17, 0;
	mad.lo.s32 	%r3, %r20, 224, %r18;
	mul.wide.u32 	%rd5, %r3, 4;
	add.s64 	%rd2, %rd1, %rd5;
	mov.f32 	%f897, 0f00000000;
	or.pred  	%p5, %p3, %p4;
	@%p5 bra 	$L__BB33_2;
	ld.global.nc.f32 	%f58, [%rd2+-228];
	add.f32 	%f897, %f58, 0f00000000;
$L__BB33_2:
	setp.lt.u32 	%p6, %r1, 7;
	mov.f32 	%f898, 0f00000000;
	@%p6 bra 	$L__BB33_4;
	ld.global.nc.f32 	%f898, [%rd2+-224];
$L__BB33_4:
	setp.lt.u32 	%p7, %r1, 7;
	mov.f32 	%f899, 0f00000000;
	@%p7 bra 	$L__BB33_6;
	ld.global.nc.f32 	%f899, [%rd2+-220];
$L__BB33_6:
	setp.lt.u32 	%p8, %r1, 7;
	mov.f32 	%f900, 0f00000000;
	@%p8 bra 	$L__BB33_8;
	ld.global.nc.f32 	%f900, [%rd2+-216];
$L__BB33_8:
	setp.lt.u32 	%p9, %r1, 7;
	mov.f32 	%f901, 0f00000000;
	@%p9 bra 	$L__BB33_10;
	ld.global.nc.f32 	%f901, [%rd2+-212];
$L__BB33_10:
	setp.lt.u32 	%p10, %r1, 7;
	setp.lt.u32 	%p1, %r17, 13;
	not.pred 	%p12, %p1;
	mov.f32 	%f902, 0f00000000;
	or.pred  	%p13, %p10, %p12;
	@%p13 bra 	$L__BB33_12;
	ld.global.nc.f32 	%f902, [%rd2+-208];
$L__BB33_12:
	setp.eq.s32 	%p14, %r17, 0;
	mov.f32 	%f903, 0f00000000;
	@%p14 bra 	$L__BB33_14;
	ld.global.nc.f32 	%f903, [%rd2+-4];
$L__BB33_14:
	setp.gt.u32 	%p15, %r17, 12;
	mul.wide.s32 	%rd6, %r3, 4;
	add.s64 	%rd7, %rd1, %rd6;
	ld.global.nc.f32 	%f15, [%rd7];
	ld.global.nc.f32 	%f16, [%rd2+4];
	ld.global.nc.f32 	%f17, [%rd2+8];
	ld.global.nc.f32 	%f18, [%rd2+12];
	mov.f32 	%f904, 0f00000000;
	@%p15 bra 	$L__BB33_16;
	ld.global.nc.f32 	%f904, [%rd2+16];
$L__BB33_16:
	setp.eq.s32 	%p16, %r17, 0;
	mov.f32 	%f905, 0f00000000;
	@%p16 bra 	$L__BB33_18;
	ld.global.nc.f32 	%f905, [%rd2+220];
$L__BB33_18:
	setp.gt.u32 	%p17, %r17, 12;
	ld.global.nc.f32 	%f23, [%rd2+224];
	ld.global.nc.f32 	%f24, [%rd2+228];
	ld.global.nc.f32 	%f25, [%rd2+232];
	ld.global.nc.f32 	%f26, [%rd2+236];
	mov.f32 	%f906, 0f00000000;
	@%p17 bra 	$L__BB33_20;
	ld.global.nc.f32 	%f906, [%rd2+240];
$L__BB33_20:
	setp.eq.s32 	%p18, %r17, 0;
	mov.f32 	%f907, 0f00000000;
	@%p18 bra 	$L__BB33_22;
	ld.global.nc.f32 	%f907, [%rd2+444];
$L__BB33_22:
	setp.gt.u32 	%p19, %r17, 12;
	ld.global.nc.f32 	%f31, [%rd2+448];
	ld.global.nc.f32 	%f32, [%rd2+452];
	ld.global.nc.f32 	%f33, [%rd2+456];
	ld.global.nc.f32 	%f34, [%rd2+460];
	mov.f32 	%f908, 0f00000000;
	@%p19 bra 	$L__BB33_24;
	ld.global.nc.f32 	%f908, [%rd2+464];
$L__BB33_24:
	setp.eq.s32 	%p20, %r17, 0;
	mov.f32 	%f909, 0f00000000;
	@%p20 bra 	$L__BB33_26;
	ld.global.nc.f32 	%f909, [%rd2+668];
$L__BB33_26:
	setp.gt.u32 	%p21, %r17, 12;
	ld.global.nc.f32 	%f39, [%rd2+672];
	ld.global.nc.f32 	%f40, [%rd2+676];
	ld.global.nc.f32 	%f41, [%rd2+680];
	ld.global.nc.f32 	%f42, [%rd2+684];
	mov.f32 	%f910, 0f00000000;
	@%p21 bra 	$L__BB33_28;
	ld.global.nc.f32 	%f910, [%rd2+688];
$L__BB33_28:
	setp.eq.s32 	%p22, %r17, 0;
	setp.gt.u32 	%p23, %r1, 90;
	mov.f32 	%f911, 0f00000000;
	or.pred  	%p24, %p23, %p22;
	@%p24 bra 	$L__BB33_30;
	ld.global.nc.f32 	%f911, [%rd2+892];
$L__BB33_30:
	setp.gt.u32 	%p25, %r1, 90;
	mov.f32 	%f912, 0f00000000;
	@%p25 bra 	$L__BB33_32;
	ld.global.nc.f32 	%f912, [%rd2+896];
$L__BB33_32:
	setp.gt.u32 	%p26, %r1, 90;
	mov.f32 	%f913, 0f00000000;
	@%p26 bra 	$L__BB33_34;
	ld.global.nc.f32 	%f913, [%rd2+900];
$L__BB33_34:
	setp.gt.u32 	%p27, %r1, 90;
	mov.f32 	%f914, 0f00000000;
	@%p27 bra 	$L__BB33_36;
	ld.global.nc.f32 	%f914, [%rd2+904];
$L__BB33_36:
	setp.gt.u32 	%p29, %r1, 90;
	mov.f32 	%f915, 0f00000000;
	mov.pred 	%p31, 0;
	@%p29 bra 	$L__BB33_38;
	ld.global.nc.f32 	%f915, [%rd2+908];
	mov.pred 	%p31, %p1;
$L__BB33_38:
	mov.f32 	%f916, 0f00000000;
	not.pred 	%p30, %p31;
	@%p30 bra 	$L__BB33_40;
	ld.global.nc.f32 	%f916, [%rd2+912];
$L__BB33_40:
	ld.param.u64 	%rd11, [tvmgen_default_fused_nn_contrib_conv2d_winograd_without_weight_transform_add_nn_relu_kernel0_param_1];
	cvta.to.global.u64 	%rd8, %rd11;
	mul.f32 	%f78, %f898, 0f3FC00000;
	sub.f32 	%f79, %f897, %f78;
	add.f32 	%f80, %f899, %f899;
	sub.f32 	%f81, %f79, %f80;
	fma.rn.f32 	%f82, %f900, 0f3FC00000, %f81;
	add.f32 	%f83, %f82, %f901;
	mul.f32 	%f84, %f903, 0f3FC00000;
	sub.f32 	%f85, %f83, %f84;
	mul.f32 	%f86, %f15, 0f3FC00000;
	fma.rn.f32 	%f87, %f86, 0f3FC00000, %f85;
	mul.f32 	%f88, %f16, 0f3FC00000;
	fma.rn.f32 	%f89, %f88, 0f40000000, %f87;
	mul.f32 	%f90, %f17, 0f3FC00000;
	mul.f32 	%f91, %f90, 0f3FC00000;
	sub.f32 	%f92, %f89, %f91;
	mul.f32 	%f93, %f18, 0f3FC00000;
	sub.f32 	%f94, %f92, %f93;
	add.f32 	%f95, %f905, %f905;
	sub.f32 	%f96, %f94, %f95;
	add.f32 	%f97, %f23, %f23;
	fma.rn.f32 	%f98, %f97, 0f3FC00000, %f96;
	add.f32 	%f99, %f24, %f24;
	fma.rn.f32 	%f100, %f99, 0f40000000, %f98;
	add.f32 	%f101, %f25, %f25;
	mul.f32 	%f102, %f101, 0f3FC00000;
	sub.f32 	%f103, %f100, %f102;
	add.f32 	%f104, %f26, %f26;
	sub.f32 	%f105, %f103, %f104;
	fma.rn.f32 	%f106, %f907, 0f3FC00000, %f105;
	mul.f32 	%f107, %f31, 0f3FC00000;
	mul.f32 	%f108, %f107, 0f3FC00000;
	sub.f32 	%f109, %f106, %f108;
	mul.f32 	%f110, %f32, 0f3FC00000;
	add.f32 	%f111, %f110, %f110;
	sub.f32 	%f112, %f109, %f111;
	mul.f32 	%f113, %f33, 0f3FC00000;
	fma.rn.f32 	%f114, %f113, 0f3FC00000, %f112;
	mul.f32 	%f115, %f34, 0f3FC00000;
	add.f32 	%f116, %f114, %f115;
	add.f32 	%f117, %f116, %f909;
	mul.f32 	%f118, %f39, 0f3FC00000;
	sub.f32 	%f119, %f117, %f118;
	add.f32 	%f120, %f40, %f40;
	sub.f32 	%f121, %f119, %f120;
	mul.f32 	%f122, %f41, 0f3FC00000;
	add.f32 	%f123, %f121, %f122;
	add.f32 	%f124, %f123, %f42;
	add.f32 	%f125, %f898, 0f00000000;
	mul.f32 	%f126, %f899, 0f40200000;
	sub.f32 	%f127, %f125, %f126;
	mul.f32 	%f128, %f900, 0f3F000000;
	add.f32 	%f129, %f127, %f128;
	add.f32 	%f130, %f129, %f901;
	sub.f32 	%f131, %f130, %f86;
	fma.rn.f32 	%f132, %f88, 0f40200000, %f131;
	mul.f32 	%f133, %f90, 0f3F000000;
	sub.f32 	%f134, %f132, %f133;
	sub.f32 	%f135, %f134, %f93;
	sub.f32 	%f136, %f135, %f97;
	fma.rn.f32 	%f137, %f99, 0f40200000, %f136;
	mul.f32 	%f138, %f101, 0f3F000000;
	sub.f32 	%f139, %f137, %f138;
	sub.f32 	%f140, %f139, %f104;
	add.f32 	%f141, %f140, %f107;
	mul.f32 	%f142, %f110, 0f40200000;
	sub.f32 	%f143, %f141, %f142;
	mul.f32 	%f144, %f113, 0f3F000000;
	add.f32 	%f145, %f143, %f144;
	add.f32 	%f146, %f145, %f115;
	add.f32 	%f147, %f146, %f39;
	mul.f32 	%f148, %f40, 0f40200000;
	sub.f32 	%f149, %f147, %f148;
	mul.f32 	%f150, %f41, 0f3F000000;
	add.f32 	%f151, %f149, %f150;
	add.f32 	%f152, %f151, %f42;
	mov.f32 	%f153, 0f00000000;
	sub.f32 	%f154, %f153, %f898;
	fma.rn.f32 	%f155, %f899, 0f3F000000, %f154;
	fma.rn.f32 	%f156, %f900, 0f40200000, %f155;
	add.f32 	%f157, %f156, %f901;
	add.f32 	%f158, %f157, %f86;
	mul.f32 	%f159, %f88, 0f3F000000;
	sub.f32 	%f160, %f158, %f159;
	mul.f32 	%f161, %f90, 0f40200000;
	sub.f32 	%f162, %f160, %f161;
	sub.f32 	%f163, %f162, %f93;
	add.f32 	%f164, %f163, %f97;
	mul.f32 	%f165, %f99, 0f3F000000;
	sub.f32 	%f166, %f164, %f165;
	mul.f32 	%f167, %f101, 0f40200000;
	sub.f32 	%f168, %f166, %f167;
	sub.f32 	%f169, %f168, %f104;
	sub.f32 	%f170, %f169, %f107;
	fma.rn.f32 	%f171, %f110, 0f3F000000, %f170;
	fma.rn.f32 	%f172, %f113, 0f40200000, %f171;
	add.f32 	%f173, %f172, %f115;
	sub.f32 	%f174, %f173, %f39;
	mul.f32 	%f175, %f40, 0f3F000000;
	add.f32 	%f176, %f174, %f175;
	mul.f32 	%f177, %f41, 0f40200000;
	add.f32 	%f178, %f176, %f177;
	add.f32 	%f179, %f178, %f42;
	add.f32 	%f180, %f898, %f898;
	sub.f32 	%f181, %f153, %f180;
	sub.f32 	%f182, %f181, %f899;
	add.f32 	%f183, %f900, %f900;
	add.f32 	%f184, %f182, %f183;
	add.f32 	%f185, %f184, %f901;
	fma.rn.f32 	%f186, %f86, 0f40000000, %f185;
	add.f32 	%f187, %f186, %f88;
	add.f32 	%f188, %f90, %f90;
	sub.f32 	%f189, %f187, %f188;
	sub.f32 	%f190, %f189, %f93;
	fma.rn.f32 	%f191, %f97, 0f40000000, %f190;
	add.f32 	%f192, %f191, %f99;
	add.f32 	%f193, %f101, %f101;
	sub.f32 	%f194, %f192, %f193;
	sub.f32 	%f195, %f194, %f104;
	add.f32 	%f196, %f107, %f107;
	sub.f32 	%f197, %f195, %f196;
	sub.f32 	%f198, %f197, %f110;
	add.f32 	%f199, %f113, %f113;
	add.f32 	%f200, %f198, %f199;
	add.f32 	%f201, %f200, %f115;
	add.f32 	%f202, %f39, %f39;
	sub.f32 	%f203, %f201, %f202;
	sub.f32 	%f204, %f203, %f40;
	add.f32 	%f205, %f41, %f41;
	add.f32 	%f206, %f204, %f205;
	add.f32 	%f207, %f206, %f42;
	fma.rn.f32 	%f208, %f898, 0f3F000000, 0f00000000;
	sub.f32 	%f209, %f208, %f899;
	sub.f32 	%f210, %f209, %f128;
	add.f32 	%f211, %f210, %f901;
	mul.f32 	%f212, %f86, 0f3F000000;
	sub.f32 	%f213, %f211, %f212;
	add.f32 	%f214, %f213, %f88;
	add.f32 	%f215, %f214, %f133;
	sub.f32 	%f216, %f215, %f93;
	mul.f32 	%f217, %f97, 0f3F000000;
	sub.f32 	%f218, %f216, %f217;
	add.f32 	%f219, %f218, %f99;
	add.f32 	%f220, %f219, %f138;
	sub.f32 	%f221, %f220, %f104;
	fma.rn.f32 	%f222, %f107, 0f3F000000, %f221;
	sub.f32 	%f223, %f222, %f110;
	sub.f32 	%f224, %f223, %f144;
	add.f32 	%f225, %f224, %f115;
	mul.f32 	%f226, %f39, 0f3F000000;
	add.f32 	%f227, %f225, %f226;
	sub.f32 	%f228, %f227, %f40;
	sub.f32 	%f229, %f228, %f150;
	add.f32 	%f230, %f229, %f42;
	mul.f32 	%f231, %f899, 0f3FC00000;
	sub.f32 	%f232, %f125, %f231;
	sub.f32 	%f233, %f232, %f183;
	fma.rn.f32 	%f234, %f901, 0f3FC00000, %f233;
	add.f32 	%f235, %f234, %f902;
	sub.f32 	%f236, %f235, %f86;
	fma.rn.f32 	%f237, %f88, 0f3FC00000, %f236;
	add.f32 	%f238, %f237, %f188;
	mul.f32 	%f239, %f93, 0f3FC00000;
	sub.f32 	%f240, %f238, %f239;
	mul.f32 	%f241, %f904, 0f3FC00000;
	sub.f32 	%f242, %f240, %f241;
	sub.f32 	%f243, %f242, %f97;
	fma.rn.f32 	%f244, %f99, 0f3FC00000, %f243;
	add.f32 	%f245, %f244, %f193;
	mul.f32 	%f246, %f104, 0f3FC00000;
	sub.f32 	%f247, %f245, %f246;
	add.f32 	%f248, %f906, %f906;
	sub.f32 	%f249, %f247, %f248;
	add.f32 	%f250, %f249, %f107;
	mul.f32 	%f251, %f110, 0f3FC00000;
	sub.f32 	%f252, %f250, %f251;
	sub.f32 	%f253, %f252, %f199;
	fma.rn.f32 	%f254, %f115, 0f3FC00000, %f253;
	fma.rn.f32 	%f255, %f908, 0f3FC00000, %f254;
	add.f32 	%f256, %f255, %f39;
	mul.f32 	%f257, %f40, 0f3FC00000;
	sub.f32 	%f258, %f256, %f257;
	sub.f32 	%f259, %f258, %f205;
	mul.f32 	%f260, %f42, 0f3FC00000;
	add.f32 	%f261, %f259, %f260;
	add.f32 	%f262, %f261, %f910;
	add.f32 	%f263, %f903, 0f00000000;
	sub.f32 	%f264, %f263, %f86;
	add.f32 	%f265, %f16, %f16;
	sub.f32 	%f266, %f264, %f265;
	add.f32 	%f267, %f266, %f90;
	add.f32 	%f268, %f267, %f18;
	mul.f32 	%f269, %f905, 0f40200000;
	sub.f32 	%f270, %f268, %f269;
	mul.f32 	%f271, %f23, 0f40200000;
	fma.rn.f32 	%f272, %f271, 0f3FC00000, %f270;
	mul.f32 	%f273, %f24, 0f40200000;
	fma.rn.f32 	%f274, %f273, 0f40000000, %f272;
	mul.f32 	%f275, %f25, 0f40200000;
	mul.f32 	%f276, %f275, 0f3FC00000;
	sub.f32 	%f277, %f274, %f276;
	mul.f32 	%f278, %f26, 0f40200000;
	sub.f32 	%f279, %f277, %f278;
	mul.f32 	%f280, %f907, 0f3F000000;
	add.f32 	%f281, %f279, %f280;
	mul.f32 	%f282, %f31, 0f3F000000;
	mul.f32 	%f283, %f282, 0f3FC00000;
	sub.f32 	%f284, %f281, %f283;
	mul.f32 	%f285, %f32, 0f3F000000;
	add.f32 	%f286, %f285, %f285;
	sub.f32 	%f287, %f284, %f286;
	mul.f32 	%f288, %f33, 0f3F000000;
	mul.f32 	%f289, %f288, 0f3FC00000;
	add.f32 	%f290, %f287, %f289;
	mul.f32 	%f291, %f34, 0f3F000000;
	add.f32 	%f292, %f290, %f291;
	add.f32 	%f293, %f292, %f909;
	sub.f32 	%f294, %f293, %f118;
	sub.f32 	%f295, %f294, %f120;
	add.f32 	%f296, %f295, %f122;
	add.f32 	%f297, %f296, %f42;
	add.f32 	%f298, %f15, 0f00000000;
	mul.f32 	%f299, %f16, 0f40200000;
	sub.f32 	%f300, %f298, %f299;
	mul.f32 	%f301, %f17, 0f3F000000;
	add.f32 	%f302, %f300, %f301;
	add.f32 	%f303, %f302, %f18;
	sub.f32 	%f304, %f303, %f271;
	fma.rn.f32 	%f305, %f273, 0f40200000, %f304;
	mul.f32 	%f306, %f275, 0f3F000000;
	sub.f32 	%f307, %f305, %f306;
	sub.f32 	%f308, %f307, %f278;
	add.f32 	%f309, %f308, %f282;
	mul.f32 	%f310, %f285, 0f40200000;
	sub.f32 	%f311, %f309, %f310;
	mul.f32 	%f312, %f288, 0f3F000000;
	add.f32 	%f313, %f311, %f312;
	add.f32 	%f314, %f313, %f291;
	add.f32 	%f315, %f314, %f39;
	sub.f32 	%f316, %f315, %f148;
	add.f32 	%f317, %f316, %f150;
	add.f32 	%f318, %f317, %f42;
	sub.f32 	%f319, %f153, %f15;
	mul.f32 	%f320, %f16, 0f3F000000;
	add.f32 	%f321, %f319, %f320;
	mul.f32 	%f322, %f17, 0f40200000;
	add.f32 	%f323, %f321, %f322;
	add.f32 	%f324, %f323, %f18;
	add.f32 	%f325, %f324, %f271;
	mul.f32 	%f326, %f273, 0f3F000000;
	sub.f32 	%f327, %f325, %f326;
	mul.f32 	%f328, %f275, 0f40200000;
	sub.f32 	%f329, %f327, %f328;
	sub.f32 	%f330, %f329, %f278;
	sub.f32 	%f331, %f330, %f282;
	mul.f32 	%f332, %f285, 0f3F000000;
	add.f32 	%f333, %f331, %f332;
	mul.f32 	%f334, %f288, 0f40200000;
	add.f32 	%f335, %f333, %f334;
	add.f32 	%f336, %f335, %f291;
	sub.f32 	%f337, %f336, %f39;
	add.f32 	%f338, %f337, %f175;
	add.f32 	%f339, %f338, %f177;
	add.f32 	%f340, %f339, %f42;
	add.f32 	%f341, %f15, %f15;
	sub.f32 	%f342, %f153, %f341;
	sub.f32 	%f343, %f342, %f16;
	add.f32 	%f344, %f17, %f17;
	add.f32 	%f345, %f343, %f344;
	add.f32 	%f346, %f345, %f18;
	fma.rn.f32 	%f347, %f271, 0f40000000, %f346;
	add.f32 	%f348, %f347, %f273;
	add.f32 	%f349, %f275, %f275;
	sub.f32 	%f350, %f348, %f349;
	sub.f32 	%f351, %f350, %f278;
	add.f32 	%f352, %f282, %f282;
	sub.f32 	%f353, %f351, %f352;
	sub.f32 	%f354, %f353, %f285;
	add.f32 	%f355, %f288, %f288;
	add.f32 	%f356, %f354, %f355;
	add.f32 	%f357, %f356, %f291;
	sub.f32 	%f358, %f357, %f202;
	sub.f32 	%f359, %f358, %f40;
	add.f32 	%f360, %f359, %f205;
	add.f32 	%f361, %f360, %f42;
	mul.f32 	%f362, %f15, 0f3F000000;
	add.f32 	%f363, %f362, 0f00000000;
	sub.f32 	%f364, %f363, %f16;
	sub.f32 	%f365, %f364, %f301;
	add.f32 	%f366, %f365, %f18;
	mul.f32 	%f367, %f271, 0f3F000000;
	sub.f32 	%f368, %f366, %f367;
	add.f32 	%f369, %f368, %f273;
	add.f32 	%f370, %f369, %f306;
	sub.f32 	%f371, %f370, %f278;
	mul.f32 	%f372, %f282, 0f3F000000;
	add.f32 	%f373, %f371, %f372;
	sub.f32 	%f374, %f373, %f285;
	sub.f32 	%f375, %f374, %f312;
	add.f32 	%f376, %f375, %f291;
	add.f32 	%f377, %f376, %f226;
	sub.f32 	%f378, %f377, %f40;
	sub.f32 	%f379, %f378, %f150;
	add.f32 	%f380, %f379, %f42;
	sub.f32 	%f381, %f298, %f88;
	sub.f32 	%f382, %f381, %f344;
	add.f32 	%f383, %f382, %f93;
	add.f32 	%f384, %f383, %f904;
	sub.f32 	%f385, %f384, %f271;
	fma.rn.f32 	%f386, %f273, 0f3FC00000, %f385;
	add.f32 	%f387, %f386, %f349;
	mul.f32 	%f388, %f278, 0f3FC00000;
	sub.f32 	%f389, %f387, %f388;
	mul.f32 	%f390, %f906, 0f40200000;
	sub.f32 	%f391, %f389, %f390;
	add.f32 	%f392, %f391, %f282;
	mul.f32 	%f393, %f285, 0f3FC00000;
	sub.f32 	%f394, %f392, %f393;
	sub.f32 	%f395, %f394, %f355;
	mul.f32 	%f396, %f291, 0f3FC00000;
	add.f32 	%f397, %f395, %f396;
	mul.f32 	%f398, %f908, 0f3F000000;
	add.f32 	%f399, %f397, %f398;
	add.f32 	%f400, %f399, %f39;
	sub.f32 	%f401, %f400, %f257;
	sub.f32 	%f402, %f401, %f205;
	add.f32 	%f403, %f402, %f260;
	add.f32 	%f404, %f403, %f910;
	sub.f32 	%f405, %f153, %f903;
	add.f32 	%f406, %f405, %f86;
	add.f32 	%f407, %f406, %f265;
	sub.f32 	%f408, %f407, %f90;
	sub.f32 	%f409, %f408, %f18;
	fma.rn.f32 	%f410, %f905, 0f3F000000, %f409;
	mul.f32 	%f411, %f23, 0f3F000000;
	mul.f32 	%f412, %f411, 0f3FC00000;
	sub.f32 	%f413, %f410, %f412;
	mul.f32 	%f414, %f24, 0f3F000000;
	add.f32 	%f415, %f414, %f414;
	sub.f32 	%f416, %f413, %f415;
	mul.f32 	%f417, %f25, 0f3F000000;
	fma.rn.f32 	%f418, %f417, 0f3FC00000, %f416;
	mul.f32 	%f419, %f26, 0f3F000000;
	add.f32 	%f420, %f418, %f419;
	fma.rn.f32 	%f421, %f907, 0f40200000, %f420;
	mul.f32 	%f422, %f31, 0f40200000;
	mul.f32 	%f423, %f422, 0f3FC00000;
	sub.f32 	%f424, %f421, %f423;
	mul.f32 	%f425, %f32, 0f40200000;
	add.f32 	%f426, %f425, %f425;
	sub.f32 	%f427, %f424, %f426;
	mul.f32 	%f428, %f33, 0f40200000;
	fma.rn.f32 	%f429, %f428, 0f3FC00000, %f427;
	mul.f32 	%f430, %f34, 0f40200000;
	add.f32 	%f431, %f429, %f430;
	add.f32 	%f432, %f431, %f909;
	sub.f32 	%f433, %f432, %f118;
	sub.f32 	%f434, %f433, %f120;
	add.f32 	%f435, %f434, %f122;
	add.f32 	%f436, %f435, %f42;
	add.f32 	%f437, %f319, %f299;
	sub.f32 	%f438, %f437, %f301;
	sub.f32 	%f439, %f438, %f18;
	add.f32 	%f440, %f439, %f411;
	mul.f32 	%f441, %f414, 0f40200000;
	sub.f32 	%f442, %f440, %f441;
	mul.f32 	%f443, %f417, 0f3F000000;
	add.f32 	%f444, %f442, %f443;
	add.f32 	%f445, %f444, %f419;
	add.f32 	%f446, %f445, %f422;
	mul.f32 	%f447, %f425, 0f40200000;
	sub.f32 	%f448, %f446, %f447;
	mul.f32 	%f449, %f428, 0f3F000000;
	add.f32 	%f450, %f448, %f449;
	add.f32 	%f451, %f450, %f430;
	add.f32 	%f452, %f451, %f39;
	sub.f32 	%f453, %f452, %f148;
	add.f32 	%f454, %f453, %f150;
	add.f32 	%f455, %f454, %f42;
	sub.f32 	%f456, %f298, %f320;
	sub.f32 	%f457, %f456, %f322;
	sub.f32 	%f458, %f457, %f18;
	sub.f32 	%f459, %f458, %f411;
	fma.rn.f32 	%f460, %f414, 0f3F000000, %f459;
	fma.rn.f32 	%f461, %f417, 0f40200000, %f460;
	add.f32 	%f462, %f461, %f419;
	sub.f32 	%f463, %f462, %f422;
	fma.rn.f32 	%f464, %f425, 0f3F000000, %f463;
	fma.rn.f32 	%f465, %f428, 0f40200000, %f464;
	add.f32 	%f466, %f465, %f430;
	sub.f32 	%f467, %f466, %f39;
	add.f32 	%f468, %f467, %f175;
	add.f32 	%f469, %f468, %f177;
	add.f32 	%f470, %f469, %f42;
	add.f32 	%f471, %f341, 0f00000000;
	add.f32 	%f472, %f471, %f16;
	sub.f32 	%f473, %f472, %f344;
	sub.f32 	%f474, %f473, %f18;
	add.f32 	%f475, %f411, %f411;
	sub.f32 	%f476, %f474, %f475;
	sub.f32 	%f477, %f476, %f414;
	add.f32 	%f478, %f417, %f417;
	add.f32 	%f479, %f477, %f478;
	add.f32 	%f480, %f479, %f419;
	add.f32 	%f481, %f422, %f422;
	sub.f32 	%f482, %f480, %f481;
	sub.f32 	%f483, %f482, %f425;
	add.f32 	%f484, %f428, %f428;
	add.f32 	%f485, %f483, %f484;
	add.f32 	%f486, %f485, %f430;
	sub.f32 	%f487, %f486, %f202;
	sub.f32 	%f488, %f487, %f40;
	add.f32 	%f489, %f488, %f205;
	add.f32 	%f490, %f489, %f42;
	sub.f32 	%f491, %f153, %f362;
	add.f32 	%f492, %f491, %f16;
	add.f32 	%f493, %f492, %f301;
	sub.f32 	%f494, %f493, %f18;
	fma.rn.f32 	%f495, %f411, 0f3F000000, %f494;
	sub.f32 	%f496, %f495, %f414;
	sub.f32 	%f497, %f496, %f443;
	add.f32 	%f498, %f497, %f419;
	fma.rn.f32 	%f499, %f422, 0f3F000000, %f498;
	sub.f32 	%f500, %f499, %f425;
	sub.f32 	%f501, %f500, %f449;
	add.f32 	%f502, %f501, %f430;
	add.f32 	%f503, %f502, %f226;
	sub.f32 	%f504, %f503, %f40;
	sub.f32 	%f505, %f504, %f150;
	add.f32 	%f506, %f505, %f42;
	add.f32 	%f507, %f319, %f88;
	add.f32 	%f508, %f507, %f344;
	sub.f32 	%f509, %f508, %f93;
	sub.f32 	%f510, %f509, %f904;
	add.f32 	%f511, %f510, %f411;
	mul.f32 	%f512, %f414, 0f3FC00000;
	sub.f32 	%f513, %f511, %f512;
	sub.f32 	%f514, %f513, %f478;
	fma.rn.f32 	%f515, %f419, 0f3FC00000, %f514;
	fma.rn.f32 	%f516, %f906, 0f3F000000, %f515;
	add.f32 	%f517, %f516, %f422;
	mul.f32 	%f518, %f425, 0f3FC00000;
	sub.f32 	%f519, %f517, %f518;
	sub.f32 	%f520, %f519, %f484;
	fma.rn.f32 	%f521, %f430, 0f3FC00000, %f520;
	fma.rn.f32 	%f522, %f908, 0f40200000, %f521;
	add.f32 	%f523, %f522, %f39;
	sub.f32 	%f524, %f523, %f257;
	sub.f32 	%f525, %f524, %f205;
	add.f32 	%f526, %f525, %f260;
	add.f32 	%f527, %f526, %f910;
	add.f32 	%f528, %f903, %f903;
	sub.f32 	%f529, %f153, %f528;
	fma.rn.f32 	%f530, %f341, 0f3FC00000, %f529;
	fma.rn.f32 	%f531, %f265, 0f40000000, %f530;
	mul.f32 	%f532, %f344, 0f3FC00000;
	sub.f32 	%f533, %f531, %f532;
	add.f32 	%f534, %f18, %f18;
	sub.f32 	%f535, %f533, %f534;
	sub.f32 	%f536, %f535, %f905;
	mul.f32 	%f537, %f23, 0f3FC00000;
	add.f32 	%f538, %f536, %f537;
	add.f32 	%f539, %f538, %f99;
	mul.f32 	%f540, %f25, 0f3FC00000;
	sub.f32 	%f541, %f539, %f540;
	sub.f32 	%f542, %f541, %f26;
	add.f32 	%f543, %f907, %f907;
	add.f32 	%f544, %f542, %f543;
	add.f32 	%f545, %f31, %f31;
	mul.f32 	%f546, %f545, 0f3FC00000;
	sub.f32 	%f547, %f544, %f546;
	add.f32 	%f548, %f32, %f32;
	add.f32 	%f549, %f548, %f548;
	sub.f32 	%f550, %f547, %f549;
	add.f32 	%f551, %f33, %f33;
	mul.f32 	%f552, %f551, 0f3FC00000;
	add.f32 	%f553, %f550, %f552;
	add.f32 	%f554, %f34, %f34;
	add.f32 	%f555, %f553, %f554;
	add.f32 	%f556, %f555, %f909;
	sub.f32 	%f557, %f556, %f118;
	sub.f32 	%f558, %f557, %f120;
	add.f32 	%f559, %f558, %f122;
	add.f32 	%f560, %f559, %f42;
	fma.rn.f32 	%f561, %f265, 0f40200000, %f342;
	mul.f32 	%f562, %f344, 0f3F000000;
	sub.f32 	%f563, %f561, %f562;
	sub.f32 	%f564, %f563, %f534;
	sub.f32 	%f565, %f564, %f23;
	add.f32 	%f566, %f565, %f273;
	sub.f32 	%f567, %f566, %f417;
	sub.f32 	%f568, %f567, %f26;
	add.f32 	%f569, %f568, %f545;
	mul.f32 	%f570, %f548, 0f40200000;
	sub.f32 	%f571, %f569, %f570;
	mul.f32 	%f572, %f551, 0f3F000000;
	add.f32 	%f573, %f571, %f572;
	add.f32 	%f574, %f573, %f554;
	add.f32 	%f575, %f574, %f39;
	sub.f32 	%f576, %f575, %f148;
	add.f32 	%f577, %f576, %f150;
	add.f32 	%f578, %f577, %f42;
	mul.f32 	%f579, %f265, 0f3F000000;
	sub.f32 	%f580, %f471, %f579;
	mul.f32 	%f581, %f344, 0f40200000;
	sub.f32 	%f582, %f580, %f581;
	sub.f32 	%f583, %f582, %f534;
	add.f32 	%f584, %f583, %f23;
	sub.f32 	%f585, %f584, %f414;
	sub.f32 	%f586, %f585, %f275;
	sub.f32 	%f587, %f586, %f26;
	sub.f32 	%f588, %f587, %f545;
	mul.f32 	%f589, %f548, 0f3F000000;
	add.f32 	%f590, %f588, %f589;
	mul.f32 	%f591, %f551, 0f40200000;
	add.f32 	%f592, %f590, %f591;
	add.f32 	%f593, %f592, %f554;
	sub.f32 	%f594, %f593, %f39;
	add.f32 	%f595, %f594, %f175;
	add.f32 	%f596, %f595, %f177;
	add.f32 	%f597, %f596, %f42;
	fma.rn.f32 	%f598, %f341, 0f40000000, 0f00000000;
	add.f32 	%f599, %f598, %f265;
	add.f32 	%f600, %f344, %f344;
	sub.f32 	%f601, %f599, %f600;
	sub.f32 	%f602, %f601, %f534;
	add.f32 	%f603, %f602, %f97;
	add.f32 	%f604, %f603, %f24;
	sub.f32 	%f605, %f604, %f101;
	sub.f32 	%f606, %f605, %f26;
	add.f32 	%f607, %f545, %f545;
	sub.f32 	%f608, %f606, %f607;
	sub.f32 	%f609, %f608, %f548;
	add.f32 	%f610, %f551, %f551;
	add.f32 	%f611, %f609, %f610;
	add.f32 	%f612, %f611, %f554;
	sub.f32 	%f613, %f612, %f202;
	sub.f32 	%f614, %f613, %f40;
	add.f32 	%f615, %f614, %f205;
	add.f32 	%f616, %f615, %f42;
	mul.f32 	%f617, %f341, 0f3F000000;
	sub.f32 	%f618, %f153, %f617;
	add.f32 	%f619, %f618, %f265;
	add.f32 	%f620, %f619, %f562;
	sub.f32 	%f621, %f620, %f534;
	sub.f32 	%f622, %f621, %f411;
	add.f32 	%f623, %f622, %f24;
	add.f32 	%f624, %f623, %f417;
	sub.f32 	%f625, %f624, %f26;
	mul.f32 	%f626, %f545, 0f3F000000;
	add.f32 	%f627, %f625, %f626;
	sub.f32 	%f628, %f627, %f548;
	sub.f32 	%f629, %f628, %f572;
	add.f32 	%f630, %f629, %f554;
	add.f32 	%f631, %f630, %f226;
	sub.f32 	%f632, %f631, %f40;
	sub.f32 	%f633, %f632, %f150;
	add.f32 	%f634, %f633, %f42;
	fma.rn.f32 	%f635, %f265, 0f3FC00000, %f342;
	add.f32 	%f636, %f635, %f600;
	mul.f32 	%f637, %f534, 0f3FC00000;
	sub.f32 	%f638, %f636, %f637;
	add.f32 	%f639, %f904, %f904;
	sub.f32 	%f640, %f638, %f639;
	sub.f32 	%f641, %f640, %f23;
	mul.f32 	%f642, %f24, 0f3FC00000;
	add.f32 	%f643, %f641, %f642;
	add.f32 	%f644, %f643, %f101;
	mul.f32 	%f645, %f26, 0f3FC00000;
	sub.f32 	%f646, %f644, %f645;
	sub.f32 	%f647, %f646, %f906;
	add.f32 	%f648, %f647, %f545;
	mul.f32 	%f649, %f548, 0f3FC00000;
	sub.f32 	%f650, %f648, %f649;
	sub.f32 	%f651, %f650, %f610;
	mul.f32 	%f652, %f554, 0f3FC00000;
	add.f32 	%f653, %f651, %f652;
	add.f32 	%f654, %f908, %f908;
	add.f32 	%f655, %f653, %f654;
	add.f32 	%f656, %f655, %f39;
	sub.f32 	%f657, %f656, %f257;
	sub.f32 	%f658, %f657, %f205;
	add.f32 	%f659, %f658, %f260;
	add.f32 	%f660, %f659, %f910;
	fma.rn.f32 	%f661, %f903, 0f3F000000, 0f00000000;
	mul.f32 	%f662, %f362, 0f3FC00000;
	sub.f32 	%f663, %f661, %f662;
	add.f32 	%f664, %f320, %f320;
	sub.f32 	%f665, %f663, %f664;
	fma.rn.f32 	%f666, %f301, 0f3FC00000, %f665;
	mul.f32 	%f667, %f18, 0f3F000000;
	add.f32 	%f668, %f666, %f667;
	sub.f32 	%f669, %f668, %f905;
	add.f32 	%f670, %f669, %f537;
	add.f32 	%f671, %f670, %f99;
	sub.f32 	%f672, %f671, %f540;
	sub.f32 	%f673, %f672, %f26;
	sub.f32 	%f674, %f673, %f280;
	add.f32 	%f675, %f674, %f283;
	add.f32 	%f676, %f675, %f286;
	sub.f32 	%f677, %f676, %f289;
	sub.f32 	%f678, %f677, %f291;
	add.f32 	%f679, %f678, %f909;
	sub.f32 	%f680, %f679, %f118;
	sub.f32 	%f681, %f680, %f120;
	add.f32 	%f682, %f681, %f122;
	add.f32 	%f683, %f682, %f42;
	mul.f32 	%f684, %f320, 0f40200000;
	sub.f32 	%f685, %f363, %f684;
	mul.f32 	%f686, %f301, 0f3F000000;
	add.f32 	%f687, %f685, %f686;
	add.f32 	%f688, %f687, %f667;
	sub.f32 	%f689, %f688, %f23;
	add.f32 	%f690, %f689, %f273;
	sub.f32 	%f691, %f690, %f417;
	sub.f32 	%f692, %f691, %f26;
	sub.f32 	%f693, %f692, %f282;
	add.f32 	%f694, %f693, %f310;
	sub.f32 	%f695, %f694, %f312;
	sub.f32 	%f696, %f695, %f291;
	add.f32 	%f697, %f696, %f39;
	sub.f32 	%f698, %f697, %f148;
	add.f32 	%f699, %f698, %f150;
	add.f32 	%f700, %f699, %f42;
	fma.rn.f32 	%f701, %f320, 0f3F000000, %f491;
	fma.rn.f32 	%f702, %f301, 0f40200000, %f701;
	add.f32 	%f703, %f702, %f667;
	add.f32 	%f704, %f703, %f23;
	sub.f32 	%f705, %f704, %f414;
	sub.f32 	%f706, %f705, %f275;
	sub.f32 	%f707, %f706, %f26;
	add.f32 	%f708, %f707, %f282;
	sub.f32 	%f709, %f708, %f332;
	sub.f32 	%f710, %f709, %f334;
	sub.f32 	%f711, %f710, %f291;
	sub.f32 	%f712, %f711, %f39;
	add.f32 	%f713, %f712, %f175;
	add.f32 	%f714, %f713, %f177;
	add.f32 	%f715, %f714, %f42;
	add.f32 	%f716, %f362, %f362;
	sub.f32 	%f717, %f153, %f716;
	sub.f32 	%f718, %f717, %f320;
	add.f32 	%f719, %f301, %f301;
	add.f32 	%f720, %f718, %f719;
	add.f32 	%f721, %f720, %f667;
	add.f32 	%f722, %f721, %f97;
	add.f32 	%f723, %f722, %f24;
	sub.f32 	%f724, %f723, %f101;
	sub.f32 	%f725, %f724, %f26;
	add.f32 	%f726, %f725, %f352;
	add.f32 	%f727, %f726, %f285;
	sub.f32 	%f728, %f727, %f355;
	sub.f32 	%f729, %f728, %f291;
	sub.f32 	%f730, %f729, %f202;
	sub.f32 	%f731, %f730, %f40;
	add.f32 	%f732, %f731, %f205;
	add.f32 	%f733, %f732, %f42;
	fma.rn.f32 	%f734, %f362, 0f3F000000, 0f00000000;
	sub.f32 	%f735, %f734, %f320;
	sub.f32 	%f736, %f735, %f686;
	add.f32 	%f737, %f736, %f667;
	sub.f32 	%f738, %f737, %f411;
	add.f32 	%f739, %f738, %f24;
	add.f32 	%f740, %f739, %f417;
	sub.f32 	%f741, %f740, %f26;
	sub.f32 	%f742, %f741, %f372;
	add.f32 	%f743, %f742, %f285;
	add.f32 	%f744, %f743, %f312;
	sub.f32 	%f745, %f744, %f291;
	add.f32 	%f746, %f745, %f226;
	sub.f32 	%f747, %f746, %f40;
	sub.f32 	%f748, %f747, %f150;
	add.f32 	%f749, %f748, %f42;
	mul.f32 	%f750, %f320, 0f3FC00000;
	sub.f32 	%f751, %f363, %f750;
	sub.f32 	%f752, %f751, %f719;
	fma.rn.f32 	%f753, %f667, 0f3FC00000, %f752;
	fma.rn.f32 	%f754, %f904, 0f3F000000, %f753;
	sub.f32 	%f755, %f754, %f23;
	add.f32 	%f756, %f755, %f642;
	add.f32 	%f757, %f756, %f101;
	sub.f32 	%f758, %f757, %f645;
	sub.f32 	%f759, %f758, %f906;
	sub.f32 	%f760, %f759, %f282;
	add.f32 	%f761, %f760, %f393;
	add.f32 	%f762, %f761, %f355;
	sub.f32 	%f763, %f762, %f396;
	sub.f32 	%f764, %f763, %f398;
	add.f32 	%f765, %f764, %f39;
	sub.f32 	%f766, %f765, %f257;
	sub.f32 	%f767, %f766, %f205;
	add.f32 	%f768, %f767, %f260;
	add.f32 	%f769, %f768, %f910;
	mul.f32 	%f770, %f905, 0f3FC00000;
	sub.f32 	%f771, %f268, %f770;
	fma.rn.f32 	%f772, %f537, 0f3FC00000, %f771;
	fma.rn.f32 	%f773, %f642, 0f40000000, %f772;
	mul.f32 	%f774, %f540, 0f3FC00000;
	sub.f32 	%f775, %f773, %f774;
	sub.f32 	%f776, %f775, %f645;
	sub.f32 	%f777, %f776, %f543;
	add.f32 	%f778, %f777, %f546;
	add.f32 	%f779, %f778, %f549;
	sub.f32 	%f780, %f779, %f552;
	sub.f32 	%f781, %f780, %f554;
	fma.rn.f32 	%f782, %f909, 0f3FC00000, %f781;
	mul.f32 	%f783, %f118, 0f3FC00000;
	sub.f32 	%f784, %f782, %f783;
	add.f32 	%f785, %f257, %f257;
	sub.f32 	%f786, %f784, %f785;
	fma.rn.f32 	%f787, %f122, 0f3FC00000, %f786;
	add.f32 	%f788, %f787, %f260;
	add.f32 	%f789, %f788, %f911;
	mul.f32 	%f790, %f912, 0f3FC00000;
	sub.f32 	%f791, %f789, %f790;
	add.f32 	%f792, %f913, %f913;
	sub.f32 	%f793, %f791, %f792;
	fma.rn.f32 	%f794, %f914, 0f3FC00000, %f793;
	add.f32 	%f795, %f794, %f915;
	sub.f32 	%f796, %f303, %f537;
	fma.rn.f32 	%f797, %f642, 0f40200000, %f796;
	mul.f32 	%f798, %f540, 0f3F000000;
	sub.f32 	%f799, %f797, %f798;
	sub.f32 	%f800, %f799, %f645;
	sub.f32 	%f801, %f800, %f545;
	add.f32 	%f802, %f801, %f570;
	sub.f32 	%f803, %f802, %f572;
	sub.f32 	%f804, %f803, %f554;
	add.f32 	%f805, %f804, %f118;
	mul.f32 	%f806, %f257, 0f40200000;
	sub.f32 	%f807, %f805, %f806;
	mul.f32 	%f808, %f122, 0f3F000000;
	add.f32 	%f809, %f807, %f808;
	add.f32 	%f810, %f809, %f260;
	add.f32 	%f811, %f810, %f912;
	mul.f32 	%f812, %f913, 0f40200000;
	sub.f32 	%f813, %f811, %f812;
	mul.f32 	%f814, %f914, 0f3F000000;
	add.f32 	%f815, %f813, %f814;
	add.f32 	%f816, %f815, %f915;
	add.f32 	%f817, %f324, %f537;
	mul.f32 	%f818, %f642, 0f3F000000;
	sub.f32 	%f819, %f817, %f818;
	mul.f32 	%f820, %f540, 0f40200000;
	sub.f32 	%f821, %f819, %f820;
	sub.f32 	%f822, %f821, %f645;
	add.f32 	%f823, %f822, %f545;
	sub.f32 	%f824, %f823, %f589;
	sub.f32 	%f825, %f824, %f591;
	sub.f32 	%f826, %f825, %f554;
	sub.f32 	%f827, %f826, %f118;
	fma.rn.f32 	%f828, %f257, 0f3F000000, %f827;
	fma.rn.f32 	%f829, %f122, 0f40200000, %f828;
	add.f32 	%f830, %f829, %f260;
	sub.f32 	%f831, %f830, %f912;
	fma.rn.f32 	%f832, %f913, 0f3F000000, %f831;
	fma.rn.f32 	%f833, %f914, 0f40200000, %f832;
	add.f32 	%f834, %f833, %f915;
	fma.rn.f32 	%f835, %f537, 0f40000000, %f346;
	add.f32 	%f836, %f835, %f642;
	add.f32 	%f837, %f540, %f540;
	sub.f32 	%f838, %f836, %f837;
	sub.f32 	%f839, %f838, %f645;
	add.f32 	%f840, %f839, %f607;
	add.f32 	%f841, %f840, %f548;
	sub.f32 	%f842, %f841, %f610;
	sub.f32 	%f843, %f842, %f554;
	add.f32 	%f844, %f118, %f118;
	sub.f32 	%f845, %f843, %f844;
	sub.f32 	%f846, %f845, %f257;
	add.f32 	%f847, %f122, %f122;
	add.f32 	%f848, %f846, %f847;
	add.f32 	%f849, %f848, %f260;
	add.f32 	%f850, %f912, %f912;
	sub.f32 	%f851, %f849, %f850;
	sub.f32 	%f852, %f851, %f913;
	add.f32 	%f853, %f914, %f914;
	add.f32 	%f854, %f852, %f853;
	add.f32 	%f855, %f854, %f915;
	mul.f32 	%f856, %f537, 0f3F000000;
	sub.f32 	%f857, %f366, %f856;
	add.f32 	%f858, %f857, %f642;
	add.f32 	%f859, %f858, %f798;
	sub.f32 	%f860, %f859, %f645;
	sub.f32 	%f861, %f860, %f626;
	add.f32 	%f862, %f861, %f548;
	add.f32 	%f863, %f862, %f572;
	sub.f32 	%f864, %f863, %f554;
	fma.rn.f32 	%f865, %f118, 0f3F000000, %f864;
	sub.f32 	%f866, %f865, %f257;
	sub.f32 	%f867, %f866, %f808;
	add.f32 	%f868, %f867, %f260;
	fma.rn.f32 	%f869, %f912, 0f3F000000, %f868;
	sub.f32 	%f870, %f869, %f913;
	sub.f32 	%f871, %f870, %f814;
	add.f32 	%f872, %f871, %f915;
	sub.f32 	%f873, %f384, %f537;
	fma.rn.f32 	%f874, %f642, 0f3FC00000, %f873;
	add.f32 	%f875, %f874, %f837;
	mul.f32 	%f876, %f645, 0f3FC00000;
	sub.f32 	%f877, %f875, %f876;
	mul.f32 	%f878, %f906, 0f3FC00000;
	sub.f32 	%f879, %f877, %f878;
	sub.f32 	%f880, %f879, %f545;
	add.f32 	%f881, %f880, %f649;
	add.f32 	%f882, %f881, %f610;
	sub.f32 	%f883, %f882, %f652;
	sub.f32 	%f884, %f883, %f654;
	add.f32 	%f885, %f884, %f118;
	mul.f32 	%f886, %f257, 0f3FC00000;
	sub.f32 	%f887, %f885, %f886;
	sub.f32 	%f888, %f887, %f847;
	fma.rn.f32 	%f889, %f260, 0f3FC00000, %f888;
	fma.rn.f32 	%f890, %f910, 0f3FC00000, %f889;
	add.f32 	%f891, %f890, %f912;
	mul.f32 	%f892, %f913, 0f3FC00000;
	sub.f32 	%f893, %f891, %f892;
	sub.f32 	%f894, %f893, %f853;
	fma.rn.f32 	%f895, %f915, 0f3FC00000, %f894;
	add.f32 	%f896, %f895, %f916;
	mov.u32 	%r21, %ctaid.x;
	shl.b32 	%r22, %r21, 1;
	mov.u32 	%r23, %tid.x;
	add.s32 	%r24, %r22, %r23;
	mad.lo.s32 	%r25, %r21, 126, %r24;
	mul.wide.u32 	%rd9, %r25, 4;
	add.s64 	%rd10, %rd8, %rd9;
	st.global.f32 	[%rd10], %f124;
	st.global.f32 	[%rd10+50176], %f152;
	st.global.f32 	[%rd10+100352], %f179;
	st.global.f32 	[%rd10+150528], %f207;
	st.global.f32 	[%rd10+200704], %f230;
	st.global.f32 	[%rd10+250880], %f262;
	st.global.f32 	[%rd10+301056], %f297;
	st.global.f32 	[%rd10+351232], %f318;
	st.global.f32 	[%rd10+401408], %f340;
	st.global.f32 	[%rd10+451584], %f361;
	st.global.f32 	[%rd10+501760], %f380;
	st.global.f32 	[%rd10+551936], %f404;
	st.global.f32 	[%rd10+602112], %f436;
	st.global.f32 	[%rd10+652288], %f455;
	st.global.f32 	[%rd10+702464], %f470;
	st.global.f32 	[%rd10+752640], %f490;
	st.global.f32 	[%rd10+802816], %f506;
	st.global.f32 	[%rd10+852992], %f527;
	st.global.f32 	[%rd10+903168], %f560;
	st.global.f32 	[%rd10+953344], %f578;
	st.global.f32 	[%rd10+1003520], %f597;
	st.global.f32 	[%rd10+1053696], %f616;
	st.global.f32 	[%rd10+1103872], %f634;
	st.global.f32 	[%rd10+1154048], %f660;
	st.global.f32 	[%rd10+1204224], %f683;
	st.global.f32 	[%rd10+1254400], %f700;
	st.global.f32 	[%rd10+1304576], %f715;
	st.global.f32 	[%rd10+1354752], %f733;
	st.global.f32 	[%rd10+1404928], %f749;
	st.global.f32 	[%rd10+1455104], %f769;
	st.global.f32 	[%rd10+1505280], %f795;
	st.global.f32 	[%rd10+1555456], %f816;
	st.global.f32 	[%rd10+1605632], %f834;
	st.global.f32 	[%rd10+1655808], %f855;
	st.global.f32 	[%rd10+1705984], %f872;
	st.global.f32 	[%rd10+1756160], %f896;
	ret;

}
	// .globl	tvmgen_default_fused_nn_contrib_conv2d_winograd_without_weight_transform_add_nn_relu_1_kernel0
.visible .entry tvmgen_default_fused_nn_contrib_conv2d_winograd_without_weight_transform_add_nn_relu_1_kernel0(
	.param .u64 .ptr .align 1 tvmgen_default_fused_nn_contrib_conv2d_winograd_without_weight_transform_add_nn_relu_1_kernel0_param_0,
	.param .u64 .ptr .align 1 tvmgen_default_fused_nn_contrib_conv2d_winograd_without_weight_transform_add_nn_relu_1_kernel0_param_1
)
.maxntid 128
{
	.reg .pred 	%p<24>;
	.reg .b32 	%r<22>;
	.reg .b32 	%f<105>;
	.reg .b64 	%rd<11>;

	ld.param.u64 	%rd4, [tvmgen_default_fused_nn_contrib_conv2d_winograd_without_weight_transform_add_nn_relu_1_kernel0_param_0];
	ld.param.u64 	%rd3, [tvmgen_default_fused_nn_contrib_conv2d_winograd_without_weight_transform_add_nn_relu_1_kernel0_param_1];
	cvta.to.global.u64 	%rd1, %rd4;
	mov.u32 	%r1, %ctaid.x;
	shl.b32 	%r6, %r1, 6;
	mov.u32 	%r7, %tid.x;
	shr.u32 	%r8, %r7, 1;
	or.b32  	%r9, %r6, %r8;
	mul.hi.u32 	%r10, %r9, 1402438301;
	shr.u32 	%r11, %r10, 5;
	mul.lo.s32 	%r12, %r11, 98;
	sub.s32 	%r2, %r9, %r12;
	shl.b32 	%r13, %r1, 1;
	add.s32 	%r3, %r13, %r7;
	mul.hi.u32 	%r14, %r3, -1840700269;
	shr.u32 	%r15, %r14, 3;
	mul.lo.s32 	%r16, %r15, 14;
	sub.s32 	%r17, %r3, %r16;
	shl.b32 	%r18, %r17, 1;
	mul.hi.u32 	%r19, %r9, -1840700269;
	shr.u32 	%r20, %r19, 2;
	setp.lt.u32 	%p3, %r2, 7;
	setp.eq.s32 	%p4, %r17, 0;
	mad.lo.s32 	%r5, %r20, 56, %r18;
	mul.wide.u32 	%rd5, %r5, 4;
	add.s64 	%rd2, %rd1, %rd5;
	mov.f32 	%f93, 0f00000000;
	or.pred  	%p5, %p3, %p4;
	@%p5 bra 	$L__BB34_2;
	ld.global.nc.f32 	%f30, [%rd2+-116];
	add.f32 	%f93, %f30, 0f00000000;
$L__BB34_2:
	setp.lt.u32 	%p6, %r2, 7;
	mov.f32 	%f94, 0f00000000;
	@%p6 bra 	$L__BB34_4;
	ld.global.nc.f32 	%f94, [%rd2+-112];
$L__BB34_4:
	setp.lt.u32 	%p7, %r2, 7;
	mov.f32 	%f95, 0f00000000;
	@%p7 bra 	$L__BB34_6;
	ld.global.nc.f32 	%f95, [%rd2+-108];
$L__BB34_6:
	setp.lt.u32 	%p8, %r2, 7;
	setp.lt.u32 	%p1, %r17, 13;
	not.pred 	%p10, %p1;
	mov.f32 	%f96, 0f00000000;
	or.pred  	%p11, %p8, %p10;
	@%p11 bra 	$L__BB34_8;
	ld.global.nc.f32 	%f96, [%rd2+-104];
$L__BB34_8:
	setp.eq.s32 	%p12, %r17, 0;
	mov.f32 	%f97, 0f00000000;
	@%p12 bra 	$L__BB34_10;
	ld.global.nc.f32 	%f97, [%rd2+-4];
$L__BB34_10:
	setp.gt.u32 	%p13, %r17, 12;
	mul.wide.s32 	%rd6, %r5, 4;
	add.s64 	%rd7, %rd1, %rd6;
	ld.global.nc.f32 	%f11, [%rd7];
	ld.global.nc.f32 	%f12, [%rd2+4];
	mov.f32 	%f98, 0f00000000;
	@%p13 bra 	$L__BB34_12;
	ld.global.nc.f32 	%f98, [%rd2+8];
$L__BB34_12:
	setp.eq.s32 	%p14, %r17, 0;
	mov.f32 	%f99, 0f00000000;
	@%p14 bra 	$L__BB34_14;
	ld.global.nc.f32 	%f99, [%rd2+108];
$L__BB34_14:
	setp.gt.u32 	%p15, %r17, 12;
	ld.global.nc.f32 	%f17, [%rd2+112];
	ld.global.nc.f32 	%f18, [%rd2+116];
	mov.f32 	%f100, 0f00000000;
	@%p15 bra 	$L__BB34_16;
	ld.global.nc.f32 	%f100, [%rd2+120];
$L__BB34_16:
	setp.eq.s32 	%p16, %r17, 0;
	setp.gt.u32 	%p17, %r2, 90;
	mov.f32 	%f101, 0f00000000;
	or.pred  	%p18, %p17, %p16;
	@%p18 bra 	$L__BB34_18;
	ld.global.nc.f32 	%f101, [%rd2+220];
$L__BB34_18:
	setp.gt.u32 	%p19, %r2, 90;
	mov.f32 	%f102, 0f00000000;
	@%p19 bra 	$L__BB34_20;
	ld.global.nc.f32 	%f102, [%rd2+224];
$L__BB34_20:
	setp.gt.u32 	%p21, %r2, 90;
	mov.f32 	%f103, 0f00000000;
	mov.pred 	%p23, 0;
	@%p21 bra 	$L__BB34_22;
	ld.global.nc.f32 	%f103, [%rd2+228];
	mov.pred 	%p23, %p1;
$L__BB34_22:
	mov.f32 	%f104, 0f00000000;
	not.pred 	%p22, %p23;
	@%p22 bra 	$L__BB34_24;
	ld.global.nc.f32 	%f104, [%rd2+232];
$L__BB34_24:
	cvta.to.global.u64 	%rd8, %rd3;
	sub.f32 	%f42, %f93, %f95;
	sub.f32 	%f43, %f42, %f99;
	add.f32 	%f44, %f43, %f18;
	mov.f32 	%f45, 0f00000000;
	sub.f32 	%f46, %f45, %f94;
	add.f32 	%f47, %f46, %f95;
	add.f32 	%f48, %f47, %f17;
	sub.f32 	%f49, %f48, %f18;
	add.f32 	%f50, %f94, 0f00000000;
	add.f32 	%f51, %f50, %f95;
	sub.f32 	%f52, %f51, %f17;
	sub.f32 	%f53, %f52, %f18;
	add.f32 	%f54, %f46, %f96;
	add.f32 	%f55, %f54, %f17;
	sub.f32 	%f56, %f55, %f100;
	sub.f32 	%f57, %f45, %f97;
	add.f32 	%f58, %f57, %f12;
	add.f32 	%f59, %f58, %f99;
	sub.f32 	%f60, %f59, %f18;
	add.f32 	%f61, %f11, 0f00000000;
	sub.f32 	%f62, %f61, %f12;
	sub.f32 	%f63, %f62, %f17;
	add.f32 	%f64, %f63, %f18;
	sub.f32 	%f65, %f45, %f11;
	sub.f32 	%f66, %f65, %f12;
	add.f32 	%f67, %f66, %f17;
	add.f32 	%f68, %f67, %f18;
	sub.f32 	%f69, %f61, %f98;
	sub.f32 	%f70, %f69, %f17;
	add.f32 	%f71, %f70, %f100;
	add.f32 	%f72, %f97, 0f00000000;
	sub.f32 	%f73, %f72, %f12;
	add.f32 	%f74, %f73, %f99;
	sub.f32 	%f75, %f74, %f18;
	add.f32 	%f76, %f65, %f12;
	sub.f32 	%f77, %f76, %f17;
	add.f32 	%f78, %f77, %f18;
	add.f32 	%f79, %f61, %f12;
	add.f32 	%f80, %f79, %f17;
	add.f32 	%f81, %f80, %f18;
	add.f32 	%f82, %f65, %f98;
	sub.f32 	%f83, %f82, %f17;
	add.f32 	%f84, %f83, %f100;
	add.f32 	%f85, %f58, %f101;
	sub.f32 	%f86, %f85, %f103;
	sub.f32 	%f87, %f62, %f102;
	add.f32 	%f88, %f87, %f103;
	add.f32 	%f89, %f66, %f102;
	add.f32 	%f90, %f89, %f103;
	sub.f32 	%f91, %f69, %f102;
	add.f32 	%f92, %f91, %f104;
	mad.lo.s32 	%r21, %r1, 126, %r3;
	mul.wide.u32 	%rd9, %r21, 4;
	add.s64 	%rd10, %rd8, %rd9;
	st.global.f32 	[%rd10], %f44;
	st.global.f32 	[%rd10+100352], %f49;
	st.global.f32 	[%rd10+200704], %f53;
	st.global.f32 	[%rd10+301056], %f56;
	st.global.f32 	[%rd10+401408], %f60;
	st.global.f32 	[%rd10+501760], %f64;
	st.global.f32 	[%rd10+602112], %f68;
	st.global.f32 	[%rd10+702464], %f71;
	st.global.f32 	[%rd10+802816], %f75;
	st.global.f32 	[%rd10+903168], %f78;
	st.global.f32 	[%rd10+1003520], %f81;
	st.global.f32 	[%rd10+1103872], %f84;
	st.global.f32 	[%rd10+1204224], %f86;
	st.global.f32 	[%rd10+1304576], %f88;
	st.global.f32 	[%rd10+1404928], %f90;
	st.global.f32 	[%rd10+1505280], %f92;
	ret;

}
	// .globl	tvmgen_default_fused_nn_contrib_conv2d_winograd_without_weight_transform_add_2_kernel2
.visible .entry tvmgen_default_fused_nn_contrib_conv2d_winograd_without_weight_transform_add_2_kernel2(
	.param .u64 .ptr .align 1 tvmgen_default_fused_nn_contrib_conv2d_winograd_without_weight_transform_add_2_kernel2_param_0,
	.param .u64 .ptr .align 1 tvmgen_default_fused_nn_contrib_conv2d_winograd_without_weight_transform_add_2_kernel2_param_1,
	.param .u64 .ptr .align 1 tvmgen_default_fused_nn_contrib_conv2d_winograd_without_weight_transform_add_2_kernel2_param_2
)
.maxntid 128
{
	.reg .b16 	%rs<6>;
	.reg .b32 	%r<29>;
	.reg .b32 	%f<62>;
	.reg .b64 	%rd<12>;

	ld.param.u64 	%rd1, [tvmgen_default_fused_nn_contrib_conv2d_winograd_without_weight_transform_add_2_kernel2_param_0];
	ld.param.u64 	%rd2, [tvmgen_default_fused_nn_contrib_conv2d_winograd_without_weight_transform_add_2_kernel2_param_1];
	ld.param.u64 	%rd3, [tvmgen_default_fused_nn_contrib_conv2d_winograd_without_weight_transform_add_2_kernel2_param_2];
	cvta.to.global.u64 	%rd4, %rd2;
	cvta.to.global.u64 	%rd5, %rd3;
	cvta.to.global.u64 	%rd6, %rd1;
	mov.u32 	%r1, %ctaid.x;
	shl.b32 	%r2, %r1, 7;
	mov.u32 	%r3, %tid.x;
	or.b32  	%r4, %r2, %r3;
	mul.hi.u32 	%r5, %r4, 1402438301;
	shr.u32 	%r6, %r5, 4;
	mad.lo.s32 	%r7, %r1, -98, %r4;
	mul.hi.u32 	%r8, %r7, 1402438301;
	shr.u32 	%r9, %r8, 4;
	mul.lo.s32 	%r10, %r9, 49;
	sub.s32 	%r11, %r7, %r10;
	cvt.u16.u32 	%rs1, %r11;
	mul.lo.s16 	%rs2, %rs1, 37;
	shr.u16 	%rs3, %rs2, 8;
	mul.lo.s16 	%rs4, %rs3, 7;
	sub.s16 	%rs5, %rs1, %rs4;
	cvt.u32.u16 	%r12, %rs5;
	and.b32  	%r13, %r12, 255;
	mad.lo.s32 	%r14, %r1, -28, %r7;
	mul.hi.u32 	%r15, %r14, 613566757;
	sub.s32 	%r16, %r14, %r15;
	shr.u32 	%r17, %r16, 1;
	add.s32 	%r18, %r17, %r15;
	shr.u32 	%r19, %r18, 2;
	mul.lo.s32 	%r20, %r19, 7;
	sub.s32 	%r21, %r14, %r20;
	mad.lo.s32 	%r22, %r6, 49, %r11;
	add.s32 	%r23, %r22, %r21;
	sub.s32 	%r24, %r23, %r13;
	mul.wide.u32 	%rd7, %r24, 4;
	add.s64 	%rd8, %rd6, %rd7;
	ld.global.nc.f32 	%f1, [%rd8];
	add.f32 	%f2, %f1, 0f00000000;
	ld.global.nc.f32 	%f3, [%rd8+50176];
	add.f32 	%f4, %f2, %f3;
	ld.global.nc.f32 	%f5, [%rd8+100352];
	add.f32 	%f6, %f4, %f5;
	ld.global.nc.f32 	%f7, [%rd8+200704];
	add.f32 	%f8, %f6, %f7;
	ld.global.nc.f32 	%f9, [%rd8+250880];
	add.f32 	%f10, %f8, %f9;
	ld.global.nc.f32 	%f11, [%rd8+301056];
	add.f32 	%f12, %f10, %f11;
	ld.global.nc.f32 	%f13, [%rd8+401408];
	add.f32 	%f14, %f12, %f13;
	ld.global.nc.f32 	%f15, [%rd8+451584];
	add.f32 	%f16, %f14, %f15;
	ld.global.nc.f32 	%f17, [%rd8+501760];
	add.f32 	%f18, %f16, %f17;
	mov.f32 	%f19, 0f00000000;
	sub.f32 	%f20, %f19, %f3;
	add.f32 	%f21, %f20, %f5;
	ld.global.nc.f32 	%f22, [%rd8+150528];
	add.f32 	%f23, %f21, %f22;
	sub.f32 	%f24, %f23, %f9;
	add.f32 	%f25, %f24, %f11;
	ld.global.nc.f32 	%f26, [%rd8+351232];
	add.f32 	%f27, %f25, %f26;
	sub.f32 	%f28, %f27, %f15;
	add.f32 	%f29, %f28, %f17;
	ld.global.nc.f32 	%f30, [%rd8+551936];
	add.f32 	%f31, %f29, %f30;
	sub.f32 	%f32, %f19, %f7;
	sub.f32 	%f33, %f32, %f9;
	sub.f32 	%f34, %f33, %f11;
	add.f32 	%f35, %f34, %f13;
	add.f32 	%f36, %f35, %f15;
	add.f32 	%f37, %f36, %f17;
	ld.global.nc.f32 	%f38, [%rd8+602112];
	add.f32 	%f39, %f37, %f38;
	ld.global.nc.f32 	%f40, [%rd8+652288];
	add.f32 	%f41, %f39, %f40;
	ld.global.nc.f32 	%f42, [%rd8+702464];
	add.f32 	%f43, %f41, %f42;
	add.f32 	%f44, %f9, 0f00000000;
	sub.f32 	%f45, %f44, %f11;
	sub.f32 	%f46, %f45, %f26;
	sub.f32 	%f47, %f46, %f15;
	add.f32 	%f48, %f47, %f17;
	add.f32 	%f49, %f48, %f30;
	sub.f32 	%f50, %f49, %f40;
	add.f32 	%f51, %f50, %f42;
	ld.global.nc.f32 	%f52, [%rd8+752640];
	add.f32 	%f53, %f51, %f52;
	mul.hi.u32 	%r25, %r4, -1840700269;
	shr.u32 	%r26, %r25, 2;
	shl.b32 	%r27, %r21, 1;
	mad.lo.s32 	%r28, %r26, 28, %r27;
	mul.wide.u32 	%rd9, %r28, 4;
	add.s64 	%rd10, %rd5, %rd9;
	ld.global.nc.f32 	%f54, [%rd10];
	add.f32 	%f55, %f18, %f54;
	add.s64 	%rd11, %rd4, %rd9;
	st.global.f32 	[%rd11], %f55;
	ld.global.nc.f32 	%f56, [%rd10+4];
	add.f32 	%f57, %f31, %f56;
	st.global.f32 	[%rd11+4], %f57;
	ld.global.nc.f32 	%f58, [%rd10+56];
	add.f32 	%f59, %f43, %f58;
	st.global.f32 	[%rd11+56], %f59;
	ld.global.nc.f32 	%f60, [%rd10+60];
	add.f32 	%f61, %f53, %f60;
	st.global.f32 	[%rd11+60], %f61;
	ret;

}
	// .globl	tvmgen_default_fused_add_nn_relu_3_kernel0
.visible .entry tvmgen_default_fused_add_nn_relu_3_kernel0(
	.param .u64 .ptr .align 1 tvmgen_default_fused_add_nn_relu_3_kernel0_param_0,
	.param .u64 .ptr .align 1 tvmgen_default_fused_add_nn_relu_3_kernel0_param_1,
	.param .u64 .ptr .align 1 tvmgen_default_fused_add_nn_relu_3_kernel0_param_2
)
.maxntid 1024
{
	.reg .pred 	%p<2>;
	.reg .b32 	%r<10>;
	.reg .b32 	%f<5>;
	.reg .b64 	%rd<12>;

	ld.param.u64 	%rd1, [tvmgen_default_fused_add_nn_relu_3_kernel0_param_0];
	ld.param.u64 	%rd2, [tvmgen_default_fused_add_nn_relu_3_kernel0_param_1];
	ld.param.u64 	%rd3, [tvmgen_default_fused_add_nn_relu_3_kernel0_param_2];
	mov.u32 	%r1, %ctaid.x;
	shl.b32 	%r3, %r1, 1;
	mov.u32 	%r2, %tid.x;
	shr.u32 	%r4, %r2, 9;
	or.b32  	%r5, %r3, %r4;
	setp.gt.u32 	%p1, %r5, 48;
	@%p1 bra 	$L__BB36_2;
	cvta.to.global.u64 	%rd4, %rd2;
	cvta.to.global.u64 	%rd5, %rd3;
	cvta.to.global.u64 	%rd6, %rd1;
	shl.b32 	%r6, %r1, 10;
	or.b32  	%r7, %r6, %r2;
	mul.wide.u32 	%rd7, %r7, 4;
	add.s64 	%rd8, %rd4, %rd7;
	ld.global.nc.f32 	%f1, [%rd8];
	mul.hi.u32 	%r8, %r7, 1402438301;
	shr.u32 	%r9, %r8, 4;
	mul.wide.u32 	%rd9, %r9, 4;
	add.s64 	%rd10, %rd5, %rd9;
	ld.global.nc.f32 	%f2, [%rd10];
	add.f32 	%f3, %f1, %f2;
	max.f32 	%f4, %f3, 0f00000000;
	add.s64 	%rd11, %rd6, %rd7;
	st.global.f32 	[%rd11], %f4;
$L__BB36_2:
	ret;

}
	// .globl	tvmgen_default_fused_add_nn_relu_1_kernel0
.visible .entry tvmgen_default_fused_add_nn_relu_1_kernel0(
	.param .u64 .ptr .align 1 tvmgen_default_fused_add_nn_relu_1_kernel0_param_0,
	.param .u64 .ptr .align 1 tvmgen_default_fused_add_nn_relu_1_kernel0_param_1,
	.param .u64 .ptr .align 1 tvmgen_default_fused_add_nn_relu_1_kernel0_param_2
)
.maxntid 1024
{
	.reg .b32 	%r<10>;
	.reg .b32 	%f<5>;
	.reg .b64 	%rd<12>;

	ld.param.u64 	%rd1, [tvmgen_default_fused_add_nn_relu_1_kernel0_param_0];
	ld.param.u64 	%rd2, [tvmgen_default_fused_add_nn_relu_1_kernel0_param_1];
	ld.param.u64 	%rd3, [tvmgen_default_fused_add_nn_relu_1_kernel0_param_2];
	cvta.to.global.u64 	%rd4, %rd1;
	cvta.to.global.u64 	%rd5, %rd3;
	cvta.to.global.u64 	%rd6, %rd2;
	mov.u32 	%r1, %ctaid.x;
	shl.b32 	%r2, %r1, 10;
	mov.u32 	%r3, %tid.x;
	or.b32  	%r4, %r2, %r3;
	mul.wide.u32 	%rd7, %r4, 4;
	add.s64 	%rd8, %rd6, %rd7;
	ld.global.nc.f32 	%f1, [%rd8];
	shl.b32 	%r5, %r1, 6;
	shr.u32 	%r6, %r3, 4;
	or.b32  	%r7, %r5, %r6;
	mul.hi.u32 	%r8, %r7, 1402438301;
	shr.u32 	%r9, %r8, 4;
	mul.wide.u32 	%rd9, %r9, 4;
	add.s64 	%rd10, %rd5, %rd9;
	ld.global.nc.f32 	%f2, [%rd10];
	add.f32 	%f3, %f1, %f2;
	max.f32 	%f4, %f3, 0f00000000;
	add.s64 	%rd11, %rd4, %rd7;
	st.global.f32 	[%rd11], %f4;
	ret;

}
	// .globl	tvmgen_default_fused_nn_contrib_conv2d_winograd_without_weight_transform_add_1_kernel0
.visible .entry tvmgen_default_fused_nn_contrib_conv2d_winograd_without_weight_transform_add_1_kernel0(
	.param .u64 .ptr .align 1 tvmgen_default_fused_nn_contrib_conv2d_winograd_without_weight_transform_add_1_kernel0_param_0,
	.param .u64 .ptr .align 1 tvmgen_default_fused_nn_contrib_conv2d_winograd_without_weight_transform_add_1_kernel0_param_1
)
.maxntid 128
{
	.reg .pred 	%p<24>;
	.reg .b32 	%r<22>;
	.reg .b32 	%f<105>;
	.reg .b64 	%rd<11>;

	ld.param.u64 	%rd4, [tvmgen_default_fused_nn_contrib_conv2d_winograd_without_weight_transform_add_1_kernel0_param_0];
	ld.param.u64 	%rd3, [tvmgen_default_fused_nn_contrib_conv2d_winograd_without_weight_transform_add_1_kernel0_param_1];
	cvta.to.global.u64 	%rd1, %rd4;
	mov.u32 	%r1, %ctaid.x;
	shl.b32 	%r6, %r1, 6;
	mov.u32 	%r7, %tid.x;
	shr.u32 	%r8, %r7, 1;
	or.b32  	%r9, %r6, %r8;
	mul.hi.u32 	%r10, %r9, 1402438301;
	shr.u32 	%r11, %r10, 5;
	mul.lo.s32 	%r12, %r11, 98;
	sub.s32 	%r2, %r9, %r12;
	shl.b32 	%r13, %r1, 1;
	add.s32 	%r3, %r13, %r7;
	mul.hi.u32 	%r14, %r3, -1840700269;
	shr.u32 	%r15, %r14, 3;
	mul.lo.s32 	%r16, %r15, 14;
	sub.s32 	%r17, %r3, %r16;
	shl.b32 	%r18, %r17, 1;
	mul.hi.u32 	%r19, %r9, -1840700269;
	shr.u32 	%r20, %r19, 2;
	setp.lt.u32 	%p3, %r2, 7;
	setp.eq.s32 	%p4, %r17, 0;
	mad.lo.s32 	%r5, %r20, 56, %r18;
	mul.wide.u32 	%rd5, %r5, 4;
	add.s64 	%rd2, %rd1, %rd5;
	mov.f32 	%f93, 0f00000000;
	or.pred  	%p5, %p3, %p4;
	@%p5 bra 	$L__BB38_2;
	ld.global.nc.f32 	%f30, [%rd2+-116];
	add.f32 	%f93, %f30, 0f00000000;
$L__BB38_2:
	setp.lt.u32 	%p6, %r2, 7;
	mov.f32 	%f94, 0f00000000;
	@%p6 bra 	$L__BB38_4;
	ld.global.nc.f32 	%f94, [%rd2+-112];
$L__BB38_4:
	setp.lt.u32 	%p7, %r2, 7;
	mov.f32 	%f95, 0f00000000;
	@%p7 bra 	$L__BB38_6;
	ld.global.nc.f32 	%f95, [%rd2+-108];
$L__BB38_6:
	setp.lt.u32 	%p8, %r2, 7;
	setp.lt.u32 	%p1, %r17, 13;
	not.pred 	%p10, %p1;
	mov.f32 	%f96, 0f00000000;
	or.pred  	%p11, %p8, %p10;
	@%p11 bra 	$L__BB38_8;
	ld.global.nc.f32 	%f96, [%rd2+-104];
$L__BB38_8:
	setp.eq.s32 	%p12, %r17, 0;
	mov.f32 	%f97, 0f00000000;
	@%p12 bra 	$L__BB38_10;
	ld.global.nc.f32 	%f97, [%rd2+-4];
$L__BB38_10:
	setp.gt.u32 	%p13, %r17, 12;
	mul.wide.s32 	%rd6, %r5, 4;
	add.s64 	%rd7, %rd1, %rd6;
	ld.global.nc.f32 	%f11, [%rd7];
	ld.global.nc.f32 	%f12, [%rd2+4];
	mov.f32 	%f98, 0f00000000;
	@%p13 bra 	$L__BB38_12;
	ld.global.nc.f32 	%f98, [%rd2+8];
$L__BB38_12:
	setp.eq.s32 	%p14, %r17, 0;
	mov.f32 	%f99, 0f00000000;
	@%p14 bra 	$L__BB38_14;
	ld.global.nc.f32 	%f99, [%rd2+108];
$L__BB38_14:
	setp.gt.u32 	%p15, %r17, 12;
	ld.global.nc.f32 	%f17, [%rd2+112];
	ld.global.nc.f32 	%f18, [%rd2+116];
	mov.f32 	%f100, 0f00000000;
	@%p15 bra 	$L__BB38_16;
	ld.global.nc.f32 	%f100, [%rd2+120];
$L__BB38_16:
	setp.eq.s32 	%p16, %r17, 0;
	setp.gt.u32 	%p17, %r2, 90;
	mov.f32 	%f101, 0f00000000;
	or.pred  	%p18, %p17, %p16;
	@%p18 bra 	$L__BB38_18;
	ld.global.nc.f32 	%f101, [%rd2+220];
$L__BB38_18:
	setp.gt.u32 	%p19, %r2, 90;
	mov.f32 	%f102, 0f00000000;
	@%p19 bra 	$L__BB38_20;
	ld.global.nc.f32 	%f102, [%rd2+224];
$L__BB38_20:
	setp.gt.u32 	%p21, %r2, 90;
	mov.f32 	%f103, 0f00000000;
	mov.pred 	%p23, 0;
	@%p21 bra 	$L__BB38_22;
	ld.global.nc.f32 	%f103, [%rd2+228];
	mov.pred 	%p23, %p1;
$L__BB38_22:
	mov.f32 	%f104, 0f00000000;
	not.pred 	%p22, %p23;
	@%p22 bra 	$L__BB38_24;
	ld.global.nc.f32 	%f104, [%rd2+232];
$L__BB38_24:
	cvta.to.global.u64 	%rd8, %rd3;
	sub.f32 	%f42, %f93, %f95;
	sub.f32 	%f43, %f42, %f99;
	add.f32 	%f44, %f43, %f18;
	mov.f32 	%f45, 0f00000000;
	sub.f32 	%f46, %f45, %f94;
	add.f32 	%f47, %f46, %f95;
	add.f32 	%f48, %f47, %f17;
	sub.f32 	%f49, %f48, %f18;
	add.f32 	%f50, %f94, 0f00000000;
	add.f32 	%f51, %f50, %f95;
	sub.f32 	%f52, %f51, %f17;
	sub.f32 	%f53, %f52, %f18;
	add.f32 	%f54, %f46, %f96;
	add.f32 	%f55, %f54, %f17;
	sub.f32 	%f56, %f55, %f100;
	sub.f32 	%f57, %f45, %f97;
	add.f32 	%f58, %f57, %f12;
	add.f32 	%f59, %f58, %f99;
	sub.f32 	%f60, %f59, %f18;
	add.f32 	%f61, %f11, 0f00000000;
	sub.f32 	%f62, %f61, %f12;
	sub.f32 	%f63, %f62, %f17;
	add.f32 	%f64, %f63, %f18;
	sub.f32 	%f65, %f45, %f11;
	sub.f32 	%f66, %f65, %f12;
	add.f32 	%f67, %f66, %f17;
	add.f32 	%f68, %f67, %f18;
	sub.f32 	%f69, %f61, %f98;
	sub.f32 	%f70, %f69, %f17;
	add.f32 	%f71, %f70, %f100;
	add.f32 	%f72, %f97, 0f00000000;
	sub.f32 	%f73, %f72, %f12;
	add.f32 	%f74, %f73, %f99;
	sub.f32 	%f75, %f74, %f18;
	add.f32 	%f76, %f65, %f12;
	sub.f32 	%f77, %f76, %f17;
	add.f32 	%f78, %f77, %f18;
	add.f32 	%f79, %f61, %f12;
	add.f32 	%f80, %f79, %f17;
	add.f32 	%f81, %f80, %f18;
	add.f32 	%f82, %f65, %f98;
	sub.f32 	%f83, %f82, %f17;
	add.f32 	%f84, %f83, %f100;
	add.f32 	%f85, %f58, %f101;
	sub.f32 	%f86, %f85, %f103;
	sub.f32 	%f87, %f62, %f102;
	add.f32 	%f88, %f87, %f103;
	add.f32 	%f89, %f66, %f102;
	add.f32 	%f90, %f89, %f103;
	sub.f32 	%f91, %f69, %f102;
	add.f32 	%f92, %f91, %f104;
	mad.lo.s32 	%r21, %r1, 126, %r3;
	mul.wide.u32 	%rd9, %r21, 4;
	add.s64 	%rd10, %rd8, %rd9;
	st.global.f32 	[%rd10], %f44;
	st.global.f32 	[%rd10+100352], %f49;
	st.global.f32 	[%rd10+200704], %f53;
	st.global.f32 	[%rd10+301056], %f56;
	st.global.f32 	[%rd10+401408], %f60;
	st.global.f32 	[%rd10+501760], %f64;
	st.global.f32 	[%rd10+602112], %f68;
	st.global.f32 	[%rd10+702464], %f71;
	st.global.f32 	[%rd10+802816], %f75;
	st.global.f32 	[%rd10+903168], %f78;
	st.global.f32 	[%rd10+1003520], %f81;
	st.global.f32 	[%rd10+1103872], %f84;
	st.global.f32 	[%rd10+1204224], %f86;
	st.global.f32 	[%rd10+1304576], %f88;
	st.global.f32 	[%rd10+1404928], %f90;
	st.global.f32 	[%rd10+1505280], %f92;
	ret;

}
	// .globl	tvmgen_default_fused_nn_contrib_conv2d_winograd_without_weight_transform_add_add_nn_relu_1_kernel2
.visible .entry tvmgen_default_fused_nn_contrib_conv2d_winograd_without_weight_transform_add_add_nn_relu_1_kernel2(
	.param .u64 .ptr .align 1 tvmgen_default_fused_nn_contrib_conv2d_winograd_without_weight_transform_add_add_nn_relu_1_kernel2_param_0,
	.param .u64 .ptr .align 1 tvmgen_default_fused_nn_contrib_conv2d_winograd_without_weight_transform_add_add_nn_relu_1_kernel2_param_1,
	.param .u64 .ptr .align 1 tvmgen_default_fused_nn_contrib_conv2d_winograd_without_weight_transform_add_add_nn_relu_1_kernel2_param_2,
	.param .u64 .ptr .align 1 tvmgen_default_fused_nn_contrib_conv2d_winograd_without_weight_transform_add_add_nn_relu_1_kernel2_param_3
)
.maxntid 128
{
	.reg .b32 	%r<23>;
	.reg .b32 	%f<71>;
	.reg .b64 	%rd<16>;

	ld.param.u64 	%rd1, [tvmgen_default_fused_nn_contrib_conv2d_winograd_without_weight_transform_add_add_nn_relu_1_kernel2_param_0];
	ld.param.u64 	%rd2, [tvmgen_default_fused_nn_contrib_conv2d_winograd_without_weight_transform_add_add_nn_relu_1_kernel2_param_1];
	ld.param.u64 	%rd3, [tvmgen_default_fused_nn_contrib_conv2d_winograd_without_weight_transform_add_add_nn_relu_1_kernel2_param_2];
	ld.param.u64 	%rd4, [tvmgen_default_fused_nn_contrib_conv2d_winograd_without_weight_transform_add_add_nn_relu_1_kernel2_param_3];
	cvta.to.global.u64 	%rd5, %rd2;
	cvta.to.global.u64 	%rd6, %rd4;
	cvta.to.global.u64 	%rd7, %rd3;
	cvta.to.global.u64 	%rd8, %rd1;
	mov.u32 	%r1, %ctaid.x;
	shl.b32 	%r2, %r1, 7;
	mov.u32 	%r3, %tid.x;
	or.b32  	%r4, %r2, %r3;
	mul.wide.u32 	%rd9, %r4, 4;
	add.s64 	%rd10, %rd8, %rd9;
	ld.global.nc.f32 	%f1, [%rd10];
	add.f32 	%f2, %f1, 0f00000000;
	ld.global.nc.f32 	%f3, [%rd10+100352];
	add.f32 	%f4, %f2, %f3;
	ld.global.nc.f32 	%f5, [%rd10+200704];
	add.f32 	%f6, %f4, %f5;
	ld.global.nc.f32 	%f7, [%rd10+401408];
	add.f32 	%f8, %f6, %f7;
	ld.global.nc.f32 	%f9, [%rd10+501760];
	add.f32 	%f10, %f8, %f9;
	ld.global.nc.f32 	%f11, [%rd10+602112];
	add.f32 	%f12, %f10, %f11;
	ld.global.nc.f32 	%f13, [%rd10+802816];
	add.f32 	%f14, %f12, %f13;
	ld.global.nc.f32 	%f15, [%rd10+903168];
	add.f32 	%f16, %f14, %f15;
	ld.global.nc.f32 	%f17, [%rd10+1003520];
	add.f32 	%f18, %f16, %f17;
	mov.f32 	%f19, 0f00000000;
	sub.f32 	%f20, %f19, %f3;
	add.f32 	%f21, %f20, %f5;
	ld.global.nc.f32 	%f22, [%rd10+301056];
	add.f32 	%f23, %f21, %f22;
	sub.f32 	%f24, %f23, %f9;
	add.f32 	%f25, %f24, %f11;
	ld.global.nc.f32 	%f26, [%rd10+702464];
	add.f32 	%f27, %f25, %f26;
	sub.f32 	%f28, %f27, %f15;
	add.f32 	%f29, %f28, %f17;
	ld.global.nc.f32 	%f30, [%rd10+1103872];
	add.f32 	%f31, %f29, %f30;
	sub.f32 	%f32, %f19, %f7;
	sub.f32 	%f33, %f32, %f9;
	sub.f32 	%f34, %f33, %f11;
	add.f32 	%f35, %f34, %f13;
	add.f32 	%f36, %f35, %f15;
	add.f32 	%f37, %f36, %f17;
	ld.global.nc.f32 	%f38, [%rd10+1204224];
	add.f32 	%f39, %f37, %f38;
	ld.global.nc.f32 	%f40, [%rd10+1304576];
	add.f32 	%f41, %f39, %f40;
	ld.global.nc.f32 	%f42, [%rd10+1404928];
	add.f32 	%f43, %f41, %f42;
	add.f32 	%f44, %f9, 0f00000000;
	sub.f32 	%f45, %f44, %f11;
	sub.f32 	%f46, %f45, %f26;
	sub.f32 	%f47, %f46, %f15;
	add.f32 	%f48, %f47, %f17;
	add.f32 	%f49, %f48, %f30;
	sub.f32 	%f50, %f49, %f40;
	add.f32 	%f51, %f50, %f42;
	ld.global.nc.f32 	%f52, [%rd10+1505280];
	add.f32 	%f53, %f51, %f52;
	shl.b32 	%r5, %r1, 6;
	shr.u32 	%r6, %r3, 1;
	or.b32  	%r7, %r5, %r6;
	mul.hi.u32 	%r8, %r7, -1840700269;
	shr.u32 	%r9, %r8, 2;
	mad.lo.s32 	%r10, %r1, -126, %r4;
	shr.u32 	%r11, %r10, 1;
	mul.hi.u32 	%r12, %r11, -1840700269;
	shr.u32 	%r13, %r12, 2;
	mul.lo.s32 	%r14, %r13, 14;
	sub.s32 	%r15, %r10, %r14;
	shl.b32 	%r16, %r15, 1;
	mad.lo.s32 	%r17, %r9, 56, %r16;
	shl.b32 	%r18, %r1, 5;
	shr.u32 	%r19, %r3, 2;
	or.b32  	%r20, %r18, %r19;
	mul.hi.u32 	%r21, %r20, 1402438301;
	shr.u32 	%r22, %r21, 4;
	mul.wide.u32 	%rd11, %r22, 4;
	add.s64 	%rd12, %rd6, %rd11;
	ld.global.nc.f32 	%f54, [%rd12];
	mul.wide.u32 	%rd13, %r17, 4;
	add.s64 	%rd14, %rd7, %rd13;
	ld.global.nc.f32 	%f55, [%rd14];
	add.f32 	%f56, %f18, %f55;
	add.f32 	%f57, %f56, %f54;
	max.f32 	%f58, %f57, 0f00000000;
	add.s64 	%rd15, %rd5, %rd13;
	st.global.f32 	[%rd15], %f58;
	ld.global.nc.f32 	%f59, [%rd14+4];
	add.f32 	%f60, %f31, %f59;
	add.f32 	%f61, %f60, %f54;
	max.f32 	%f62, %f61, 0f00000000;
	st.global.f32 	[%rd15+4], %f62;
	ld.global.nc.f32 	%f63, [%rd14+112];
	add.f32 	%f64, %f43, %f63;
	add.f32 	%f65, %f64, %f54;
	max.f32 	%f66, %f65, 0f00000000;
	st.global.f32 	[%rd15+112], %f66;
	ld.global.nc.f32 	%f67, [%rd14+116];
	add.f32 	%f68, %f53, %f67;
	add.f32 	%f69, %f68, %f54;
	max.f32 	%f70, %f69, 0f00000000;
	st.global.f32 	[%rd15+116], %f70;
	ret;

}
	// .globl	tvmgen_default_fused_nn_contrib_conv2d_winograd_without_weight_transform_add_add_nn_relu_1_kernel1
.visible .entry tvmgen_default_fused_nn_contrib_conv2d_winograd_without_weight_transform_add_add_nn_relu_1_kernel1(
	.param .u64 .ptr .align 1 tvmgen_default_fused_nn_contrib_conv2d_winograd_without_weight_transform_add_add_nn_relu_1_kernel1_param_0,
	.param .u64 .ptr .align 1 tvmgen_default_fused_nn_contrib_conv2d_winograd_without_weight_transform_add_add_nn_relu_1_kernel1_param_1,
	.param .u64 .ptr .align 1 tvmgen_default_fused_nn_contrib_conv2d_winograd_without_weight_transform_add_add_nn_relu_1_kernel1_param_2
)
.maxntid 196
{
	.reg .pred 	%p<8>;
	.reg .b32 	%r<70>;
	.reg .b32 	%f<129>;
	.reg .b64 	%rd<19>;
	// demoted variable
	.shared .align 4 .b8 _ZZ98tvmgen_default_fused_nn_contrib_conv2d_winograd_without_weight_transform_add_add_nn_relu_1_kernel1E9p1_shared[2048];
	// demoted variable
	.shared .align 4 .b8 _ZZ98tvmgen_default_fused_nn_contrib_conv2d_winograd_without_weight_transform_add_add_nn_relu_1_kernel1E16data_pack_shared[6272];
	ld.param.u64 	%rd4, [tvmgen_default_fused_nn_contrib_conv2d_winograd_without_weight_transform_add_add_nn_relu_1_kernel1_param_0];
	cvta.to.global.u64 	%rd1, %rd4;
	mov.u32 	%r23, %ctaid.z;
	mov.u32 	%r1, %tid.y;
	mov.u32 	%r24, %tid.x;
	mad.lo.s32 	%r25, %r1, 49, %r24;
	shl.b32 	%r26, %r25, 2;
	and.b32  	%r27, %r26, 130944;
	mov.u32 	%r2, %ctaid.y;
	shl.b32 	%r28, %r2, 5;
	and.b32  	%r29, %r25, 31;
	or.b32  	%r30, %r29, %r28;
	add.s32 	%r3, %r30, %r27;
	mov.u32 	%r31, _ZZ98tvmgen_default_fused_nn_contrib_conv2d_winograd_without_weight_transform_add_add_nn_relu_1_kernel1E9p1_shared;
	add.s32 	%r4, %r31, %r26;
	add.s32 	%r32, %r26, 784;
	and.b32  	%r33, %r32, 262016;
	add.s32 	%r34, %r25, 4;
	and.b32  	%r35, %r34, 31;
	or.b32  	%r36, %r35, %r28;
	add.s32 	%r5, %r36, %r33;
	setp.lt.u32 	%p2, %r25, 120;
	setp.lt.u32 	%p3, %r1, 3;
	and.pred  	%p1, %p3, %p2;
	add.s32 	%r37, %r26, 1568;
	and.b32  	%r38, %r37, 3968;
	add.s32 	%r39, %r25, 8;
	and.b32  	%r40, %r39, 31;
	or.b32  	%r41, %r40, %r28;
	add.s32 	%r6, %r41, %r38;
	mul.lo.s32 	%r42, %r23, 25088;
	shr.u32 	%r43, %r1, 1;
	mov.u32 	%r44, %ctaid.x;
	mul.lo.s32 	%r7, %r44, 98;
	and.b32  	%r45, %r1, 1;
	setp.eq.b32 	%p4, %r45, 1;
	selp.b32 	%r46, 49, 0, %p4;
	or.b32  	%r8, %r42, %r24;
	add.s32 	%r47, %r8, %r7;
	mad.lo.s32 	%r48, %r43, 196, %r47;
	add.s32 	%r9, %r48, %r46;
	mov.u32 	%r49, _ZZ98tvmgen_default_fused_nn_contrib_conv2d_winograd_without_weight_transform_add_add_nn_relu_1_kernel1E16data_pack_shared;
	add.s32 	%r10, %r49, %r26;
	shl.b32 	%r50, %r24, 2;
	add.s32 	%r51, %r50, %r49;
	add.s32 	%r11, %r51, 392;
	mov.f32 	%f113, 0f00000000;
	mov.b32 	%r66, 0;
	not.pred 	%p5, %p1;
	mov.f32 	%f114, %f113;
	mov.f32 	%f115, %f113;
	mov.f32 	%f116, %f113;
	mov.f32 	%f117, %f113;
	mov.f32 	%f118, %f113;
	mov.f32 	%f119, %f113;
	mov.f32 	%f120, %f113;
	mov.f32 	%f121, %f113;
	mov.f32 	%f122, %f113;
	mov.f32 	%f123, %f113;
	mov.f32 	%f124, %f113;
	mov.f32 	%f125, %f113;
	mov.f32 	%f126, %f113;
	mov.f32 	%f127, %f113;
	mov.f32 	%f128, %f113;
$L__BB40_1:
	bar.sync 	0;
	shl.b32 	%r52, %r66, 11;
	mov.u32 	%r53, %ctaid.z;
	shl.b32 	%r54, %r53, 14;
	add.s32 	%r13, %r52, %r54;
	add.s32 	%r55, %r3, %r13;
	mul.wide.u32 	%rd5, %r55, 4;
	add.s64 	%rd6, %rd1, %rd5;
	ld.global.nc.f32 	%f50, [%rd6];
	st.shared.f32 	[%r4], %f50;
	add.s32 	%r56, %r5, %r13;
	mul.wide.u32 	%rd7, %r56, 4;
	add.s64 	%rd8, %rd1, %rd7;
	ld.global.nc.f32 	%f51, [%rd8];
	st.shared.f32 	[%r4+784], %f51;
	@%p5 bra 	$L__BB40_3;
	add.s32 	%r57, %r6, %r13;
	mul.wide.u32 	%rd9, %r57, 4;
	add.s64 	%rd10, %rd1, %rd9;
	ld.global.nc.f32 	%f52, [%rd10];
	st.shared.f32 	[%r4+1568], %f52;
$L__BB40_3:
	ld.param.u64 	%rd17, [tvmgen_default_fused_nn_contrib_conv2d_winograd_without_weight_transform_add_add_nn_relu_1_kernel1_param_1];
	shl.b32 	%r59, %r1, 3;
	mov.u32 	%r60, _ZZ98tvmgen_default_fused_nn_contrib_conv2d_winograd_without_weight_transform_add_add_nn_relu_1_kernel1E9p1_shared;
	add.s32 	%r61, %r59, %r60;
	add.s32 	%r68, %r61, 128;
	mad.lo.s32 	%r62, %r66, 3136, %r9;
	cvta.to.global.u64 	%rd11, %rd17;
	mul.wide.u32 	%rd12, %r62, 4;
	add.s64 	%rd13, %rd11, %rd12;
	ld.global.nc.f32 	%f53, [%rd13];
	st.shared.f32 	[%r10], %f53;
	ld.global.nc.f32 	%f54, [%rd13+1568];
	st.shared.f32 	[%r10+784], %f54;
	ld.global.nc.f32 	%f55, [%rd13+3136];
	st.shared.f32 	[%r10+1568], %f55;
	ld.global.nc.f32 	%f56, [%rd13+4704];
	st.shared.f32 	[%r10+2352], %f56;
	ld.global.nc.f32 	%f57, [%rd13+6272];
	st.shared.f32 	[%r10+3136], %f57;
	ld.global.nc.f32 	%f58, [%rd13+7840];
	st.shared.f32 	[%r10+3920], %f58;
	ld.global.nc.f32 	%f59, [%rd13+9408];
	st.shared.f32 	[%r10+4704], %f59;
	ld.global.nc.f32 	%f60, [%rd13+10976];
	st.shared.f32 	[%r10+5488], %f60;
	bar.sync 	0;
	mov.b32 	%r69, 128;
	mov.u32 	%r67, %r11;
$L__BB40_4:
	ld.shared.f32 	%f61, [%r68+-128];
	ld.shared.f32 	%f62, [%r67+-392];
	fma.rn.f32 	%f63, %f61, %f62, %f113;
	ld.shared.f32 	%f64, [%r68+-96];
	fma.rn.f32 	%f65, %f62, %f64, %f117;
	ld.shared.f32 	%f66, [%r68+-64];
	fma.rn.f32 	%f67, %f66, %f62, %f121;
	ld.shared.f32 	%f68, [%r68+-32];
	fma.rn.f32 	%f69, %f62, %f68, %f125;
	ld.shared.f32 	%f70, [%r67+-196];
	fma.rn.f32 	%f71, %f61, %f70, %f115;
	fma.rn.f32 	%f72, %f70, %f64, %f119;
	fma.rn.f32 	%f73, %f66, %f70, %f123;
	fma.rn.f32 	%f74, %f70, %f68, %f127;
	ld.shared.f32 	%f75, [%r68+-124];
	fma.rn.f32 	%f76, %f75, %f62, %f114;
	ld.shared.f32 	%f77, [%r68+-92];
	fma.rn.f32 	%f78, %f62, %f77, %f118;
	ld.shared.f32 	%f79, [%r68+-60];
	fma.rn.f32 	%f80, %f79, %f62, %f122;
	ld.shared.f32 	%f81, [%r68+-28];
	fma.rn.f32 	%f82, %f62, %f81, %f126;
	fma.rn.f32 	%f83, %f75, %f70, %f116;
	fma.rn.f32 	%f84, %f70, %f77, %f120;
	fma.rn.f32 	%f85, %f79, %f70, %f124;
	fma.rn.f32 	%f86, %f70, %f81, %f128;
	ld.shared.f32 	%f87, [%r68];
	ld.shared.f32 	%f88, [%r67];
	fma.rn.f32 	%f113, %f87, %f88, %f63;
	ld.shared.f32 	%f89, [%r68+32];
	fma.rn.f32 	%f117, %f88, %f89, %f65;
	ld.shared.f32 	%f90, [%r68+64];
	fma.rn.f32 	%f121, %f90, %f88, %f67;
	ld.shared.f32 	%f91, [%r68+96];
	fma.rn.f32 	%f125, %f88, %f91, %f69;
	ld.shared.f32 	%f92, [%r67+196];
	fma.rn.f32 	%f115, %f87, %f92, %f71;
	fma.rn.f32 	%f119, %f92, %f89, %f72;
	fma.rn.f32 	%f123, %f90, %f92, %f73;
	fma.rn.f32 	%f127, %f92, %f91, %f74;
	ld.shared.f32 	%f93, [%r68+4];
	fma.rn.f32 	%f114, %f93, %f88, %f76;
	ld.shared.f32 	%f94, [%r68+36];
	fma.rn.f32 	%f118, %f88, %f94, %f78;
	ld.shared.f32 	%f95, [%r68+68];
	fma.rn.f32 	%f122, %f95, %f88, %f80;
	ld.shared.f32 	%f96, [%r68+100];
	fma.rn.f32 	%f126, %f88, %f96, %f82;
	fma.rn.f32 	%f116, %f93, %f92, %f83;
	fma.rn.f32 	%f120, %f92, %f94, %f84;
	fma.rn.f32 	%f124, %f95, %f92, %f85;
	fma.rn.f32 	%f128, %f92, %f96, %f86;
	add.s32 	%r69, %r69, 256;
	add.s32 	%r68, %r68, 256;
	add.s32 	%r67, %r67, 784;
	setp.ne.s32 	%p6, %r69, 2176;
	@%p6 bra 	$L__BB40_4;
	add.s32 	%r66, %r66, 1;
	setp.ne.s32 	%p7, %r66, 8;
	@%p7 bra 	$L__BB40_1;
	ld.param.u64 	%rd18, [tvmgen_default_fused_nn_contrib_conv2d_winograd_without_weight_transform_add_add_nn_relu_1_kernel1_param_2];
	cvta.to.global.u64 	%rd14, %rd18;
	mad.lo.s32 	%r63, %r2, 6272, %r8;
	mad.lo.s32 	%r64, %r1, 392, %r63;
	add.s32 	%r65, %r64, %r7;
	mul.wide.u32 	%rd15, %r65, 4;
	add.s64 	%rd16, %rd14, %rd15;
	st.global.f32 	[%rd16], %f113;
	st.global.f32 	[%rd16+6272], %f117;
	st.global.f32 	[%rd16+12544], %f121;
	st.global.f32 	[%rd16+18816], %f125;
	st.global.f32 	[%rd16+196], %f115;
	st.global.f32 	[%rd16+6468], %f119;
	st.global.f32 	[%rd16+12740], %f123;
	st.global.f32 	[%rd16+19012], %f127;
	st.global.f32 	[%rd16+784], %f114;
	st.global.f32 	[%rd16+7056], %f118;
	st.global.f32 	[%rd16+13328], %f122;
	st.global.f32 	[%rd16+19600], %f126;
	st.global.f32 	[%rd16+980], %f116;
	st.global.f32 	[%rd16+7252], %f120;
	st.global.f32 	[%rd16+13524], %f124;
	st.global.f32 	[%rd16+19796], %f128;
	ret;

}
	// .globl	tvmgen_default_fused_nn_contrib_conv2d_winograd_without_weight_transform_add_nn_relu_1_kernel1
.visible .entry tvmgen_default_fused_nn_contrib_conv2d_winograd_without_weight_transform_add_nn_relu_1_kernel1(
	.param .u64 .ptr .align 1 tvmgen_default_fused_nn_contrib_conv2d_winograd_without_weight_transform_add_nn_relu_1_kernel1_param_0,
	.param .u64 .ptr .align 1 tvmgen_default_fused_nn_contrib_conv2d_winograd_without_weight_transform_add_nn_relu_1_kernel1_param_1,
	.param .u64 .ptr .align 1 tvmgen_default_fused_nn_contrib_conv2d_winograd_without_weight_transform_add_nn_relu_1_kernel1_param_2
)
.maxntid 196
{
	.reg .pred 	%p<8>;
	.reg .b32 	%r<70>;
	.reg .b32 	%f<129>;
	.reg .b64 	%rd<19>;
	// demoted variable
	.shared .align 4 .b8 _ZZ94tvmgen_default_fused_nn_contrib_conv2d_winograd_without_weight_transform_add_nn_relu_1_kernel1E9p1_shared[2048];
	// demoted variable
	.shared .align 4 .b8 _ZZ94tvmgen_default_fused_nn_contrib_conv2d_winograd_without_weight_transform_add_nn_relu_1_kernel1E16data_pack_shared[6272];
	ld.param.u64 	%rd4, [tvmgen_default_fused_nn_contrib_conv2d_winograd_without_weight_transform_add_nn_relu_1_kernel1_param_0];
	cvta.to.global.u64 	%rd1, %rd4;
	mov.u32 	%r23, %ctaid.z;
	mov.u32 	%r1, %tid.y;
	mov.u32 	%r24, %tid.x;
	mad.lo.s32 	%r25, %r1, 49, %r24;
	shl.b32 	%r26, %r25, 2;
	and.b32  	%r27, %r26, 130944;
	mov.u32 	%r2, %ctaid.y;
	shl.b32 	%r28, %r2, 5;
	and.b32  	%r29, %r25, 31;
	or.b32  	%r30, %r29, %r28;
	add.s32 	%r3, %r30, %r27;
	mov.u32 	%r31, _ZZ94tvmgen_default_fused_nn_contrib_conv2d_winograd_without_weight_transform_add_nn_relu_1_kernel1E9p1_shared;
	add.s32 	%r4, %r31, %r26;
	add.s32 	%r32, %r26, 784;
	and.b32  	%r33, %r32, 262016;
	add.s32 	%r34, %r25, 4;
	and.b32  	%r35, %r34, 31;
	or.b32  	%r36, %r35, %r28;
	add.s32 	%r5, %r36, %r33;
	setp.lt.u32 	%p2, %r25, 120;
	setp.lt.u32 	%p3, %r1, 3;
	and.pred  	%p1, %p3, %p2;
	add.s32 	%r37, %r26, 1568;
	and.b32  	%r38, %r37, 3968;
	add.s32 	%r39, %r25, 8;
	and.b32  	%r40, %r39, 31;
	or.b32  	%r41, %r40, %r28;
	add.s32 	%r6, %r41, %r38;
	mul.lo.s32 	%r42, %r23, 25088;
	shr.u32 	%r43, %r1, 1;
	mov.u32 	%r44, %ctaid.x;
	mul.lo.s32 	%r7, %r44, 98;
	and.b32  	%r45, %r1, 1;
	setp.eq.b32 	%p4, %r45, 1;
	selp.b32 	%r46, 49, 0, %p4;
	or.b32  	%r8, %r42, %r24;
	add.s32 	%r47, %r8, %r7;
	mad.lo.s32 	%r48, %r43, 196, %r47;
	add.s32 	%r9, %r48, %r46;
	mov.u32 	%r49, _ZZ94tvmgen_default_fused_nn_contrib_conv2d_winograd_without_weight_transform_add_nn_relu_1_kernel1E16data_pack_shared;
	add.s32 	%r10, %r49, %r26;
	shl.b32 	%r50, %r24, 2;
	add.s32 	%r51, %r50, %r49;
	add.s32 	%r11, %r51, 392;
	mov.f32 	%f113, 0f00000000;
	mov.b32 	%r66, 0;
	not.pred 	%p5, %p1;
	mov.f32 	%f114, %f113;
	mov.f32 	%f115, %f113;
	mov.f32 	%f116, %f113;
	mov.f32 	%f117, %f113;
	mov.f32 	%f118, %f113;
	mov.f32 	%f119, %f113;
	mov.f32 	%f120, %f113;
	mov.f32 	%f121, %f113;
	mov.f32 	%f122, %f113;
	mov.f32 	%f123, %f113;
	mov.f32 	%f124, %f113;
	mov.f32 	%f125, %f113;
	mov.f32 	%f126, %f113;
	mov.f32 	%f127, %f113;
	mov.f32 	%f128, %f113;
$L__BB41_1:
	bar.sync 	0;
	shl.b32 	%r52, %r66, 11;
	mov.u32 	%r53, %ctaid.z;
	shl.b32 	%r54, %r53, 14;
	add.s32 	%r13, %r52, %r54;
	add.s32 	%r55, %r3, %r13;
	mul.wide.u32 	%rd5, %r55, 4;
	add.s64 	%rd6, %rd1, %rd5;
	ld.global.nc.f32 	%f50, [%rd6];
	st.shared.f32 	[%r4], %f50;
	add.s32 	%r56, %r5, %r13;
	mul.wide.u32 	%rd7, %r56, 4;
	add.s64 	%rd8, %rd1, %rd7;
	ld.global.nc.f32 	%f51, [%rd8];
	st.shared.f32 	[%r4+784], %f51;
	@%p5 bra 	$L__BB41_3;
	add.s32 	%r57, %r6, %r13;
	mul.wide.u32 	%rd9, %r57, 4;
	add.s64 	%rd10, %rd1, %rd9;
	ld.global.nc.f32 	%f52, [%rd10];
	st.shared.f32 	[%r4+1568], %f52;
$L__BB41_3:
	ld.param.u64 	%rd17, [tvmgen_default_fused_nn_contrib_conv2d_winograd_without_weight_transform_add_nn_relu_1_kernel1_param_1];
	shl.b32 	%r59, %r1, 3;
	mov.u32 	%r60, _ZZ94tvmgen_default_fused_nn_contrib_conv2d_winograd_without_weight_transform_add_nn_relu_1_kernel1E9p1_shared;
	add.s32 	%r61, %r59, %r60;
	add.s32 	%r68, %r61, 128;
	mad.lo.s32 	%r62, %r66, 3136, %r9;
	cvta.to.global.u64 	%rd11, %rd17;
	mul.wide.u32 	%rd12, %r62, 4;
	add.s64 	%rd13, %rd11, %rd12;
	ld.global.nc.f32 	%f53, [%rd13];
	st.shared.f32 	[%r10], %f53;
	ld.global.nc.f32 	%f54, [%rd13+1568];
	st.shared.f32 	[%r10+784], %f54;
	ld.global.nc.f32 	%f55, [%rd13+3136];
	st.shared.f32 	[%r10+1568], %f55;
	ld.global.nc.f32 	%f56, [%rd13+4704];
	st.shared.f32 	[%r10+2352], %f56;
	ld.global.nc.f32 	%f57, [%rd13+6272];
	st.shared.f32 	[%r10+3136], %f57;
	ld.global.nc.f32 	%f58, [%rd13+7840];
	st.shared.f32 	[%r10+3920], %f58;
	ld.global.nc.f32 	%f59, [%rd13+9408];
	st.shared.f32 	[%r10+4704], %f59;
	ld.global.nc.f32 	%f60, [%rd13+10976];
	st.shared.f32 	[%r10+5488], %f60;
	bar.sync 	0;
	mov.b32 	%r69, 128;
	mov.u32 	%r67, %r11;
$L__BB41_4:
	ld.shared.f32 	%f61, [%r68+-128];
	ld.shared.f32 	%f62, [%r67+-392];
	fma.rn.f32 	%f63, %f61, %f62, %f113;
	ld.shared.f32 	%f64, [%r68+-96];
	fma.rn.f32 	%f65, %f62, %f64, %f117;
	ld.shared.f32 	%f66, [%r68+-64];
	fma.rn.f32 	%f67, %f66, %f62, %f121;
	ld.shared.f32 	%f68, [%r68+-32];
	fma.rn.f32 	%f69, %f62, %f68, %f125;
	ld.shared.f32 	%f70, [%r67+-196];
	fma.rn.f32 	%f71, %f61, %f70, %f115;
	fma.rn.f32 	%f72, %f70, %f64, %f119;
	fma.rn.f32 	%f73, %f66, %f70, %f123;
	fma.rn.f32 	%f74, %f70, %f68, %f127;
	ld.shared.f32 	%f75, [%r68+-124];
	fma.rn.f32 	%f76, %f75, %f62, %f114;
	ld.shared.f32 	%f77, [%r68+-92];
	fma.rn.f32 	%f78, %f62, %f77, %f118;
	ld.shared.f32 	%f79, [%r68+-60];
	fma.rn.f32 	%f80, %f79, %f62, %f122;
	ld.shared.f32 	%f81, [%r68+-28];
	fma.rn.f32 	%f82, %f62, %f81, %f126;
	fma.rn.f32 	%f83, %f75, %f70, %f116;
	fma.rn.f32 	%f84, %f70, %f77, %f120;
	fma.rn.f32 	%f85, %f79, %f70, %f124;
	fma.rn.f32 	%f86, %f70, %f81, %f128;
	ld.shared.f32 	%f87, [%r68];
	ld.shared.f32 	%f88, [%r67];
	fma.rn.f32 	%f113, %f87, %f88, %f63;
	ld.shared.f32 	%f89, [%r68+32];
	fma.rn.f32 	%f117, %f88, %f89, %f65;
	ld.shared.f32 	%f90, [%r68+64];
	fma.rn.f32 	%f121, %f90, %f88, %f67;
	ld.shared.f32 	%f91, [%r68+96];
	fma.rn.f32 	%f125, %f88, %f91, %f69;
	ld.shared.f32 	%f92, [%r67+196];
	fma.rn.f32 	%f115, %f87, %f92, %f71;
	fma.rn.f32 	%f119, %f92, %f89, %f72;
	fma.rn.f32 	%f123, %f90, %f92, %f73;
	fma.rn.f32 	%f127, %f92, %f91, %f74;
	ld.shared.f32 	%f93, [%r68+4];
	fma.rn.f32 	%f114, %f93, %f88, %f76;
	ld.shared.f32 	%f94, [%r68+36];
	fma.rn.f32 	%f118, %f88, %f94, %f78;
	ld.shared.f32 	%f95, [%r68+68];
	fma.rn.f32 	%f122, %f95, %f88, %f80;
	ld.shared.f32 	%f96, [%r68+100];
	fma.rn.f32 	%f126, %f88, %f96, %f82;
	fma.rn.f32 	%f116, %f93, %f92, %f83;
	fma.rn.f32 	%f120, %f92, %f94, %f84;
	fma.rn.f32 	%f124, %f95, %f92, %f85;
	fma.rn.f32 	%f128, %f92, %f96, %f86;
	add.s32 	%r69, %r69, 256;
	add.s32 	%r68, %r68, 256;
	add.s32 	%r67, %r67, 784;
	setp.ne.s32 	%p6, %r69, 2176;
	@%p6 bra 	$L__BB41_4;
	add.s32 	%r66, %r66, 1;
	setp.ne.s32 	%p7, %r66, 8;
	@%p7 bra 	$L__BB41_1;
	ld.param.u64 	%rd18, [tvmgen_default_fused_nn_contrib_conv2d_winograd_without_weight_transform_add_nn_relu_1_kernel1_param_2];
	cvta.to.global.u64 	%rd14, %rd18;
	mad.lo.s32 	%r63, %r2, 6272, %r8;
	mad.lo.s32 	%r64, %r1, 392, %r63;
	add.s32 	%r65, %r64, %r7;
	mul.wide.u32 	%rd15, %r65, 4;
	add.s64 	%rd16, %rd14, %rd15;
	st.global.f32 	[%rd16], %f113;
	st.global.f32 	[%rd16+6272], %f117;
	st.global.f32 	[%rd16+12544], %f121;
	st.global.f32 	[%rd16+18816], %f125;
	st.global.f32 	[%rd16+196], %f115;
	st.global.f32 	[%rd16+6468], %f119;
	st.global.f32 	[%rd16+12740], %f123;
	st.global.f32 	[%rd16+19012], %f127;
	st.global.f32 	[%rd16+784], %f114;
	st.global.f32 	[%rd16+7056], %f118;
	st.global.f32 	[%rd16+13328], %f122;
	st.global.f32 	[%rd16+19600], %f126;
	st.global.f32 	[%rd16+980], %f116;
	st.global.f32 	[%rd16+7252], %f120;
	st.global.f32 	[%rd16+13524], %f124;
	st.global.f32 	[%rd16+19796], %f128;
	ret;

}
	// .globl	tvmgen_default_fused_nn_conv2d_3_kernel0
.visible .entry tvmgen_default_fused_nn_conv2d_3_kernel0(
	.param .u64 .ptr .align 1 tvmgen_default_fused_nn_conv2d_3_kernel0_param_0,
	.param .u64 .ptr .align 1 tvmgen_default_fused_nn_conv2d_3_kernel0_param_1,
	.param .u64 .ptr .align 1 tvmgen_default_fused_nn_conv2d_3_kernel0_param_2
)
.maxntid 224
{
	.reg .pred 	%p<14>;
	.reg .b16 	%rs<7>;
	.reg .b32 	%r<44>;
	.reg .b32 	%f<56>;
	.reg .b64 	%rd<20>;
	// demoted variable
	.shared .align 4 .b8 _ZZ40tvmgen_default_fused_nn_conv2d_3_kernel0E15pad_temp_shared[832];
	// demoted variable
	.shared .align 4 .b8 _ZZ40tvmgen_default_fused_nn_conv2d_3_kernel0E9p1_shared[2048];
	ld.param.u64 	%rd8, [tvmgen_default_fused_nn_conv2d_3_kernel0_param_0];
	ld.param.u64 	%rd9, [tvmgen_default_fused_nn_conv2d_3_kernel0_param_1];
	ld.param.u64 	%rd7, [tvmgen_default_fused_nn_conv2d_3_kernel0_param_2];
	cvta.to.global.u64 	%rd10, %rd9;
	cvta.to.global.u64 	%rd11, %rd8;
	mov.u32 	%r1, %tid.z;
	mov.u32 	%r12, %tid.x;
	mad.lo.s32 	%r2, %r1, 7, %r12;
	cvt.u16.u32 	%rs1, %r2;
	and.b16  	%rs2, %rs1, 255;
	mul.lo.s16 	%rs3, %rs2, 79;
	shr.u16 	%rs4, %rs3, 10;
	mul.wide.u16 	%r14, %rs4, 196;
	mov.u32 	%r3, %ctaid.y;
	mul.lo.s16 	%rs5, %rs4, 13;
	sub.s16 	%rs6, %rs1, %rs5;
	cvt.u32.u16 	%r15, %rs6;
	and.b32  	%r16, %r15, 255;
	shl.b32 	%r17, %r2, 2;
	mov.u32 	%r18, _ZZ40tvmgen_default_fused_nn_conv2d_3_kernel0E15pad_temp_shared;
	add.s32 	%r4, %r18, %r17;
	mul.lo.s32 	%r19, %r12, 3;
	mov.u32 	%r5, %ctaid.z;
	shl.b32 	%r20, %r5, 13;
	shl.b32 	%r21, %r1, 8;
	shl.b32 	%r22, %r1, 4;
	add.s32 	%r23, %r22, %r19;
	shl.b32 	%r24, %r12, 3;
	add.s32 	%r6, %r18, %r24;
	shr.u32 	%r25, %r19, 4;
	add.s32 	%r26, %r25, %r1;
	setp.lt.u32 	%p4, %r26, 32;
	setp.lt.u32 	%p5, %r12, 6;
	and.pred  	%p1, %p4, %p5;
	shl.b32 	%r27, %r23, 2;
	mov.u32 	%r28, _ZZ40tvmgen_default_fused_nn_conv2d_3_kernel0E9p1_shared;
	add.s32 	%r7, %r28, %r27;
	add.s32 	%r29, %r19, 1;
	shr.u32 	%r30, %r29, 4;
	add.s32 	%r31, %r30, %r1;
	setp.lt.u32 	%p6, %r31, 32;
	setp.lt.u32 	%p7, %r12, 5;
	and.pred  	%p2, %p6, %p7;
	add.s32 	%r32, %r19, 2;
	shr.u32 	%r33, %r32, 4;
	add.s32 	%r34, %r33, %r1;
	setp.lt.u32 	%p8, %r34, 32;
	and.pred  	%p3, %p8, %p7;
	shl.b32 	%r35, %r1, 6;
	add.s32 	%r8, %r28, %r35;
	add.s32 	%r36, %r20, %r21;
	add.s32 	%r37, %r36, %r19;
	mul.wide.u32 	%rd12, %r37, 4;
	add.s64 	%rd13, %rd12, %rd10;
	add.s64 	%rd19, %rd13, 8;
	mad.lo.s32 	%r38, %r3, 28, %r14;
	add.s32 	%r39, %r38, %r16;
	mul.wide.u32 	%rd14, %r39, 4;
	add.s64 	%rd18, %rd11, %rd14;
	mov.f32 	%f55, 0f00000000;
	mov.b32 	%r43, 0;
	not.pred 	%p10, %p1;
	not.pred 	%p11, %p2;
	not.pred 	%p12, %p3;
$L__BB42_1:
	setp.gt.u32 	%p9, %r2, 207;
	bar.sync 	0;
	@%p9 bra 	$L__BB42_3;
	ld.global.nc.f32 	%f4, [%rd18];
	st.shared.f32 	[%r4], %f4;
$L__BB42_3:
	@%p10 bra 	$L__BB42_5;
	ld.global.nc.f32 	%f5, [%rd19+-8];
	st.shared.f32 	[%r7], %f5;
$L__BB42_5:
	@%p11 bra 	$L__BB42_7;
	ld.global.nc.f32 	%f6, [%rd19+-4];
	st.shared.f32 	[%r7+4], %f6;
$L__BB42_7:
	@%p12 bra 	$L__BB42_9;
	ld.global.nc.f32 	%f7, [%rd19];
	st.shared.f32 	[%r7+8], %f7;
$L__BB42_9:
	bar.sync 	0;
	ld.shared.f32 	%f8, [%r6];
	ld.shared.f32 	%f9, [%r8];
	fma.rn.f32 	%f10, %f8, %f9, %f55;
	ld.shared.f32 	%f11, [%r6+52];
	ld.shared.f32 	%f12, [%r8+4];
	fma.rn.f32 	%f13, %f11, %f12, %f10;
	ld.shared.f32 	%f14, [%r6+104];
	ld.shared.f32 	%f15, [%r8+8];
	fma.rn.f32 	%f16, %f14, %f15, %f13;
	ld.shared.f32 	%f17, [%r6+156];
	ld.shared.f32 	%f18, [%r8+12];
	fma.rn.f32 	%f19, %f17, %f18, %f16;
	ld.shared.f32 	%f20, [%r6+208];
	ld.shared.f32 	%f21, [%r8+16];
	fma.rn.f32 	%f22, %f20, %f21, %f19;
	ld.shared.f32 	%f23, [%r6+260];
	ld.shared.f32 	%f24, [%r8+20];
	fma.rn.f32 	%f25, %f23, %f24, %f22;
	ld.shared.f32 	%f26, [%r6+312];
	ld.shared.f32 	%f27, [%r8+24];
	fma.rn.f32 	%f28, %f26, %f27, %f25;
	ld.shared.f32 	%f29, [%r6+364];
	ld.shared.f32 	%f30, [%r8+28];
	fma.rn.f32 	%f31, %f29, %f30, %f28;
	ld.shared.f32 	%f32, [%r6+416];
	ld.shared.f32 	%f33, [%r8+32];
	fma.rn.f32 	%f34, %f32, %f33, %f31;
	ld.shared.f32 	%f35, [%r6+468];
	ld.shared.f32 	%f36, [%r8+36];
	fma.rn.f32 	%f37, %f35, %f36, %f34;
	ld.shared.f32 	%f38, [%r6+520];
	ld.shared.f32 	%f39, [%r8+40];
	fma.rn.f32 	%f40, %f38, %f39, %f37;
	ld.shared.f32 	%f41, [%r6+572];
	ld.shared.f32 	%f42, [%r8+44];
	fma.rn.f32 	%f43, %f41, %f42, %f40;
	ld.shared.f32 	%f44, [%r6+624];
	ld.shared.f32 	%f45, [%r8+48];
	fma.rn.f32 	%f46, %f44, %f45, %f43;
	ld.shared.f32 	%f47, [%r6+676];
	ld.shared.f32 	%f48, [%r8+52];
	fma.rn.f32 	%f49, %f47, %f48, %f46;
	ld.shared.f32 	%f50, [%r6+728];
	ld.shared.f32 	%f51, [%r8+56];
	fma.rn.f32 	%f52, %f50, %f51, %f49;
	ld.shared.f32 	%f53, [%r6+780];
	ld.shared.f32 	%f54, [%r8+60];
	fma.rn.f32 	%f55, %f53, %f54, %f52;
	add.s32 	%r43, %r43, 1;
	add.s64 	%rd19, %rd19, 64;
	add.s64 	%rd18, %rd18, 12544;
	setp.ne.s32 	%p13, %r43, 16;
	@%p13 bra 	$L__BB42_1;
	cvta.to.global.u64 	%rd15, %rd7;
	mad.lo.s32 	%r40, %r1, 42, %r2;
	mad.lo.s32 	%r41, %r5, 1568, %r40;
	mad.lo.s32 	%r42, %r3, 7, %r41;
	mul.wide.u32 	%rd16, %r42, 4;
	add.s64 	%rd17, %rd15, %rd16;
	st.global.f32 	[%rd17], %f55;
	ret;

}
	// .globl	tvmgen_default_fused_nn_contrib_conv2d_winograd_without_weight_transform_add_add_nn_relu_kernel2
.visible .entry tvmgen_default_fused_nn_contrib_conv2d_winograd_without_weight_transform_add_add_nn_relu_kernel2(
	.param .u64 .ptr .align 1 tvmgen_default_fused_nn_contrib_conv2d_winograd_without_weight_transform_add_add_nn_relu_kernel2_param_0,
	.param .u64 .ptr .align 1 tvmgen_default_fused_nn_contrib_conv2d_winograd_without_weight_transform_add_add_nn_relu_kernel2_param_1,
	.param .u64 .ptr .align 1 tvmgen_default_fused_nn_contrib_conv2d_winograd_without_weight_transform_add_add_nn_relu_kernel2_param_2,
	.param .u64 .ptr .align 1 tvmgen_default_fused_nn_contrib_conv2d_winograd_without_weight_transform_add_add_nn_relu_kernel2_param_3
)
.maxntid 128
{
	.reg .b32 	%r<23>;
	.reg .b32 	%f<437>;
	.reg .b64 	%rd<16>;

	ld.param.u64 	%rd1, [tvmgen_default_fused_nn_contrib_conv2d_winograd_without_weight_transform_add_add_nn_relu_kernel2_param_0];
	ld.param.u64 	%rd2, [tvmgen_default_fused_nn_contrib_conv2d_winograd_without_weight_transform_add_add_nn_relu_kernel2_param_1];
	ld.param.u64 	%rd3, [tvmgen_default_fused_nn_contrib_conv2d_winograd_without_weight_transform_add_add_nn_relu_kernel2_param_2];
	ld.param.u64 	%rd4, [tvmgen_default_fused_nn_contrib_conv2d_winograd_without_weight_transform_add_add_nn_relu_kernel2_param_3];
	cvta.to.global.u64 	%rd5, %rd2;
	cvta.to.global.u64 	%rd6, %rd4;
	cvta.to.global.u64 	%rd7, %rd3;
	cvta.to.global.u64 	%rd8, %rd1;
	mov.u32 	%r1, %ctaid.x;
	shl.b32 	%r2, %r1, 7;
	mov.u32 	%r3, %tid.x;
	or.b32  	%r4, %r2, %r3;
	mul.wide.u32 	%rd9, %r4, 4;
	add.s64 	%rd10, %rd8, %rd9;
	ld.global.nc.f32 	%f1, [%rd10];
	add.f32 	%f2, %f1, 0f00000000;
	ld.global.nc.f32 	%f3, [%rd10+50176];
	add.f32 	%f4, %f2, %f3;
	ld.global.nc.f32 	%f5, [%rd10+100352];
	add.f32 	%f6, %f4, %f5;
	ld.global.nc.f32 	%f7, [%rd10+150528];
	add.f32 	%f8, %f6, %f7;
	ld.global.nc.f32 	%f9, [%rd10+200704];
	add.f32 	%f10, %f8, %f9;
	ld.global.nc.f32 	%f11, [%rd10+301056];
	add.f32 	%f12, %f10, %f11;
	ld.global.nc.f32 	%f13, [%rd10+351232];
	add.f32 	%f14, %f12, %f13;
	ld.global.nc.f32 	%f15, [%rd10+401408];
	add.f32 	%f16, %f14, %f15;
	ld.global.nc.f32 	%f17, [%rd10+451584];
	add.f32 	%f18, %f16, %f17;
	ld.global.nc.f32 	%f19, [%rd10+501760];
	add.f32 	%f20, %f18, %f19;
	ld.global.nc.f32 	%f21, [%rd10+602112];
	add.f32 	%f22, %f20, %f21;
	ld.global.nc.f32 	%f23, [%rd10+652288];
	add.f32 	%f24, %f22, %f23;
	ld.global.nc.f32 	%f25, [%rd10+702464];
	add.f32 	%f26, %f24, %f25;
	ld.global.nc.f32 	%f27, [%rd10+752640];
	add.f32 	%f28, %f26, %f27;
	ld.global.nc.f32 	%f29, [%rd10+802816];
	add.f32 	%f30, %f28, %f29;
	ld.global.nc.f32 	%f31, [%rd10+903168];
	add.f32 	%f32, %f30, %f31;
	ld.global.nc.f32 	%f33, [%rd10+953344];
	add.f32 	%f34, %f32, %f33;
	ld.global.nc.f32 	%f35, [%rd10+1003520];
	add.f32 	%f36, %f34, %f35;
	ld.global.nc.f32 	%f37, [%rd10+1053696];
	add.f32 	%f38, %f36, %f37;
	ld.global.nc.f32 	%f39, [%rd10+1103872];
	add.f32 	%f40, %f38, %f39;
	ld.global.nc.f32 	%f41, [%rd10+1204224];
	add.f32 	%f42, %f40, %f41;
	ld.global.nc.f32 	%f43, [%rd10+1254400];
	add.f32 	%f44, %f42, %f43;
	ld.global.nc.f32 	%f45, [%rd10+1304576];
	add.f32 	%f46, %f44, %f45;
	ld.global.nc.f32 	%f47, [%rd10+1354752];
	add.f32 	%f48, %f46, %f47;
	ld.global.nc.f32 	%f49, [%rd10+1404928];
	add.f32 	%f50, %f48, %f49;
	mov.f32 	%f51, 0f00000000;
	sub.f32 	%f52, %f51, %f3;
	add.f32 	%f53, %f52, %f5;
	fma.rn.f32 	%f54, %f7, 0f3F000000, %f53;
	add.f32 	%f55, %f9, %f9;
	sub.f32 	%f56, %f54, %f55;
	sub.f32 	%f57, %f56, %f13;
	add.f32 	%f58, %f57, %f15;
	mul.f32 	%f59, %f17, 0f3F000000;
	add.f32 	%f60, %f58, %f59;
	add.f32 	%f61, %f19, %f19;
	sub.f32 	%f62, %f60, %f61;
	sub.f32 	%f63, %f62, %f23;
	add.f32 	%f64, %f63, %f25;
	fma.rn.f32 	%f65, %f27, 0f3F000000, %f64;
	add.f32 	%f66, %f29, %f29;
	sub.f32 	%f67, %f65, %f66;
	sub.f32 	%f68, %f67, %f33;
	add.f32 	%f69, %f68, %f35;
	mul.f32 	%f70, %f37, 0f3F000000;
	add.f32 	%f71, %f69, %f70;
	add.f32 	%f72, %f39, %f39;
	sub.f32 	%f73, %f71, %f72;
	sub.f32 	%f74, %f73, %f43;
	add.f32 	%f75, %f74, %f45;
	fma.rn.f32 	%f76, %f47, 0f3F000000, %f75;
	add.f32 	%f77, %f49, %f49;
	sub.f32 	%f78, %f76, %f77;
	add.f32 	%f79, %f3, 0f00000000;
	add.f32 	%f80, %f79, %f5;
	fma.rn.f32 	%f81, %f7, 0f3E800000, %f80;
	fma.rn.f32 	%f82, %f9, 0f40800000, %f81;
	add.f32 	%f83, %f82, %f13;
	add.f32 	%f84, %f83, %f15;
	mul.f32 	%f85, %f17, 0f3E800000;
	add.f32 	%f86, %f84, %f85;
	mul.f32 	%f87, %f19, 0f40800000;
	add.f32 	%f88, %f86, %f87;
	add.f32 	%f89, %f88, %f23;
	add.f32 	%f90, %f89, %f25;
	fma.rn.f32 	%f91, %f27, 0f3E800000, %f90;
	fma.rn.f32 	%f92, %f29, 0f40800000, %f91;
	add.f32 	%f93, %f92, %f33;
	add.f32 	%f94, %f93, %f35;
	mul.f32 	%f95, %f37, 0f3E800000;
	add.f32 	%f96, %f94, %f95;
	fma.rn.f32 	%f97, %f39, 0f40800000, %f96;
	add.f32 	%f98, %f97, %f43;
	add.f32 	%f99, %f98, %f45;
	fma.rn.f32 	%f100, %f47, 0f3E800000, %f99;
	mul.f32 	%f101, %f49, 0f40800000;
	add.f32 	%f102, %f100, %f101;
	fma.rn.f32 	%f103, %f7, 0f3E000000, %f53;
	mul.f32 	%f104, %f9, 0f41000000;
	sub.f32 	%f105, %f103, %f104;
	ld.global.nc.f32 	%f106, [%rd10+250880];
	add.f32 	%f107, %f105, %f106;
	sub.f32 	%f108, %f107, %f13;
	add.f32 	%f109, %f108, %f15;
	mul.f32 	%f110, %f17, 0f3E000000;
	add.f32 	%f111, %f109, %f110;
	mul.f32 	%f112, %f19, 0f41000000;
	sub.f32 	%f113, %f111, %f112;
	ld.global.nc.f32 	%f114, [%rd10+551936];
	add.f32 	%f115, %f113, %f114;
	sub.f32 	%f116, %f115, %f23;
	add.f32 	%f117, %f116, %f25;
	fma.rn.f32 	%f118, %f27, 0f3E000000, %f117;
	mul.f32 	%f119, %f29, 0f41000000;
	sub.f32 	%f120, %f118, %f119;
	ld.global.nc.f32 	%f121, [%rd10+852992];
	add.f32 	%f122, %f120, %f121;
	sub.f32 	%f123, %f122, %f33;
	add.f32 	%f124, %f123, %f35;
	mul.f32 	%f125, %f37, 0f3E000000;
	add.f32 	%f126, %f124, %f125;
	mul.f32 	%f127, %f39, 0f41000000;
	sub.f32 	%f128, %f126, %f127;
	ld.global.nc.f32 	%f129, [%rd10+1154048];
	add.f32 	%f130, %f128, %f129;
	sub.f32 	%f131, %f130, %f43;
	add.f32 	%f132, %f131, %f45;
	fma.rn.f32 	%f133, %f47, 0f3E000000, %f132;
	mul.f32 	%f134, %f49, 0f41000000;
	sub.f32 	%f135, %f133, %f134;
	ld.global.nc.f32 	%f136, [%rd10+1455104];
	add.f32 	%f137, %f135, %f136;
	sub.f32 	%f138, %f51, %f11;
	sub.f32 	%f139, %f138, %f13;
	sub.f32 	%f140, %f139, %f15;
	sub.f32 	%f141, %f140, %f17;
	sub.f32 	%f142, %f141, %f19;
	add.f32 	%f143, %f142, %f21;
	add.f32 	%f144, %f143, %f23;
	add.f32 	%f145, %f144, %f25;
	add.f32 	%f146, %f145, %f27;
	add.f32 	%f147, %f146, %f29;
	fma.rn.f32 	%f148, %f31, 0f3F000000, %f147;
	mul.f32 	%f149, %f33, 0f3F000000;
	add.f32 	%f150, %f148, %f149;
	fma.rn.f32 	%f151, %f35, 0f3F000000, %f150;
	add.f32 	%f152, %f151, %f70;
	mul.f32 	%f153, %f39, 0f3F000000;
	add.f32 	%f154, %f152, %f153;
	add.f32 	%f155, %f41, %f41;
	sub.f32 	%f156, %f154, %f155;
	add.f32 	%f157, %f43, %f43;
	sub.f32 	%f158, %f156, %f157;
	add.f32 	%f159, %f45, %f45;
	sub.f32 	%f160, %f158, %f159;
	add.f32 	%f161, %f47, %f47;
	sub.f32 	%f162, %f160, %f161;
	sub.f32 	%f163, %f162, %f77;
	add.f32 	%f164, %f13, 0f00000000;
	sub.f32 	%f165, %f164, %f15;
	sub.f32 	%f166, %f165, %f59;
	add.f32 	%f167, %f166, %f61;
	sub.f32 	%f168, %f167, %f23;
	add.f32 	%f169, %f168, %f25;
	fma.rn.f32 	%f170, %f27, 0f3F000000, %f169;
	sub.f32 	%f171, %f170, %f66;
	sub.f32 	%f172, %f171, %f149;
	fma.rn.f32 	%f173, %f35, 0f3F000000, %f172;
	fma.rn.f32 	%f174, %f70, 0f3F000000, %f173;
	add.f32 	%f175, %f153, %f153;
	sub.f32 	%f176, %f174, %f175;
	add.f32 	%f177, %f176, %f157;
	sub.f32 	%f178, %f177, %f159;
	mul.f32 	%f179, %f161, 0f3F000000;
	sub.f32 	%f180, %f178, %f179;
	fma.rn.f32 	%f181, %f77, 0f40000000, %f180;
	sub.f32 	%f182, %f51, %f13;
	sub.f32 	%f183, %f182, %f15;
	sub.f32 	%f184, %f183, %f85;
	sub.f32 	%f185, %f184, %f87;
	add.f32 	%f186, %f185, %f23;
	add.f32 	%f187, %f186, %f25;
	fma.rn.f32 	%f188, %f27, 0f3E800000, %f187;
	fma.rn.f32 	%f189, %f29, 0f40800000, %f188;
	add.f32 	%f190, %f189, %f149;
	fma.rn.f32 	%f191, %f35, 0f3F000000, %f190;
	fma.rn.f32 	%f192, %f70, 0f3E800000, %f191;
	fma.rn.f32 	%f193, %f153, 0f40800000, %f192;
	sub.f32 	%f194, %f193, %f157;
	sub.f32 	%f195, %f194, %f159;
	mul.f32 	%f196, %f161, 0f3E800000;
	sub.f32 	%f197, %f195, %f196;
	mul.f32 	%f198, %f77, 0f40800000;
	sub.f32 	%f199, %f197, %f198;
	sub.f32 	%f200, %f165, %f110;
	add.f32 	%f201, %f200, %f112;
	sub.f32 	%f202, %f201, %f114;
	sub.f32 	%f203, %f202, %f23;
	add.f32 	%f204, %f203, %f25;
	fma.rn.f32 	%f205, %f27, 0f3E000000, %f204;
	sub.f32 	%f206, %f205, %f119;
	add.f32 	%f207, %f206, %f121;
	sub.f32 	%f208, %f207, %f149;
	fma.rn.f32 	%f209, %f35, 0f3F000000, %f208;
	fma.rn.f32 	%f210, %f70, 0f3E000000, %f209;
	mul.f32 	%f211, %f153, 0f41000000;
	sub.f32 	%f212, %f210, %f211;
	fma.rn.f32 	%f213, %f129, 0f3F000000, %f212;
	add.f32 	%f214, %f213, %f157;
	sub.f32 	%f215, %f214, %f159;
	mul.f32 	%f216, %f161, 0f3E000000;
	sub.f32 	%f217, %f215, %f216;
	fma.rn.f32 	%f218, %f77, 0f41000000, %f217;
	add.f32 	%f219, %f136, %f136;
	sub.f32 	%f220, %f218, %f219;
	add.f32 	%f221, %f11, 0f00000000;
	add.f32 	%f222, %f221, %f13;
	add.f32 	%f223, %f222, %f15;
	add.f32 	%f224, %f223, %f17;
	add.f32 	%f225, %f224, %f19;
	add.f32 	%f226, %f225, %f21;
	add.f32 	%f227, %f226, %f23;
	add.f32 	%f228, %f227, %f25;
	add.f32 	%f229, %f228, %f27;
	add.f32 	%f230, %f229, %f29;
	fma.rn.f32 	%f231, %f31, 0f3E800000, %f230;
	mul.f32 	%f232, %f33, 0f3E800000;
	add.f32 	%f233, %f231, %f232;
	fma.rn.f32 	%f234, %f35, 0f3E800000, %f233;
	add.f32 	%f235, %f234, %f95;
	mul.f32 	%f236, %f39, 0f3E800000;
	add.f32 	%f237, %f235, %f236;
	fma.rn.f32 	%f238, %f41, 0f40800000, %f237;
	mul.f32 	%f239, %f43, 0f40800000;
	add.f32 	%f240, %f238, %f239;
	fma.rn.f32 	%f241, %f45, 0f40800000, %f240;
	mul.f32 	%f242, %f47, 0f40800000;
	add.f32 	%f243, %f241, %f242;
	add.f32 	%f244, %f243, %f101;
	add.f32 	%f245, %f182, %f15;
	add.f32 	%f246, %f245, %f59;
	sub.f32 	%f247, %f246, %f61;
	sub.f32 	%f248, %f247, %f23;
	add.f32 	%f249, %f248, %f25;
	fma.rn.f32 	%f250, %f27, 0f3F000000, %f249;
	sub.f32 	%f251, %f250, %f66;
	sub.f32 	%f252, %f251, %f232;
	fma.rn.f32 	%f253, %f35, 0f3E800000, %f252;
	fma.rn.f32 	%f254, %f95, 0f3F000000, %f253;
	add.f32 	%f255, %f236, %f236;
	sub.f32 	%f256, %f254, %f255;
	sub.f32 	%f257, %f256, %f239;
	fma.rn.f32 	%f258, %f45, 0f40800000, %f257;
	fma.rn.f32 	%f259, %f242, 0f3F000000, %f258;
	add.f32 	%f260, %f101, %f101;
	sub.f32 	%f261, %f259, %f260;
	add.f32 	%f262, %f164, %f15;
	add.f32 	%f263, %f262, %f85;
	add.f32 	%f264, %f263, %f87;
	add.f32 	%f265, %f264, %f23;
	add.f32 	%f266, %f265, %f25;
	fma.rn.f32 	%f267, %f27, 0f3E800000, %f266;
	fma.rn.f32 	%f268, %f29, 0f40800000, %f267;
	add.f32 	%f269, %f268, %f232;
	fma.rn.f32 	%f270, %f35, 0f3E800000, %f269;
	fma.rn.f32 	%f271, %f95, 0f3E800000, %f270;
	fma.rn.f32 	%f272, %f236, 0f40800000, %f271;
	add.f32 	%f273, %f272, %f239;
	fma.rn.f32 	%f274, %f45, 0f40800000, %f273;
	fma.rn.f32 	%f275, %f242, 0f3E800000, %f274;
	fma.rn.f32 	%f276, %f101, 0f40800000, %f275;
	add.f32 	%f277, %f245, %f110;
	sub.f32 	%f278, %f277, %f112;
	add.f32 	%f279, %f278, %f114;
	sub.f32 	%f280, %f279, %f23;
	add.f32 	%f281, %f280, %f25;
	fma.rn.f32 	%f282, %f27, 0f3E000000, %f281;
	sub.f32 	%f283, %f282, %f119;
	add.f32 	%f284, %f283, %f121;
	sub.f32 	%f285, %f284, %f232;
	fma.rn.f32 	%f286, %f35, 0f3E800000, %f285;
	fma.rn.f32 	%f287, %f95, 0f3E000000, %f286;
	mul.f32 	%f288, %f236, 0f41000000;
	sub.f32 	%f289, %f287, %f288;
	fma.rn.f32 	%f290, %f129, 0f3E800000, %f289;
	sub.f32 	%f291, %f290, %f239;
	fma.rn.f32 	%f292, %f45, 0f40800000, %f291;
	fma.rn.f32 	%f293, %f242, 0f3E000000, %f292;
	mul.f32 	%f294, %f101, 0f41000000;
	sub.f32 	%f295, %f293, %f294;
	fma.rn.f32 	%f296, %f136, 0f40800000, %f295;
	fma.rn.f32 	%f297, %f31, 0f3E000000, %f147;
	mul.f32 	%f298, %f33, 0f3E000000;
	add.f32 	%f299, %f297, %f298;
	fma.rn.f32 	%f300, %f35, 0f3E000000, %f299;
	add.f32 	%f301, %f300, %f125;
	mul.f32 	%f302, %f39, 0f3E000000;
	add.f32 	%f303, %f301, %f302;
	mul.f32 	%f304, %f41, 0f41000000;
	sub.f32 	%f305, %f303, %f304;
	mul.f32 	%f306, %f43, 0f41000000;
	sub.f32 	%f307, %f305, %f306;
	mul.f32 	%f308, %f45, 0f41000000;
	sub.f32 	%f309, %f307, %f308;
	mul.f32 	%f310, %f47, 0f41000000;
	sub.f32 	%f311, %f309, %f310;
	sub.f32 	%f312, %f311, %f134;
	ld.global.nc.f32 	%f313, [%rd10+1505280];
	add.f32 	%f314, %f312, %f313;
	ld.global.nc.f32 	%f315, [%rd10+1555456];
	add.f32 	%f316, %f314, %f315;
	ld.global.nc.f32 	%f317, [%rd10+1605632];
	add.f32 	%f318, %f316, %f317;
	ld.global.nc.f32 	%f319, [%rd10+1655808];
	add.f32 	%f320, %f318, %f319;
	ld.global.nc.f32 	%f321, [%rd10+1705984];
	add.f32 	%f322, %f320, %f321;
	sub.f32 	%f323, %f171, %f298;
	fma.rn.f32 	%f324, %f35, 0f3E000000, %f323;
	fma.rn.f32 	%f325, %f125, 0f3F000000, %f324;
	add.f32 	%f326, %f302, %f302;
	sub.f32 	%f327, %f325, %f326;
	add.f32 	%f328, %f327, %f306;
	sub.f32 	%f329, %f328, %f308;
	mul.f32 	%f330, %f310, 0f3F000000;
	sub.f32 	%f331, %f329, %f330;
	fma.rn.f32 	%f332, %f134, 0f40000000, %f331;
	sub.f32 	%f333, %f332, %f315;
	add.f32 	%f334, %f333, %f317;
	fma.rn.f32 	%f335, %f319, 0f3F000000, %f334;
	add.f32 	%f336, %f321, %f321;
	sub.f32 	%f337, %f335, %f336;
	add.f32 	%f338, %f189, %f298;
	fma.rn.f32 	%f339, %f35, 0f3E000000, %f338;
	fma.rn.f32 	%f340, %f125, 0f3E800000, %f339;
	fma.rn.f32 	%f341, %f302, 0f40800000, %f340;
	sub.f32 	%f342, %f341, %f306;
	sub.f32 	%f343, %f342, %f308;
	mul.f32 	%f344, %f310, 0f3E800000;
	sub.f32 	%f345, %f343, %f344;
	mul.f32 	%f346, %f134, 0f40800000;
	sub.f32 	%f347, %f345, %f346;
	add.f32 	%f348, %f315, %f347;
	add.f32 	%f349, %f348, %f317;
	fma.rn.f32 	%f350, %f319, 0f3E800000, %f349;
	fma.rn.f32 	%f351, %f321, 0f40800000, %f350;
	sub.f32 	%f352, %f207, %f298;
	fma.rn.f32 	%f353, %f35, 0f3E000000, %f352;
	fma.rn.f32 	%f354, %f125, 0f3E000000, %f353;
	mul.f32 	%f355, %f302, 0f41000000;
	sub.f32 	%f356, %f354, %f355;
	fma.rn.f32 	%f357, %f129, 0f3E000000, %f356;
	add.f32 	%f358, %f357, %f306;
	sub.f32 	%f359, %f358, %f308;
	mul.f32 	%f360, %f310, 0f3E000000;
	sub.f32 	%f361, %f359, %f360;
	fma.rn.f32 	%f362, %f134, 0f41000000, %f361;
	mul.f32 	%f363, %f136, 0f41000000;
	sub.f32 	%f364, %f362, %f363;
	sub.f32 	%f365, %f364, %f315;
	add.f32 	%f366, %f365, %f317;
	fma.rn.f32 	%f367, %f319, 0f3E000000, %f366;
	mul.f32 	%f368, %f321, 0f41000000;
	sub.f32 	%f369, %f367, %f368;
	ld.global.nc.f32 	%f370, [%rd10+1756160];
	add.f32 	%f371, %f369, %f370;
	shl.b32 	%r5, %r1, 6;
	shr.u32 	%r6, %r3, 1;
	or.b32  	%r7, %r5, %r6;
	mul.hi.u32 	%r8, %r7, -1840700269;
	shr.u32 	%r9, %r8, 2;
	mad.lo.s32 	%r10, %r1, -126, %r4;
	shr.u32 	%r11, %r10, 1;
	mul.hi.u32 	%r12, %r11, -1840700269;
	shr.u32 	%r13, %r12, 2;
	mul.lo.s32 	%r14, %r13, 14;
	sub.s32 	%r15, %r10, %r14;
	shl.b32 	%r16, %r15, 2;
	mad.lo.s32 	%r17, %r9, 224, %r16;
	shl.b32 	%r18, %r1, 5;
	shr.u32 	%r19, %r3, 2;
	or.b32  	%r20, %r18, %r19;
	mul.hi.u32 	%r21, %r20, 1402438301;
	shr.u32 	%r22, %r21, 4;
	mul.wide.u32 	%rd11, %r22, 4;
	add.s64 	%rd12, %rd6, %rd11;
	ld.global.nc.f32 	%f372, [%rd12];
	mul.wide.u32 	%rd13, %r17, 4;
	add.s64 	%rd14, %rd7, %rd13;
	ld.global.nc.f32 	%f373, [%rd14];
	add.f32 	%f374, %f50, %f373;
	add.f32 	%f375, %f374, %f372;
	max.f32 	%f376, %f375, 0f00000000;
	add.s64 	%rd15, %rd5, %rd13;
	st.global.f32 	[%rd15], %f376;
	ld.global.nc.f32 	%f377, [%rd14+4];
	add.f32 	%f378, %f78, %f377;
	add.f32 	%f379, %f378, %f372;
	max.f32 	%f380, %f379, 0f00000000;
	st.global.f32 	[%rd15+4], %f380;
	ld.global.nc.f32 	%f381, [%rd14+8];
	add.f32 	%f382, %f102, %f381;
	add.f32 	%f383, %f382, %f372;
	max.f32 	%f384, %f383, 0f00000000;
	st.global.f32 	[%rd15+8], %f384;
	ld.global.nc.f32 	%f385, [%rd14+12];
	add.f32 	%f386, %f137, %f385;
	add.f32 	%f387, %f386, %f372;
	max.f32 	%f388, %f387, 0f00000000;
	st.global.f32 	[%rd15+12], %f388;
	ld.global.nc.f32 	%f389, [%rd14+224];
	add.f32 	%f390, %f163, %f389;
	add.f32 	%f391, %f390, %f372;
	max.f32 	%f392, %f391, 0f00000000;
	st.global.f32 	[%rd15+224], %f392;
	ld.global.nc.f32 	%f393, [%rd14+228];
	add.f32 	%f394, %f181, %f393;
	add.f32 	%f395, %f394, %f372;
	max.f32 	%f396, %f395, 0f00000000;
	st.global.f32 	[%rd15+228], %f396;
	ld.global.nc.f32 	%f397, [%rd14+232];
	add.f32 	%f398, %f199, %f397;
	add.f32 	%f399, %f398, %f372;
	max.f32 	%f400, %f399, 0f00000000;
	st.global.f32 	[%rd15+232], %f400;
	ld.global.nc.f32 	%f401, [%rd14+236];
	add.f32 	%f402, %f220, %f401;
	add.f32 	%f403, %f402, %f372;
	max.f32 	%f404, %f403, 0f00000000;
	st.global.f32 	[%rd15+236], %f404;
	ld.global.nc.f32 	%f405, [%rd14+448];
	add.f32 	%f406, %f244, %f405;
	add.f32 	%f407, %f406, %f372;
	max.f32 	%f408, %f407, 0f00000000;
	st.global.f32 	[%rd15+448], %f408;
	ld.global.nc.f32 	%f409, [%rd14+452];
	add.f32 	%f410, %f261, %f409;
	add.f32 	%f411, %f410, %f372;
	max.f32 	%f412, %f411, 0f00000000;
	st.global.f32 	[%rd15+452], %f412;
	ld.global.nc.f32 	%f413, [%rd14+456];
	add.f32 	%f414, %f276, %f413;
	add.f32 	%f415, %f414, %f372;
	max.f32 	%f416, %f415, 0f00000000;
	st.global.f32 	[%rd15+456], %f416;
	ld.global.nc.f32 	%f417, [%rd14+460];
	add.f32 	%f418, %f296, %f417;
	add.f32 	%f419, %f418, %f372;
	max.f32 	%f420, %f419, 0f00000000;
	st.global.f32 	[%rd15+460], %f420;
	ld.global.nc.f32 	%f421, [%rd14+672];
	add.f32 	%f422, %f322, %f421;
	add.f32 	%f423, %f422, %f372;
	max.f32 	%f424, %f423, 0f00000000;
	st.global.f32 	[%rd15+672], %f424;
	ld.global.nc.f32 	%f425, [%rd14+676];
	add.f32 	%f426, %f337, %f425;
	add.f32 	%f427, %f426, %f372;
	max.f32 	%f428, %f427, 0f00000000;
	st.global.f32 	[%rd15+676], %f428;
	ld.global.nc.f32 	%f429, [%rd14+680];
	add.f32 	%f430, %f351, %f429;
	add.f32 	%f431, %f430, %f372;
	max.f32 	%f432, %f431, 0f00000000;
	st.global.f32 	[%rd15+680], %f432;
	ld.global.nc.f32 	%f433, [%rd14+684];
	add.f32 	%f434, %f371, %f433;
	add.f32 	%f435, %f434, %f372;
	max.f32 	%f436, %f435, 0f00000000;
	st.global.f32 	[%rd15+684], %f436;
	ret;

}
	// .globl	tvmgen_default_fused_nn_contrib_conv2d_winograd_without_weight_transform_add_nn_relu_3_kernel1
.visible .entry tvmgen_default_fused_nn_contrib_conv2d_winograd_without_weight_transform_add_nn_relu_3_kernel1(
	.param .u64 .ptr .align 1 tvmgen_default_fused_nn_contrib_conv2d_winograd_without_weight_transform_add_nn_relu_3_kernel1_param_0,
	.param .u64 .ptr .align 1 tvmgen_default_fused_nn_contrib_conv2d_winograd_without_weight_transform_add_nn_relu_3_kernel1_param_1,
	.param .u64 .ptr .align 1 tvmgen_default_fused_nn_contrib_conv2d_winograd_without_weight_transform_add_nn_relu_3_kernel1_param_2
)
.maxntid 128
{
	.reg .pred 	%p<3>;
	.reg .b32 	%r<54>;
	.reg .b32 	%f<72>;
	.reg .b64 	%rd<13>;
	// demoted variable
	.shared .align 4 .b8 _ZZ94tvmgen_default_fused_nn_contrib_conv2d_winograd_without_weight_transform_add_nn_relu_3_kernel1E9p1_shared[4096];
	// demoted variable
	.shared .align 4 .b8 _ZZ94tvmgen_default_fused_nn_contrib_conv2d_winograd_without_weight_transform_add_nn_relu_3_kernel1E16data_pack_shared[1024];
	ld.param.u64 	%rd4, [tvmgen_default_fused_nn_contrib_conv2d_winograd_without_weight_transform_add_nn_relu_3_kernel1_param_0];
	ld.param.u64 	%rd5, [tvmgen_default_fused_nn_contrib_conv2d_winograd_without_weight_transform_add_nn_relu_3_kernel1_param_1];
	ld.param.u64 	%rd3, [tvmgen_default_fused_nn_contrib_conv2d_winograd_without_weight_transform_add_nn_relu_3_kernel1_param_2];
	cvta.to.global.u64 	%rd1, %rd4;
	cvta.to.global.u64 	%rd2, %rd5;
	mov.u32 	%r1, %ctaid.z;
	shl.b32 	%r20, %r1, 18;
	mov.u32 	%r21, %tid.y;
	shl.b32 	%r2, %r21, 6;
	and.b32  	%r22, %r2, 7680;
	mov.u32 	%r3, %ctaid.y;
	shl.b32 	%r23, %r3, 6;
	shl.b32 	%r24, %r21, 3;
	and.b32  	%r25, %r24, 56;
	mov.u32 	%r4, %tid.x;
	or.b32  	%r26, %r20, %r4;
	add.s32 	%r27, %r26, %r23;
	add.s32 	%r28, %r27, %r22;
	add.s32 	%r5, %r28, %r25;
	add.s32 	%r29, %r24, %r4;
	mad.lo.s32 	%r30, %r1, -253952, %r26;
	add.s32 	%r6, %r30, %r24;
	shl.b32 	%r31, %r29, 2;
	mov.u32 	%r32, _ZZ94tvmgen_default_fused_nn_contrib_conv2d_winograd_without_weight_transform_add_nn_relu_3_kernel1E9p1_shared;
	add.s32 	%r7, %r32, %r31;
	mov.u32 	%r33, _ZZ94tvmgen_default_fused_nn_contrib_conv2d_winograd_without_weight_transform_add_nn_relu_3_kernel1E16data_pack_shared;
	add.s32 	%r8, %r33, %r31;
	shl.b32 	%r34, %r21, 4;
	add.s32 	%r35, %r34, %r32;
	add.s32 	%r9, %r35, 256;
	mov.b32 	%r50, 0;
	mov.f32 	%f64, 0f00000000;
	mov.f32 	%f65, %f64;
	mov.f32 	%f66, %f64;
	mov.f32 	%f67, %f64;
	mov.f32 	%f68, %f64;
	mov.f32 	%f69, %f64;
	mov.f32 	%f70, %f64;
	mov.f32 	%f71, %f64;
$L__BB44_1:
	shl.b32 	%r37, %r4, 3;
	add.s32 	%r39, %r37, %r33;
	add.s32 	%r52, %r39, 68;
	bar.sync 	0;
	shl.b32 	%r40, %r50, 13;
	add.s32 	%r41, %r5, %r40;
	mul.wide.u32 	%rd6, %r41, 4;
	add.s64 	%rd7, %rd1, %rd6;
	ld.global.nc.f32 	%f26, [%rd7];
	st.shared.f32 	[%r7], %f26;
	ld.global.nc.f32 	%f27, [%rd7+4096];
	st.shared.f32 	[%r7+512], %f27;
	ld.global.nc.f32 	%f28, [%rd7+8192];
	st.shared.f32 	[%r7+1024], %f28;
	ld.global.nc.f32 	%f29, [%rd7+12288];
	st.shared.f32 	[%r7+1536], %f29;
	ld.global.nc.f32 	%f30, [%rd7+16384];
	st.shared.f32 	[%r7+2048], %f30;
	ld.global.nc.f32 	%f31, [%rd7+20480];
	st.shared.f32 	[%r7+2560], %f31;
	ld.global.nc.f32 	%f32, [%rd7+24576];
	st.shared.f32 	[%r7+3072], %f32;
	ld.global.nc.f32 	%f33, [%rd7+28672];
	st.shared.f32 	[%r7+3584], %f33;
	shl.b32 	%r42, %r50, 8;
	add.s32 	%r43, %r6, %r42;
	mul.wide.u32 	%rd8, %r43, 4;
	add.s64 	%rd9, %rd2, %rd8;
	ld.global.nc.f32 	%f34, [%rd9];
	st.shared.f32 	[%r8], %f34;
	ld.global.nc.f32 	%f35, [%rd9+512];
	st.shared.f32 	[%r8+512], %f35;
	bar.sync 	0;
	mov.b32 	%r53, 64;
	mov.u32 	%r51, %r9;
$L__BB44_2:
	ld.shared.f32 	%f36, [%r51+-256];
	ld.shared.f32 	%f37, [%r52+-68];
	fma.rn.f32 	%f38, %f36, %f37, %f71;
	ld.shared.f32 	%f39, [%r52+-64];
	fma.rn.f32 	%f40, %f36, %f39, %f70;
	ld.shared.f32 	%f41, [%r51+-252];
	fma.rn.f32 	%f42, %f41, %f37, %f69;
	fma.rn.f32 	%f43, %f41, %f39, %f68;
	ld.shared.f32 	%f44, [%r51+-248];
	fma.rn.f32 	%f45, %f44, %f37, %f67;
	fma.rn.f32 	%f46, %f44, %f39, %f66;
	ld.shared.f32 	%f47, [%r51+-244];
	fma.rn.f32 	%f48, %f47, %f37, %f65;
	fma.rn.f32 	%f49, %f47, %f39, %f64;
	ld.shared.f32 	%f50, [%r51];
	ld.shared.f32 	%f51, [%r52+-4];
	fma.rn.f32 	%f71, %f50, %f51, %f38;
	ld.shared.f32 	%f52, [%r52];
	fma.rn.f32 	%f70, %f50, %f52, %f40;
	ld.shared.f32 	%f53, [%r51+4];
	fma.rn.f32 	%f69, %f53, %f51, %f42;
	fma.rn.f32 	%f68, %f53, %f52, %f43;
	ld.shared.f32 	%f54, [%r51+8];
	fma.rn.f32 	%f67, %f54, %f51, %f45;
	fma.rn.f32 	%f66, %f54, %f52, %f46;
	ld.shared.f32 	%f55, [%r51+12];
	fma.rn.f32 	%f65, %f55, %f51, %f48;
	fma.rn.f32 	%f64, %f55, %f52, %f49;
	add.s32 	%r53, %r53, 128;
	add.s32 	%r52, %r52, 128;
	add.s32 	%r51, %r51, 512;
	setp.ne.s32 	%p1, %r53, 1088;
	@%p1 bra 	$L__BB44_2;
	add.s32 	%r50, %r50, 1;
	setp.ne.s32 	%p2, %r50, 32;
	@%p2 bra 	$L__BB44_1;
	shl.b32 	%r44, %r1, 13;
	cvta.to.global.u64 	%rd10, %rd3;
	shl.b32 	%r45, %r3, 10;
	add.s32 	%r46, %r44, %r45;
	add.s32 	%r47, %r46, %r2;
	shl.b32 	%r48, %r4, 1;
	add.s32 	%r49, %r47, %r48;
	mul.wide.u32 	%rd11, %r49, 4;
	add.s64 	%rd12, %rd10, %rd11;
	st.global.f32 	[%rd12], %f71;
	st.global.f32 	[%rd12+4], %f70;
	st.global.f32 	[%rd12+64], %f69;
	st.global.f32 	[%rd12+68], %f68;
	st.global.f32 	[%rd12+128], %f67;
	st.global.f32 	[%rd12+132], %f66;
	st.global.f32 	[%rd12+192], %f65;
	st.global.f32 	[%rd12+196], %f64;
	ret;

}
	// .globl	tvmgen_default_fused_nn_contrib_conv2d_winograd_without_weight_transform_add_nn_relu_2_kernel2
.visible .entry tvmgen_default_fused_nn_contrib_conv2d_winograd_without_weight_transform_add_nn_relu_2_kernel2(
	.param .u64 .ptr .align 1 tvmgen_default_fused_nn_contrib_conv2d_winograd_without_weight_transform_add_nn_relu_2_kernel2_param_0,
	.param .u64 .ptr .align 1 tvmgen_default_fused_nn_contrib_conv2d_winograd_without_weight_transform_add_nn_relu_2_kernel2_param_1,
	.param .u64 .ptr .align 1 tvmgen_default_fused_nn_contrib_conv2d_winograd_without_weight_transform_add_nn_relu_2_kernel2_param_2
)
.maxntid 128
{
	.reg .b16 	%rs<6>;
	.reg .b32 	%r<29>;
	.reg .b32 	%f<63>;
	.reg .b64 	%rd<13>;

	ld.param.u64 	%rd1, [tvmgen_default_fused_nn_contrib_conv2d_winograd_without_weight_transform_add_nn_relu_2_kernel2_param_0];
	ld.param.u64 	%rd2, [tvmgen_default_fused_nn_contrib_conv2d_winograd_without_weight_transform_add_nn_relu_2_kernel2_param_1];
	ld.param.u64 	%rd3, [tvmgen_default_fused_nn_contrib_conv2d_winograd_without_weight_transform_add_nn_relu_2_kernel2_param_2];
	cvta.to.global.u64 	%rd4, %rd2;
	cvta.to.global.u64 	%rd5, %rd3;
	cvta.to.global.u64 	%rd6, %rd1;
	mov.u32 	%r1, %ctaid.x;
	shl.b32 	%r2, %r1, 7;
	mov.u32 	%r3, %tid.x;
	or.b32  	%r4, %r2, %r3;
	mad.lo.s32 	%r5, %r1, -98, %r4;
	mul.hi.u32 	%r6, %r5, 1402438301;
	shr.u32 	%r7, %r6, 4;
	mul.lo.s32 	%r8, %r7, 49;
	sub.s32 	%r9, %r5, %r8;
	cvt.u16.u32 	%rs1, %r9;
	mul.lo.s16 	%rs2, %rs1, 37;
	shr.u16 	%rs3, %rs2, 8;
	mul.lo.s16 	%rs4, %rs3, 7;
	sub.s16 	%rs5, %rs1, %rs4;
	cvt.u32.u16 	%r10, %rs5;
	and.b32  	%r11, %r10, 255;
	mad.lo.s32 	%r12, %r1, -28, %r5;
	mul.hi.u32 	%r13, %r12, 613566757;
	sub.s32 	%r14, %r12, %r13;
	shr.u32 	%r15, %r14, 1;
	add.s32 	%r16, %r15, %r13;
	shr.u32 	%r17, %r16, 2;
	mul.lo.s32 	%r18, %r17, 7;
	sub.s32 	%r19, %r12, %r18;
	mul.hi.u32 	%r20, %r4, 1402438301;
	shr.u32 	%r21, %r20, 4;
	mad.lo.s32 	%r22, %r21, 49, %r9;
	add.s32 	%r23, %r22, %r19;
	sub.s32 	%r24, %r23, %r11;
	mul.wide.u32 	%rd7, %r24, 4;
	add.s64 	%rd8, %rd6, %rd7;
	ld.global.nc.f32 	%f1, [%rd8];
	add.f32 	%f2, %f1, 0f00000000;
	ld.global.nc.f32 	%f3, [%rd8+50176];
	add.f32 	%f4, %f2, %f3;
	ld.global.nc.f32 	%f5, [%rd8+100352];
	add.f32 	%f6, %f4, %f5;
	ld.global.nc.f32 	%f7, [%rd8+200704];
	add.f32 	%f8, %f6, %f7;
	ld.global.nc.f32 	%f9, [%rd8+250880];
	add.f32 	%f10, %f8, %f9;
	ld.global.nc.f32 	%f11, [%rd8+301056];
	add.f32 	%f12, %f10, %f11;
	ld.global.nc.f32 	%f13, [%rd8+401408];
	add.f32 	%f14, %f12, %f13;
	ld.global.nc.f32 	%f15, [%rd8+451584];
	add.f32 	%f16, %f14, %f15;
	ld.global.nc.f32 	%f17, [%rd8+501760];
	add.f32 	%f18, %f16, %f17;
	mov.f32 	%f19, 0f00000000;
	sub.f32 	%f20, %f19, %f3;
	add.f32 	%f21, %f20, %f5;
	ld.global.nc.f32 	%f22, [%rd8+150528];
	add.f32 	%f23, %f21, %f22;
	sub.f32 	%f24, %f23, %f9;
	add.f32 	%f25, %f24, %f11;
	ld.global.nc.f32 	%f26, [%rd8+351232];
	add.f32 	%f27, %f25, %f26;
	sub.f32 	%f28, %f27, %f15;
	add.f32 	%f29, %f28, %f17;
	ld.global.nc.f32 	%f30, [%rd8+551936];
	add.f32 	%f31, %f29, %f30;
	sub.f32 	%f32, %f19, %f7;
	sub.f32 	%f33, %f32, %f9;
	sub.f32 	%f34, %f33, %f11;
	add.f32 	%f35, %f34, %f13;
	add.f32 	%f36, %f35, %f15;
	add.f32 	%f37, %f36, %f17;
	ld.global.nc.f32 	%f38, [%rd8+602112];
	add.f32 	%f39, %f37, %f38;
	ld.global.nc.f32 	%f40, [%rd8+652288];
	add.f32 	%f41, %f39, %f40;
	ld.global.nc.f32 	%f42, [%rd8+702464];
	add.f32 	%f43, %f41, %f42;
	add.f32 	%f44, %f9, 0f00000000;
	sub.f32 	%f45, %f44, %f11;
	sub.f32 	%f46, %f45, %f26;
	sub.f32 	%f47, %f46, %f15;
	add.f32 	%f48, %f47, %f17;
	add.f32 	%f49, %f48, %f30;
	sub.f32 	%f50, %f49, %f40;
	add.f32 	%f51, %f50, %f42;
	ld.global.nc.f32 	%f52, [%rd8+752640];
	add.f32 	%f53, %f51, %f52;
	mul.wide.u32 	%rd9, %r21, 4;
	add.s64 	%rd10, %rd5, %rd9;
	ld.global.nc.f32 	%f54, [%rd10];
	mul.hi.u32 	%r25, %r4, -1840700269;
	shr.u32 	%r26, %r25, 2;
	shl.b32 	%r27, %r19, 1;
	mad.lo.s32 	%r28, %r26, 28, %r27;
	add.f32 	%f55, %f18, %f54;
	max.f32 	%f56, %f55, 0f00000000;
	mul.wide.u32 	%rd11, %r28, 4;
	add.s64 	%rd12, %rd4, %rd11;
	st.global.f32 	[%rd12], %f56;
	add.f32 	%f57, %f31, %f54;
	max.f32 	%f58, %f57, 0f00000000;
	st.global.f32 	[%rd12+4], %f58;
	add.f32 	%f59, %f43, %f54;
	max.f32 	%f60, %f59, 0f00000000;
	st.global.f32 	[%rd12+56], %f60;
	add.f32 	%f61, %f53, %f54;
	max.f32 	%f62, %f61, 0f00000000;
	st.global.f32 	[%rd12+60], %f62;
	ret;

}
	// .globl	tvmgen_default_fused_nn_contrib_conv2d_winograd_without_weight_transform_add_3_kernel1
.visible .entry tvmgen_default_fused_nn_contrib_conv2d_winograd_without_weight_transform_add_3_kernel1(
	.param .u64 .ptr .align 1 tvmgen_default_fused_nn_contrib_conv2d_winograd_without_weight_transform_add_3_kernel1_param_0,
	.param .u64 .ptr .align 1 tvmgen_default_fused_nn_contrib_conv2d_winograd_without_weight_transform_add_3_kernel1_param_1,
	.param .u64 .ptr .align 1 tvmgen_default_fused_nn_contrib_conv2d_winograd_without_weight_transform_add_3_kernel1_param_2
)
.maxntid 128
{
	.reg .pred 	%p<3>;
	.reg .b32 	%r<54>;
	.reg .b32 	%f<72>;
	.reg .b64 	%rd<13>;
	// demoted variable
	.shared .align 4 .b8 _ZZ86tvmgen_default_fused_nn_contrib_conv2d_winograd_without_weight_transform_add_3_kernel1E9p1_shared[4096];
	// demoted variable
	.shared .align 4 .b8 _ZZ86tvmgen_default_fused_nn_contrib_conv2d_winograd_without_weight_transform_add_3_kernel1E16data_pack_shared[1024];
	ld.param.u64 	%rd4, [tvmgen_default_fused_nn_contrib_conv2d_winograd_without_weight_transform_add_3_kernel1_param_0];
	ld.param.u64 	%rd5, [tvmgen_default_fused_nn_contrib_conv2d_winograd_without_weight_transform_add_3_kernel1_param_1];
	ld.param.u64 	%rd3, [tvmgen_default_fused_nn_contrib_conv2d_winograd_without_weight_transform_add_3_kernel1_param_2];
	cvta.to.global.u64 	%rd1, %rd4;
	cvta.to.global.u64 	%rd2, %rd5;
	mov.u32 	%r1, %ctaid.z;
	shl.b32 	%r20, %r1, 18;
	mov.u32 	%r21, %tid.y;
	shl.b32 	%r2, %r21, 6;
	and.b32  	%r22, %r2, 7680;
	mov.u32 	%r3, %ctaid.y;
	shl.b32 	%r23, %r3, 6;
	shl.b32 	%r24, %r21, 3;
	and.b32  	%r25, %r24, 56;
	mov.u32 	%r4, %tid.x;
	or.b32  	%r26, %r20, %r4;
	add.s32 	%r27, %r26, %r23;
	add.s32 	%r28, %r27, %r22;
	add.s32 	%r5, %r28, %r25;
	add.s32 	%r29, %r24, %r4;
	mad.lo.s32 	%r30, %r1, -253952, %r26;
	add.s32 	%r6, %r30, %r24;
	shl.b32 	%r31, %r29, 2;
	mov.u32 	%r32, _ZZ86tvmgen_default_fused_nn_contrib_conv2d_winograd_without_weight_transform_add_3_kernel1E9p1_shared;
	add.s32 	%r7, %r32, %r31;
	mov.u32 	%r33, _ZZ86tvmgen_default_fused_nn_contrib_conv2d_winograd_without_weight_transform_add_3_kernel1E16data_pack_shared;
	add.s32 	%r8, %r33, %r31;
	shl.b32 	%r34, %r21, 4;
	add.s32 	%r35, %r34, %r32;
	add.s32 	%r9, %r35, 256;
	mov.b32 	%r50, 0;
	mov.f32 	%f64, 0f00000000;
	mov.f32 	%f65, %f64;
	mov.f32 	%f66, %f64;
	mov.f32 	%f67, %f64;
	mov.f32 	%f68, %f64;
	mov.f32 	%f69, %f64;
	mov.f32 	%f70, %f64;
	mov.f32 	%f71, %f64;
$L__BB46_1:
	shl.b32 	%r37, %r4, 3;
	add.s32 	%r39, %r37, %r33;
	add.s32 	%r52, %r39, 68;
	bar.sync 	0;
	shl.b32 	%r40, %r50, 13;
	add.s32 	%r41, %r5, %r40;
	mul.wide.u32 	%rd6, %r41, 4;
	add.s64 	%rd7, %rd1, %rd6;
	ld.global.nc.f32 	%f26, [%rd7];
	st.shared.f32 	[%r7], %f26;
	ld.global.nc.f32 	%f27, [%rd7+4096];
	st.shared.f32 	[%r7+512], %f27;
	ld.global.nc.f32 	%f28, [%rd7+8192];
	st.shared.f32 	[%r7+1024], %f28;
	ld.global.nc.f32 	%f29, [%rd7+12288];
	st.shared.f32 	[%r7+1536], %f29;
	ld.global.nc.f32 	%f30, [%rd7+16384];
	st.shared.f32 	[%r7+2048], %f30;
	ld.global.nc.f32 	%f31, [%rd7+20480];
	st.shared.f32 	[%r7+2560], %f31;
	ld.global.nc.f32 	%f32, [%rd7+24576];
	st.shared.f32 	[%r7+3072], %f32;
	ld.global.nc.f32 	%f33, [%rd7+28672];
	st.shared.f32 	[%r7+3584], %f33;
	shl.b32 	%r42, %r50, 8;
	add.s32 	%r43, %r6, %r42;
	mul.wide.u32 	%rd8, %r43, 4;
	add.s64 	%rd9, %rd2, %rd8;
	ld.global.nc.f32 	%f34, [%rd9];
	st.shared.f32 	[%r8], %f34;
	ld.global.nc.f32 	%f35, [%rd9+512];
	st.shared.f32 	[%r8+512], %f35;
	bar.sync 	0;
	mov.b32 	%r53, 64;
	mov.u32 	%r51, %r9;
$L__BB46_2:
	ld.shared.f32 	%f36, [%r51+-256];
	ld.shared.f32 	%f37, [%r52+-68];
	fma.rn.f32 	%f38, %f36, %f37, %f71;
	ld.shared.f32 	%f39, [%r52+-64];
	fma.rn.f32 	%f40, %f36, %f39, %f70;
	ld.shared.f32 	%f41, [%r51+-252];
	fma.rn.f32 	%f42, %f41, %f37, %f69;
	fma.rn.f32 	%f43, %f41, %f39, %f68;
	ld.shared.f32 	%f44, [%r51+-248];
	fma.rn.f32 	%f45, %f44, %f37, %f67;
	fma.rn.f32 	%f46, %f44, %f39, %f66;
	ld.shared.f32 	%f47, [%r51+-244];
	fma.rn.f32 	%f48, %f47, %f37, %f65;
	fma.rn.f32 	%f49, %f47, %f39, %f64;
	ld.shared.f32 	%f50, [%r51];
	ld.shared.f32 	%f51, [%r52+-4];
	fma.rn.f32 	%f71, %f50, %f51, %f38;
	ld.shared.f32 	%f52, [%r52];
	fma.rn.f32 	%f70, %f50, %f52, %f40;
	ld.shared.f32 	%f53, [%r51+4];
	fma.rn.f32 	%f69, %f53, %f51, %f42;
	fma.rn.f32 	%f68, %f53, %f52, %f43;
	ld.shared.f32 	%f54, [%r51+8];
	fma.rn.f32 	%f67, %f54, %f51, %f45;
	fma.rn.f32 	%f66, %f54, %f52, %f46;
	ld.shared.f32 	%f55, [%r51+12];
	fma.rn.f32 	%f65, %f55, %f51, %f48;
	fma.rn.f32 	%f64, %f55, %f52, %f49;
	add.s32 	%r53, %r53, 128;
	add.s32 	%r52, %r52, 128;
	add.s32 	%r51, %r51, 512;
	setp.ne.s32 	%p1, %r53, 1088;
	@%p1 bra 	$L__BB46_2;
	add.s32 	%r50, %r50, 1;
	setp.ne.s32 	%p2, %r50, 32;
	@%p2 bra 	$L__BB46_1;
	shl.b32 	%r44, %r1, 13;
	cvta.to.global.u64 	%rd10, %rd3;
	shl.b32 	%r45, %r3, 10;
	add.s32 	%r46, %r44, %r45;
	add.s32 	%r47, %r46, %r2;
	shl.b32 	%r48, %r4, 1;
	add.s32 	%r49, %r47, %r48;
	mul.wide.u32 	%rd11, %r49, 4;
	add.s64 	%rd12, %rd10, %rd11;
	st.global.f32 	[%rd12], %f71;
	st.global.f32 	[%rd12+4], %f70;
	st.global.f32 	[%rd12+64], %f69;
	st.global.f32 	[%rd12+68], %f68;
	st.global.f32 	[%rd12+128], %f67;
	st.global.f32 	[%rd12+132], %f66;
	st.global.f32 	[%rd12+192], %f65;
	st.global.f32 	[%rd12+196], %f64;
	ret;

}
	// .globl	tvmgen_default_fused_nn_contrib_conv2d_winograd_without_weight_transform_add_kernel1
.visible .entry tvmgen_default_fused_nn_contrib_conv2d_winograd_without_weight_transform_add_kernel1(
	.param .u64 .ptr .align 1 tvmgen_default_fused_nn_contrib_conv2d_winograd_without_weight_transform_add_kernel1_param_0,
	.param .u64 .ptr .align 1 tvmgen_default_fused_nn_contrib_conv2d_winograd_without_weight_transform_add_kernel1_param_1,
	.param .u64 .ptr .align 1 tvmgen_default_fused_nn_contrib_conv2d_winograd_without_weight_transform_add_kernel1_param_2
)
.maxntid 196
{
	.reg .pred 	%p<11>;
	.reg .b16 	%rs<7>;
	.reg .b32 	%r<56>;
	.reg .b32 	%f<190>;
	.reg .b64 	%rd<17>;
	// demoted variable
	.shared .align 4 .b8 _ZZ84tvmgen_default_fused_nn_contrib_conv2d_winograd_without_weight_transform_add_kernel1E9p1_shared[1024];
	// demoted variable
	.shared .align 4 .b8 _ZZ84tvmgen_default_fused_nn_contrib_conv2d_winograd_without_weight_transform_add_kernel1E16data_pack_shared[6272];
	ld.param.u64 	%rd4, [tvmgen_default_fused_nn_contrib_conv2d_winograd_without_weight_transform_add_kernel1_param_0];
	cvta.to.global.u64 	%rd1, %rd4;
	mov.u32 	%r20, %tid.y;
	mul.lo.s32 	%r21, %r20, 49;
	mov.u32 	%r22, %tid.x;
	shr.u32 	%r23, %r22, 1;
	add.s32 	%r25, %r21, %r23;
	cvt.u16.u32 	%rs1, %r23;
	cvt.u16.u32 	%rs2, %r21;
	and.b16  	%rs3, %rs2, %rs1;
	xor.b16  	%rs4, %rs2, %rs1;
	shr.u16 	%rs5, %rs4, 1;
	add.s16 	%rs6, %rs3, %rs5;
	mov.u32 	%r26, %ctaid.z;
	shl.b32 	%r27, %r26, 12;
	mov.u32 	%r2, %ctaid.y;
	shl.b32 	%r28, %r2, 5;
	shl.b32 	%r29, %r20, 1;
	add.s32 	%r30, %r29, %r22;
	add.s32 	%r3, %r28, %r27;
	mad.lo.s32 	%r31, %r20, 96, %r30;
	mul.lo.s32 	%r32, %r26, 12544;
	or.b32  	%r4, %r32, %r22;
	add.s32 	%r5, %r31, %r32;
	setp.lt.u32 	%p3, %r25, 128;
	setp.lt.u32 	%p4, %r20, 3;
	and.pred  	%p1, %p3, %p4;
	mul.wide.u16 	%r33, %rs6, 8;
	and.b32  	%r34, %r33, 448;
	and.b32  	%r35, %r30, 31;
	or.b32  	%r6, %r34, %r35;
	shl.b32 	%r36, %r31, 2;
	mov.u32 	%r37, _ZZ84tvmgen_default_fused_nn_contrib_conv2d_winograd_without_weight_transform_add_kernel1E9p1_shared;
	add.s32 	%r7, %r37, %r36;
	setp.lt.u32 	%p5, %r25, 30;
	setp.eq.s32 	%p6, %r20, 0;
	and.pred  	%p2, %p5, %p6;
	add.s32 	%r38, %r33, 392;
	and.b32  	%r39, %r38, 448;
	add.s32 	%r40, %r22, 4;
	and.b32  	%r41, %r40, 31;
	or.b32  	%r8, %r39, %r41;
	mov.u32 	%r42, _ZZ84tvmgen_default_fused_nn_contrib_conv2d_winograd_without_weight_transform_add_kernel1E16data_pack_shared;
	add.s32 	%r9, %r42, %r36;
	shl.b32 	%r43, %r20, 5;
	add.s32 	%r10, %r37, %r43;
	shl.b32 	%r44, %r22, 2;
	add.s32 	%r11, %r42, %r44;
	mov.b32 	%r53, 0;
	mov.f32 	%f158, 0f00000000;
	not.pred 	%p7, %p1;
	not.pred 	%p8, %p2;
	mov.f32 	%f159, %f158;
	mov.f32 	%f160, %f158;
	mov.f32 	%f161, %f158;
	mov.f32 	%f162, %f158;
	mov.f32 	%f163, %f158;
	mov.f32 	%f164, %f158;
	mov.f32 	%f165, %f158;
	mov.f32 	%f166, %f158;
	mov.f32 	%f167, %f158;
	mov.f32 	%f168, %f158;
	mov.f32 	%f169, %f158;
	mov.f32 	%f170, %f158;
	mov.f32 	%f171, %f158;
	mov.f32 	%f172, %f158;
	mov.f32 	%f173, %f158;
	mov.f32 	%f174, %f158;
	mov.f32 	%f175, %f158;
	mov.f32 	%f176, %f158;
	mov.f32 	%f177, %f158;
	mov.f32 	%f178, %f158;
	mov.f32 	%f179, %f158;
	mov.f32 	%f180, %f158;
	mov.f32 	%f181, %f158;
	mov.f32 	%f182, %f158;
	mov.f32 	%f183, %f158;
	mov.f32 	%f184, %f158;
	mov.f32 	%f185, %f158;
	mov.f32 	%f186, %f158;
	mov.f32 	%f187, %f158;
	mov.f32 	%f188, %f158;
	mov.f32 	%f189, %f158;
$L__BB47_1:
	bar.sync 	0;
	shl.b32 	%r45, %r53, 9;
	add.s32 	%r13, %r3, %r45;
	@%p7 bra 	$L__BB47_3;
	add.s32 	%r46, %r13, %r6;
	mul.wide.u32 	%rd5, %r46, 4;
	add.s64 	%rd6, %rd1, %rd5;
	ld.global.nc.f32 	%f98, [%rd6];
	st.shared.f32 	[%r7], %f98;
$L__BB47_3:
	@%p8 bra 	$L__BB47_5;
	add.s32 	%r47, %r13, %r8;
	mul.wide.u32 	%rd7, %r47, 4;
	add.s64 	%rd8, %rd1, %rd7;
	ld.global.nc.f32 	%f99, [%rd8];
	st.shared.f32 	[%r7+784], %f99;
$L__BB47_5:
	ld.param.u64 	%rd15, [tvmgen_default_fused_nn_contrib_conv2d_winograd_without_weight_transform_add_kernel1_param_1];
	mad.lo.s32 	%r49, %r53, 1568, %r5;
	cvta.to.global.u64 	%rd9, %rd15;
	mul.wide.u32 	%rd10, %r49, 4;
	add.s64 	%rd11, %rd9, %rd10;
	ld.global.nc.f32 	%f100, [%rd11];
	st.shared.f32 	[%r9], %f100;
	ld.global.nc.f32 	%f101, [%rd11+784];
	st.shared.f32 	[%r9+784], %f101;
	ld.global.nc.f32 	%f102, [%rd11+1568];
	st.shared.f32 	[%r9+1568], %f102;
	ld.global.nc.f32 	%f103, [%rd11+2352];
	st.shared.f32 	[%r9+2352], %f103;
	ld.global.nc.f32 	%f104, [%rd11+3136];
	st.shared.f32 	[%r9+3136], %f104;
	ld.global.nc.f32 	%f105, [%rd11+3920];
	st.shared.f32 	[%r9+3920], %f105;
	ld.global.nc.f32 	%f106, [%rd11+4704];
	st.shared.f32 	[%r9+4704], %f106;
	ld.global.nc.f32 	%f107, [%rd11+5488];
	st.shared.f32 	[%r9+5488], %f107;
	bar.sync 	0;
	mov.b32 	%r55, 64;
	mov.u32 	%r54, %r11;
$L__BB47_6:
	ld.shared.f32 	%f108, [%r54+392];
	ld.shared.f32 	%f109, [%r54];
	add.s32 	%r50, %r10, %r55;
	ld.shared.f32 	%f110, [%r50+-64];
	fma.rn.f32 	%f189, %f110, %f109, %f189;
	ld.shared.f32 	%f111, [%r50];
	fma.rn.f32 	%f173, %f111, %f109, %f173;
	fma.rn.f32 	%f181, %f110, %f108, %f181;
	fma.rn.f32 	%f165, %f111, %f108, %f165;
	ld.shared.f32 	%f112, [%r50+-60];
	fma.rn.f32 	%f188, %f112, %f109, %f188;
	ld.shared.f32 	%f113, [%r50+4];
	fma.rn.f32 	%f172, %f113, %f109, %f172;
	fma.rn.f32 	%f180, %f112, %f108, %f180;
	fma.rn.f32 	%f164, %f113, %f108, %f164;
	ld.shared.f32 	%f114, [%r50+-56];
	fma.rn.f32 	%f187, %f114, %f109, %f187;
	ld.shared.f32 	%f115, [%r50+8];
	fma.rn.f32 	%f171, %f115, %f109, %f171;
	fma.rn.f32 	%f179, %f114, %f108, %f179;
	fma.rn.f32 	%f163, %f115, %f108, %f163;
	ld.shared.f32 	%f116, [%r50+-52];
	fma.rn.f32 	%f186, %f116, %f109, %f186;
	ld.shared.f32 	%f117, [%r50+12];
	fma.rn.f32 	%f170, %f117, %f109, %f170;
	fma.rn.f32 	%f178, %f116, %f108, %f178;
	fma.rn.f32 	%f162, %f117, %f108, %f162;
	ld.shared.f32 	%f118, [%r50+-48];
	fma.rn.f32 	%f185, %f118, %f109, %f185;
	ld.shared.f32 	%f119, [%r50+16];
	fma.rn.f32 	%f169, %f119, %f109, %f169;
	fma.rn.f32 	%f177, %f118, %f108, %f177;
	fma.rn.f32 	%f161, %f119, %f108, %f161;
	ld.shared.f32 	%f120, [%r50+-44];
	fma.rn.f32 	%f184, %f120, %f109, %f184;
	ld.shared.f32 	%f121, [%r50+20];
	fma.rn.f32 	%f168, %f121, %f109, %f168;
	fma.rn.f32 	%f176, %f120, %f108, %f176;
	fma.rn.f32 	%f160, %f121, %f108, %f160;
	ld.shared.f32 	%f122, [%r50+-40];
	fma.rn.f32 	%f183, %f122, %f109, %f183;
	ld.shared.f32 	%f123, [%r50+24];
	fma.rn.f32 	%f167, %f123, %f109, %f167;
	fma.rn.f32 	%f175, %f122, %f108, %f175;
	fma.rn.f32 	%f159, %f123, %f108, %f159;
	ld.shared.f32 	%f124, [%r50+-36];
	fma.rn.f32 	%f182, %f124, %f109, %f182;
	ld.shared.f32 	%f125, [%r50+28];
	fma.rn.f32 	%f166, %f125, %f109, %f166;
	fma.rn.f32 	%f174, %f124, %f108, %f174;
	fma.rn.f32 	%f158, %f125, %f108, %f158;
	add.s32 	%r55, %r55, 128;
	add.s32 	%r54, %r54, 784;
	setp.ne.s32 	%p9, %r55, 1088;
	@%p9 bra 	$L__BB47_6;
	add.s32 	%r53, %r53, 1;
	setp.ne.s32 	%p10, %r53, 8;
	@%p10 bra 	$L__BB47_1;
	ld.param.u64 	%rd16, [tvmgen_default_fused_nn_contrib_conv2d_winograd_without_weight_transform_add_kernel1_param_2];
	mad.lo.s32 	%r51, %r2, 6272, %r4;
	mad.lo.s32 	%r52, %r20, 1568, %r51;
	cvta.to.global.u64 	%rd12, %rd16;
	mul.wide.u32 	%rd13, %r52, 4;
	add.s64 	%rd14, %rd12, %rd13;
	st.global.f32 	[%rd14], %f189;
	st.global.f32 	[%rd14+12544], %f173;
	st.global.f32 	[%rd14+392], %f181;
	st.global.f32 	[%rd14+12936], %f165;
	st.global.f32 	[%rd14+784], %f188;
	st.global.f32 	[%rd14+13328], %f172;
	st.global.f32 	[%rd14+1176], %f180;
	st.global.f32 	[%rd14+13720], %f164;
	st.global.f32 	[%rd14+1568], %f187;
	st.global.f32 	[%rd14+14112], %f171;
	st.global.f32 	[%rd14+1960], %f179;
	st.global.f32 	[%rd14+14504], %f163;
	st.global.f32 	[%rd14+2352], %f186;
	st.global.f32 	[%rd14+14896], %f170;
	st.global.f32 	[%rd14+2744], %f178;
	st.global.f32 	[%rd14+15288], %f162;
	st.global.f32 	[%rd14+3136], %f185;
	st.global.f32 	[%rd14+15680], %f169;
	st.global.f32 	[%rd14+3528], %f177;
	st.global.f32 	[%rd14+16072], %f161;
	st.global.f32 	[%rd14+3920], %f184;
	st.global.f32 	[%rd14+16464], %f168;
	st.global.f32 	[%rd14+4312], %f176;
	st.global.f32 	[%rd14+16856], %f160;
	st.global.f32 	[%rd14+4704], %f183;
	st.global.f32 	[%rd14+17248], %f167;
	st.global.f32 	[%rd14+5096], %f175;
	st.global.f32 	[%rd14+17640], %f159;
	st.global.f32 	[%rd14+5488], %f182;
	st.global.f32 	[%rd14+18032], %f166;
	st.global.f32 	[%rd14+5880], %f174;
	st.global.f32 	[%rd14+18424], %f158;
	ret;

}
	// .globl	tvmgen_default_fused_nn_conv2d_add_nn_relu_2_kernel0
.visible .entry tvmgen_default_fused_nn_conv2d_add_nn_relu_2_kernel0(
	.param .u64 .ptr .align 1 tvmgen_default_fused_nn_conv2d_add_nn_relu_2_kernel0_param_0,
	.param .u64 .ptr .align 1 tvmgen_default_fused_nn_conv2d_add_nn_relu_2_kernel0_param_1,
	.param .u64 .ptr .align 1 tvmgen_default_fused_nn_conv2d_add_nn_relu_2_kernel0_param_2,
	.param .u64 .ptr .align 1 tvmgen_default_fused_nn_conv2d_add_nn_relu_2_kernel0_param_3
)
.maxntid 224
{
	.reg .pred 	%p<59>;
	.reg .b16 	%rs<64>;
	.reg .b32 	%r<88>;
	.reg .b32 	%f<115>;
	.reg .b64 	%rd<23>;
	// demoted variable
	.shared .align 4 .b8 _ZZ52tvmgen_default_fused_nn_conv2d_add_nn_relu_2_kernel0E15pad_temp_shared[2320];
	// demoted variable
	.shared .align 4 .b8 _ZZ52tvmgen_default_fused_nn_conv2d_add_nn_relu_2_kernel0E9p1_shared[4608];
	ld.param.u64 	%rd6, [tvmgen_default_fused_nn_conv2d_add_nn_relu_2_kernel0_param_0];
	ld.param.u64 	%rd7, [tvmgen_default_fused_nn_conv2d_add_nn_relu_2_kernel0_param_1];
	cvta.to.global.u64 	%rd1, %rd6;
	cvta.to.global.u64 	%rd2, %rd7;
	mov.u32 	%r1, %tid.z;
	mov.u32 	%r2, %tid.y;
	mov.u32 	%r3, %tid.x;
	mul.lo.s32 	%r29, %r3, 3;
	mad.lo.s32 	%r5, %r2, 19, %r29;
	mad.lo.s32 	%r4, %r1, 37, %r5;
	mov.u32 	%r6, %ctaid.y;
	shl.b32 	%r30, %r6, 2;
	mad.lo.s32 	%r31, %r1, -29, %r4;
	cvt.u16.u32 	%rs4, %r3;
	mul.lo.s16 	%rs5, %rs4, 171;
	shr.u16 	%rs6, %rs5, 10;
	cvt.u32.u16 	%r32, %rs6;
	add.s32 	%r33, %r2, %r32;
	cvt.u16.u32 	%rs7, %r2;
	add.s16 	%rs8, %rs7, %rs6;
	shr.u16 	%rs9, %rs8, 1;
	cvt.u32.u16 	%r34, %rs9;
	add.s32 	%r35, %r34, %r1;
	setp.lt.u32 	%p7, %r35, 16;
	setp.gt.u32 	%p8, %r35, 15;
	mul.lo.s32 	%r36, %r2, 12;
	mad.lo.s32 	%r37, %r1, 24, %r36;
	shl.b32 	%r7, %r3, 1;
	add.s32 	%r38, %r37, %r7;
	mul.lo.s32 	%r40, %r2, 36;
	mad.lo.s32 	%r41, %r1, 72, %r40;
	mul.lo.s32 	%r42, %r3, 6;
	add.s32 	%r43, %r41, %r42;
	setp.gt.u32 	%p9, %r33, 1;
	setp.gt.u32 	%p10, %r3, 5;
	or.pred  	%p1, %p10, %p9;
	mov.u32 	%r9, %ctaid.z;
	mul.lo.s32 	%r44, %r1, 2304;
	mad.lo.s32 	%r45, %r9, 36864, %r44;
	mad.lo.s32 	%r46, %r2, 1152, %r45;
	add.s32 	%r10, %r46, %r42;
	cvt.u16.u32 	%rs10, %r4;
	mul.hi.u16 	%rs11, %rs10, 28927;
	shr.u16 	%rs12, %rs11, 6;
	mul.lo.s16 	%rs13, %rs12, 145;
	sub.s16 	%rs14, %rs10, %rs13;
	mul.lo.s16 	%rs15, %rs14, 27;
	shr.u16 	%rs16, %rs15, 8;
	sub.s16 	%rs17, %rs14, %rs16;
	and.b16  	%rs18, %rs17, 254;
	shr.u16 	%rs19, %rs18, 1;
	add.s16 	%rs20, %rs19, %rs16;
	and.b16  	%rs21, %rs20, 240;
	shr.u16 	%rs22, %rs21, 4;
	cvt.u32.u16 	%r47, %rs22;
	or.b32  	%r11, %r30, %r47;
	cvt.u16.u32 	%rs23, %r31;
	mul.hi.u16 	%rs24, %rs23, 18079;
	shr.u16 	%rs25, %rs24, 3;
	mul.lo.s16 	%rs26, %rs25, 29;
	sub.s16 	%rs1, %rs23, %rs26;
	mul.wide.u16 	%r48, %rs22, 28;
	mad.lo.s16 	%rs27, %rs12, 784, %rs1;
	cvt.u32.u16 	%r49, %rs27;
	add.s32 	%r12, %r48, %r49;
	shl.b32 	%r50, %r4, 2;
	mov.u32 	%r51, _ZZ52tvmgen_default_fused_nn_conv2d_add_nn_relu_2_kernel0E15pad_temp_shared;
	add.s32 	%r13, %r51, %r50;
	add.s16 	%rs28, %rs10, 1;
	mul.hi.u16 	%rs29, %rs28, -7683;
	shr.u16 	%rs30, %rs29, 7;
	mul.lo.s16 	%rs31, %rs30, 145;
	sub.s16 	%rs32, %rs28, %rs31;
	mul.lo.s16 	%rs33, %rs32, 27;
	shr.u16 	%rs34, %rs33, 8;
	sub.s16 	%rs35, %rs32, %rs34;
	and.b16  	%rs36, %rs35, 254;
	shr.u16 	%rs37, %rs36, 1;
	add.s16 	%rs38, %rs37, %rs34;
	and.b16  	%rs39, %rs38, 240;
	shr.u16 	%rs40, %rs39, 4;
	cvt.u32.u16 	%r52, %rs40;
	or.b32  	%r14, %r30, %r52;
	add.s16 	%rs41, %rs23, 1;
	mul.hi.u16 	%rs42, %rs41, 18079;
	shr.u16 	%rs43, %rs42, 3;
	mul.lo.s16 	%rs44, %rs43, 29;
	sub.s16 	%rs2, %rs41, %rs44;
	mul.wide.u16 	%r53, %rs40, 28;
	mad.lo.s16 	%rs45, %rs30, 784, %rs2;
	cvt.u32.u16 	%r54, %rs45;
	add.s32 	%r15, %r53, %r54;
	add.s16 	%rs46, %rs10, 2;
	mul.hi.u16 	%rs47, %rs46, -7683;
	shr.u16 	%rs48, %rs47, 7;
	mul.lo.s16 	%rs49, %rs48, 145;
	sub.s16 	%rs50, %rs46, %rs49;
	mul.lo.s16 	%rs51, %rs50, 27;
	shr.u16 	%rs52, %rs51, 8;
	sub.s16 	%rs53, %rs50, %rs52;
	and.b16  	%rs54, %rs53, 254;
	shr.u16 	%rs55, %rs54, 1;
	add.s16 	%rs56, %rs55, %rs52;
	and.b16  	%rs57, %rs56, 240;
	shr.u16 	%rs58, %rs57, 4;
	cvt.u32.u16 	%r55, %rs58;
	or.b32  	%r16, %r30, %r55;
	add.s16 	%rs59, %rs23, 2;
	mul.hi.u16 	%rs60, %rs59, 18079;
	shr.u16 	%rs61, %rs60, 3;
	mul.lo.s16 	%rs62, %rs61, 29;
	sub.s16 	%rs3, %rs59, %rs62;
	mul.wide.u16 	%r56, %rs58, 28;
	mad.lo.s16 	%rs63, %rs48, 784, %rs3;
	cvt.u32.u16 	%r57, %rs63;
	add.s32 	%r17, %r56, %r57;
	setp.gt.u32 	%p12, %r38, 383;
	or.pred  	%p13, %p8, %p12;
	setp.gt.u32 	%p14, %r43, 1151;
	or.pred  	%p15, %p13, %p14;
	or.pred  	%p2, %p15, %p1;
	shl.b32 	%r58, %r43, 2;
	mov.u32 	%r59, _ZZ52tvmgen_default_fused_nn_conv2d_add_nn_relu_2_kernel0E9p1_shared;
	add.s32 	%r18, %r59, %r58;
	setp.lt.u32 	%p16, %r38, 384;
	and.pred  	%p3, %p7, %p16;
	setp.lt.u32 	%p17, %r38, 383;
	and.pred  	%p4, %p7, %p17;
	mad.lo.s32 	%r19, %r1, 288, %r59;
	shl.b32 	%r60, %r3, 4;
	mad.lo.s32 	%r61, %r2, 232, %r60;
	add.s32 	%r62, %r61, %r51;
	add.s32 	%r20, %r62, 124;
	mov.b32 	%r85, 0;
	mov.f32 	%f111, 0f00000000;
	not.pred 	%p5, %p3;
	not.pred 	%p6, %p4;
	mov.f32 	%f112, %f111;
	mov.f32 	%f113, %f111;
	mov.f32 	%f114, %f111;
$L__BB48_1:
	setp.gt.u32 	%p18, %r3, 6;
	setp.gt.u32 	%p19, %r5, 36;
	setp.gt.u32 	%p20, %r4, 579;
	bar.sync 	0;
	mul.lo.s32 	%r65, %r85, 3136;
	mad.lo.s32 	%r66, %r6, 112, %r65;
	add.s32 	%r22, %r66, -29;
	or.pred  	%p21, %p20, %p19;
	or.pred  	%p22, %p21, %p18;
	@%p22 bra 	$L__BB48_5;
	setp.eq.s16 	%p23, %rs1, 0;
	setp.eq.s32 	%p24, %r11, 0;
	or.pred  	%p25, %p24, %p23;
	mov.f32 	%f108, 0f00000000;
	@%p25 bra 	$L__BB48_4;
	add.s32 	%r67, %r22, %r12;
	mul.wide.s32 	%rd8, %r67, 4;
	add.s64 	%rd9, %rd1, %rd8;
	ld.global.nc.f32 	%f108, [%rd9];
$L__BB48_4:
	st.shared.f32 	[%r13], %f108;
$L__BB48_5:
	setp.gt.u32 	%p26, %r5, 35;
	setp.gt.u32 	%p27, %r4, 578;
	setp.gt.u32 	%p28, %r3, 5;
	or.pred  	%p29, %p27, %p26;
	or.pred  	%p30, %p29, %p28;
	@%p30 bra 	$L__BB48_9;
	setp.eq.s16 	%p31, %rs2, 0;
	setp.eq.s32 	%p32, %r14, 0;
	or.pred  	%p33, %p32, %p31;
	mov.f32 	%f109, 0f00000000;
	@%p33 bra 	$L__BB48_8;
	add.s32 	%r70, %r22, %r15;
	mul.wide.s32 	%rd10, %r70, 4;
	add.s64 	%rd11, %rd1, %rd10;
	ld.global.nc.f32 	%f109, [%rd11];
$L__BB48_8:
	st.shared.f32 	[%r13+4], %f109;
$L__BB48_9:
	setp.gt.u32 	%p34, %r5, 34;
	setp.gt.u32 	%p35, %r4, 577;
	setp.gt.u32 	%p36, %r3, 5;
	or.pred  	%p37, %p35, %p34;
	or.pred  	%p38, %p37, %p36;
	@%p38 bra 	$L__BB48_13;
	setp.eq.s16 	%p39, %rs3, 0;
	setp.eq.s32 	%p40, %r16, 0;
	or.pred  	%p41, %p40, %p39;
	mov.f32 	%f110, 0f00000000;
	@%p41 bra 	$L__BB48_12;
	add.s32 	%r73, %r22, %r17;
	mul.wide.s32 	%rd12, %r73, 4;
	add.s64 	%rd13, %rd1, %rd12;
	ld.global.nc.f32 	%f110, [%rd13];
$L__BB48_12:
	st.shared.f32 	[%r13+8], %f110;
$L__BB48_13:
	mad.lo.s32 	%r74, %r85, 36, %r10;
	mul.wide.u32 	%rd14, %r74, 4;
	add.s64 	%rd3, %rd2, %rd14;
	@%p2 bra 	$L__BB48_15;
	ld.global.nc.f32 	%f23, [%rd3];
	st.shared.f32 	[%r18], %f23;
$L__BB48_15:
	setp.gt.u32 	%p42, %r43, 1150;
	or.pred  	%p43, %p5, %p42;
	or.pred  	%p44, %p43, %p1;
	@%p44 bra 	$L__BB48_17;
	ld.global.nc.f32 	%f24, [%rd3+4];
	st.shared.f32 	[%r18+4], %f24;
$L__BB48_17:
	setp.gt.u32 	%p45, %r43, 1149;
	or.pred  	%p46, %p5, %p45;
	or.pred  	%p47, %p46, %p1;
	@%p47 bra 	$L__BB48_19;
	ld.global.nc.f32 	%f25, [%rd3+8];
	st.shared.f32 	[%r18+8], %f25;
$L__BB48_19:
	setp.gt.u32 	%p48, %r43, 1148;
	or.pred  	%p49, %p6, %p48;
	or.pred  	%p50, %p49, %p1;
	@%p50 bra 	$L__BB48_21;
	ld.global.nc.f32 	%f26, [%rd3+12];
	st.shared.f32 	[%r18+12], %f26;
$L__BB48_21:
	setp.gt.u32 	%p51, %r43, 1147;
	or.pred  	%p52, %p6, %p51;
	or.pred  	%p53, %p52, %p1;
	@%p53 bra 	$L__BB48_23;
	ld.global.nc.f32 	%f27, [%rd3+16];
	st.shared.f32 	[%r18+16], %f27;
$L__BB48_23:
	setp.gt.u32 	%p54, %r43, 1146;
	or.pred  	%p55, %p6, %p54;
	or.pred  	%p56, %p55, %p1;
	@%p56 bra 	$L__BB48_25;
	ld.global.nc.f32 	%f28, [%rd3+20];
	st.shared.f32 	[%r18+20], %f28;
$L__BB48_25:
	bar.sync 	0;
	mov.b32 	%r87, 144;
	mov.u32 	%r86, %r20;
$L__BB48_26:
	add.s32 	%r76, %r19, %r87;
	ld.shared.f32 	%f29, [%r76+-144];
	ld.shared.f32 	%f30, [%r86+-124];
	fma.rn.f32 	%f31, %f30, %f29, %f114;
	ld.shared.f32 	%f32, [%r86+-116];
	fma.rn.f32 	%f33, %f32, %f29, %f113;
	ld.shared.f32 	%f34, [%r76];
	fma.rn.f32 	%f35, %f30, %f34, %f112;
	fma.rn.f32 	%f36, %f32, %f34, %f111;
	ld.shared.f32 	%f37, [%r76+-140];
	ld.shared.f32 	%f38, [%r86+-120];
	fma.rn.f32 	%f39, %f38, %f37, %f31;
	ld.shared.f32 	%f40, [%r86+-112];
	fma.rn.f32 	%f41, %f40, %f37, %f33;
	ld.shared.f32 	%f42, [%r76+4];
	fma.rn.f32 	%f43, %f38, %f42, %f35;
	fma.rn.f32 	%f44, %f40, %f42, %f36;
	ld.shared.f32 	%f45, [%r76+-136];
	fma.rn.f32 	%f46, %f32, %f45, %f39;
	ld.shared.f32 	%f47, [%r86+-108];
	fma.rn.f32 	%f48, %f47, %f45, %f41;
	ld.shared.f32 	%f49, [%r76+8];
	fma.rn.f32 	%f50, %f32, %f49, %f43;
	fma.rn.f32 	%f51, %f47, %f49, %f44;
	ld.shared.f32 	%f52, [%r76+-132];
	ld.shared.f32 	%f53, [%r86+-8];
	fma.rn.f32 	%f54, %f53, %f52, %f46;
	ld.shared.f32 	%f55, [%r86];
	fma.rn.f32 	%f56, %f55, %f52, %f48;
	ld.shared.f32 	%f57, [%r76+12];
	fma.rn.f32 	%f58, %f53, %f57, %f50;
	fma.rn.f32 	%f59, %f55, %f57, %f51;
	ld.shared.f32 	%f60, [%r76+-128];
	ld.shared.f32 	%f61, [%r86+-4];
	fma.rn.f32 	%f62, %f61, %f60, %f54;
	ld.shared.f32 	%f63, [%r86+4];
	fma.rn.f32 	%f64, %f63, %f60, %f56;
	ld.shared.f32 	%f65, [%r76+16];
	fma.rn.f32 	%f66, %f61, %f65, %f58;
	fma.rn.f32 	%f67, %f63, %f65, %f59;
	ld.shared.f32 	%f68, [%r76+-124];
	fma.rn.f32 	%f69, %f55, %f68, %f62;
	ld.shared.f32 	%f70, [%r86+8];
	fma.rn.f32 	%f71, %f70, %f68, %f64;
	ld.shared.f32 	%f72, [%r76+20];
	fma.rn.f32 	%f73, %f55, %f72, %f66;
	fma.rn.f32 	%f74, %f70, %f72, %f67;
	ld.shared.f32 	%f75, [%r76+-120];
	ld.shared.f32 	%f76, [%r86+108];
	fma.rn.f32 	%f77, %f76, %f75, %f69;
	ld.shared.f32 	%f78, [%r86+116];
	fma.rn.f32 	%f79, %f78, %f75, %f71;
	ld.shared.f32 	%f80, [%r76+24];
	fma.rn.f32 	%f81, %f76, %f80, %f73;
	fma.rn.f32 	%f82, %f78, %f80, %f74;
	ld.shared.f32 	%f83, [%r76+-116];
	ld.shared.f32 	%f84, [%r86+112];
	fma.rn.f32 	%f85, %f84, %f83, %f77;
	ld.shared.f32 	%f86, [%r86+120];
	fma.rn.f32 	%f87, %f86, %f83, %f79;
	ld.shared.f32 	%f88, [%r76+28];
	fma.rn.f32 	%f89, %f84, %f88, %f81;
	fma.rn.f32 	%f90, %f86, %f88, %f82;
	ld.shared.f32 	%f91, [%r76+-112];
	fma.rn.f32 	%f114, %f78, %f91, %f85;
	ld.shared.f32 	%f92, [%r86+124];
	fma.rn.f32 	%f113, %f92, %f91, %f87;
	ld.shared.f32 	%f93, [%r76+32];
	fma.rn.f32 	%f112, %f78, %f93, %f89;
	fma.rn.f32 	%f111, %f92, %f93, %f90;
	add.s32 	%r87, %r87, 36;
	add.s32 	%r86, %r86, 580;
	setp.ne.s32 	%p57, %r87, 288;
	@%p57 bra 	$L__BB48_26;
	add.s32 	%r85, %r85, 1;
	setp.ne.s32 	%p58, %r85, 32;
	@%p58 bra 	$L__BB48_1;
	ld.param.u64 	%rd22, [tvmgen_default_fused_nn_conv2d_add_nn_relu_2_kernel0_param_3];
	ld.param.u64 	%rd21, [tvmgen_default_fused_nn_conv2d_add_nn_relu_2_kernel0_param_2];
	cvta.to.global.u64 	%rd15, %rd22;
	cvta.to.global.u64 	%rd16, %rd21;
	shl.b32 	%r77, %r9, 5;
	shl.b32 	%r78, %r1, 1;
	add.s32 	%r79, %r77, %r78;
	mul.lo.s32 	%r80, %r1, 392;
	mad.lo.s32 	%r81, %r9, 6272, %r80;
	mad.lo.s32 	%r82, %r6, 28, %r81;
	mad.lo.s32 	%r83, %r2, 14, %r82;
	add.s32 	%r84, %r83, %r7;
	mul.wide.u32 	%rd17, %r79, 4;
	add.s64 	%rd18, %rd15, %rd17;
	ld.global.nc.f32 	%f94, [%rd18];
	add.f32 	%f95, %f114, %f94;
	max.f32 	%f96, %f95, 0f00000000;
	mul.wide.u32 	%rd19, %r84, 4;
	add.s64 	%rd20, %rd16, %rd19;
	st.global.f32 	[%rd20], %f96;
	add.f32 	%f97, %f113, %f94;
	max.f32 	%f98, %f97, 0f00000000;
	st.global.f32 	[%rd20+4], %f98;
	ld.global.nc.f32 	%f99, [%rd18+4];
	add.f32 	%f100, %f112, %f99;
	max.f32 	%f101, %f100, 0f00000000;
	st.global.f32 	[%rd20+784], %f101;
	add.f32 	%f102, %f111, %f99;
	max.f32 	%f103, %f102, 0f00000000;
	st.global.f32 	[%rd20+788], %f103;
	ret;

}
	// .globl	tvmgen_default_fused_nn_contrib_conv2d_winograd_without_weight_transform_add_nn_relu_1_kernel2
.visible .entry tvmgen_default_fused_nn_contrib_conv2d_winograd_without_weight_transform_add_nn_relu_1_kernel2(
	.param .u64 .ptr .align 1 tvmgen_default_fused_nn_contrib_conv2d_winograd_without_weight_transform_add_nn_relu_1_kernel2_param_0,
	.param .u64 .ptr .align 1 tvmgen_default_fused_nn_contrib_conv2d_winograd_without_weight_transform_add_nn_relu_1_kernel2_param_1,
	.param .u64 .ptr .align 1 tvmgen_default_fused_nn_contrib_conv2d_winograd_without_weight_transform_add_nn_relu_1_kernel2_param_2
)
.maxntid 128
{
	.reg .b32 	%r<23>;
	.reg .b32 	%f<63>;
	.reg .b64 	%rd<13>;

	ld.param.u64 	%rd1, [tvmgen_default_fused_nn_contrib_conv2d_winograd_without_weight_transform_add_nn_relu_1_kernel2_param_0];
	ld.param.u64 	%rd2, [tvmgen_default_fused_nn_contrib_conv2d_winograd_without_weight_transform_add_nn_relu_1_kernel2_param_1];
	ld.param.u64 	%rd3, [tvmgen_default_fused_nn_contrib_conv2d_winograd_without_weight_transform_add_nn_relu_1_kernel2_param_2];
	cvta.to.global.u64 	%rd4, %rd2;
	cvta.to.global.u64 	%rd5, %rd3;
	cvta.to.global.u64 	%rd6, %rd1;
	mov.u32 	%r1, %ctaid.x;
	shl.b32 	%r2, %r1, 7;
	mov.u32 	%r3, %tid.x;
	or.b32  	%r4, %r2, %r3;
	mul.wide.u32 	%rd7, %r4, 4;
	add.s64 	%rd8, %rd6, %rd7;
	ld.global.nc.f32 	%f1, [%rd8];
	add.f32 	%f2, %f1, 0f00000000;
	ld.global.nc.f32 	%f3, [%rd8+100352];
	add.f32 	%f4, %f2, %f3;
	ld.global.nc.f32 	%f5, [%rd8+200704];
	add.f32 	%f6, %f4, %f5;
	ld.global.nc.f32 	%f7, [%rd8+401408];
	add.f32 	%f8, %f6, %f7;
	ld.global.nc.f32 	%f9, [%rd8+501760];
	add.f32 	%f10, %f8, %f9;
	ld.global.nc.f32 	%f11, [%rd8+602112];
	add.f32 	%f12, %f10, %f11;
	ld.global.nc.f32 	%f13, [%rd8+802816];
	add.f32 	%f14, %f12, %f13;
	ld.global.nc.f32 	%f15, [%rd8+903168];
	add.f32 	%f16, %f14, %f15;
	ld.global.nc.f32 	%f17, [%rd8+1003520];
	add.f32 	%f18, %f16, %f17;
	mov.f32 	%f19, 0f00000000;
	sub.f32 	%f20, %f19, %f3;
	add.f32 	%f21, %f20, %f5;
	ld.global.nc.f32 	%f22, [%rd8+301056];
	add.f32 	%f23, %f21, %f22;
	sub.f32 	%f24, %f23, %f9;
	add.f32 	%f25, %f24, %f11;
	ld.global.nc.f32 	%f26, [%rd8+702464];
	add.f32 	%f27, %f25, %f26;
	sub.f32 	%f28, %f27, %f15;
	add.f32 	%f29, %f28, %f17;
	ld.global.nc.f32 	%f30, [%rd8+1103872];
	add.f32 	%f31, %f29, %f30;
	sub.f32 	%f32, %f19, %f7;
	sub.f32 	%f33, %f32, %f9;
	sub.f32 	%f34, %f33, %f11;
	add.f32 	%f35, %f34, %f13;
	add.f32 	%f36, %f35, %f15;
	add.f32 	%f37, %f36, %f17;
	ld.global.nc.f32 	%f38, [%rd8+1204224];
	add.f32 	%f39, %f37, %f38;
	ld.global.nc.f32 	%f40, [%rd8+1304576];
	add.f32 	%f41, %f39, %f40;
	ld.global.nc.f32 	%f42, [%rd8+1404928];
	add.f32 	%f43, %f41, %f42;
	add.f32 	%f44, %f9, 0f00000000;
	sub.f32 	%f45, %f44, %f11;
	sub.f32 	%f46, %f45, %f26;
	sub.f32 	%f47, %f46, %f15;
	add.f32 	%f48, %f47, %f17;
	add.f32 	%f49, %f48, %f30;
	sub.f32 	%f50, %f49, %f40;
	add.f32 	%f51, %f50, %f42;
	ld.global.nc.f32 	%f52, [%rd8+1505280];
	add.f32 	%f53, %f51, %f52;
	shl.b32 	%r5, %r1, 5;
	shr.u32 	%r6, %r3, 2;
	or.b32  	%r7, %r5, %r6;
	mul.hi.u32 	%r8, %r7, 1402438301;
	shr.u32 	%r9, %r8, 4;
	mul.wide.u32 	%rd9, %r9, 4;
	add.s64 	%rd10, %rd5, %rd9;
	ld.global.nc.f32 	%f54, [%rd10];
	shl.b32 	%r10, %r1, 6;
	shr.u32 	%r11, %r3, 1;
	or.b32  	%r12, %r10, %r11;
	mul.hi.u32 	%r13, %r12, -1840700269;
	shr.u32 	%r14, %r13, 2;
	mad.lo.s32 	%r15, %r1, -126, %r4;
	shr.u32 	%r16, %r15, 1;
	mul.hi.u32 	%r17, %r16, -1840700269;
	shr.u32 	%r18, %r17, 2;
	mul.lo.s32 	%r19, %r18, 14;
	sub.s32 	%r20, %r15, %r19;
	shl.b32 	%r21, %r20, 1;
	mad.lo.s32 	%r22, %r14, 56, %r21;
	add.f32 	%f55, %f18, %f54;
	max.f32 	%f56, %f55, 0f00000000;
	mul.wide.u32 	%rd11, %r22, 4;
	add.s64 	%rd12, %rd4, %rd11;
	st.global.f32 	[%rd12], %f56;
	add.f32 	%f57, %f31, %f54;
	max.f32 	%f58, %f57, 0f00000000;
	st.global.f32 	[%rd12+4], %f58;
	add.f32 	%f59, %f43, %f54;
	max.f32 	%f60, %f59, 0f00000000;
	st.global.f32 	[%rd12+112], %f60;
	add.f32 	%f61, %f53, %f54;
	max.f32 	%f62, %f61, 0f00000000;
	st.global.f32 	[%rd12+116], %f62;
	ret;

}
	// .globl	tvmgen_default_fused_nn_contrib_conv2d_winograd_without_weight_transform_add_nn_relu_2_kernel0
.visible .entry tvmgen_default_fused_nn_contrib_conv2d_winograd_without_weight_transform_add_nn_relu_2_kernel0(
	.param .u64 .ptr .align 1 tvmgen_default_fused_nn_contrib_conv2d_winograd_without_weight_transform_add_nn_relu_2_kernel0_param_0,
	.param .u64 .ptr .align 1 tvmgen_default_fused_nn_contrib_conv2d_winograd_without_weight_transform_add_nn_relu_2_kernel0_param_1
)
.maxntid 128
{
	.reg .pred 	%p<24>;
	.reg .b16 	%rs<4>;
	.reg .b32 	%r<25>;
	.reg .b32 	%f<105>;
	.reg .b64 	%rd<9>;

	ld.param.u64 	%rd3, [tvmgen_default_fused_nn_contrib_conv2d_winograd_without_weight_transform_add_nn_relu_2_kernel0_param_0];
	ld.param.u64 	%rd2, [tvmgen_default_fused_nn_contrib_conv2d_winograd_without_weight_transform_add_nn_relu_2_kernel0_param_1];
	cvta.to.global.u64 	%rd4, %rd3;
	mov.u32 	%r5, %ctaid.x;
	mov.u32 	%r6, %tid.x;
	mad.lo.s32 	%r7, %r5, 30, %r6;
	mul.hi.u32 	%r8, %r7, 1402438301;
	shr.u32 	%r9, %r8, 4;
	mul.lo.s32 	%r10, %r9, 49;
	sub.s32 	%r1, %r7, %r10;
	cvt.u16.u32 	%rs1, %r1;
	mul.lo.s16 	%rs2, %rs1, 37;
	shr.u16 	%rs3, %rs2, 8;
	mad.lo.s32 	%r11, %r5, -28, %r7;
	mul.hi.u32 	%r12, %r11, 613566757;
	sub.s32 	%r13, %r11, %r12;
	shr.u32 	%r14, %r13, 1;
	add.s32 	%r15, %r14, %r12;
	shr.u32 	%r16, %r15, 2;
	mul.lo.s32 	%r17, %r16, 7;
	sub.s32 	%r2, %r11, %r17;
	shl.b32 	%r18, %r2, 1;
	xor.b32  	%r3, %r18, 12;
	mad.lo.s32 	%r4, %r5, 126, %r11;
	mul.hi.u32 	%r19, %r4, 1402438301;
	shr.u32 	%r20, %r19, 4;
	mul.wide.u16 	%r21, %rs3, 28;
	mad.lo.s32 	%r22, %r20, 196, %r18;
	add.s32 	%r23, %r22, %r21;
	add.s32 	%r24, %r23, -15;
	setp.lt.u32 	%p3, %r1, 7;
	setp.eq.s32 	%p4, %r2, 0;
	mul.wide.s32 	%rd5, %r24, 4;
	add.s64 	%rd1, %rd4, %rd5;
	mov.f32 	%f93, 0f00000000;
	or.pred  	%p5, %p3, %p4;
	@%p5 bra 	$L__BB50_2;
	ld.global.nc.f32 	%f30, [%rd1];
	add.f32 	%f93, %f30, 0f00000000;
$L__BB50_2:
	setp.lt.u32 	%p6, %r1, 7;
	mov.f32 	%f94, 0f00000000;
	@%p6 bra 	$L__BB50_4;
	ld.global.nc.f32 	%f94, [%rd1+4];
$L__BB50_4:
	setp.lt.u32 	%p7, %r1, 7;
	mov.f32 	%f95, 0f00000000;
	@%p7 bra 	$L__BB50_6;
	ld.global.nc.f32 	%f95, [%rd1+8];
$L__BB50_6:
	setp.lt.u32 	%p8, %r1, 7;
	setp.gt.u32 	%p1, %r3, 3;
	not.pred 	%p10, %p1;
	mov.f32 	%f96, 0f00000000;
	or.pred  	%p11, %p8, %p10;
	@%p11 bra 	$L__BB50_8;
	ld.global.nc.f32 	%f96, [%rd1+12];
$L__BB50_8:
	setp.eq.s32 	%p12, %r2, 0;
	mov.f32 	%f97, 0f00000000;
	@%p12 bra 	$L__BB50_10;
	ld.global.nc.f32 	%f97, [%rd1+56];
$L__BB50_10:
	setp.lt.u32 	%p13, %r3, 4;
	ld.global.nc.f32 	%f11, [%rd1+60];
	ld.global.nc.f32 	%f12, [%rd1+64];
	mov.f32 	%f98, 0f00000000;
	@%p13 bra 	$L__BB50_12;
	ld.global.nc.f32 	%f98, [%rd1+68];
$L__BB50_12:
	setp.eq.s32 	%p14, %r2, 0;
	mov.f32 	%f99, 0f00000000;
	@%p14 bra 	$L__BB50_14;
	ld.global.nc.f32 	%f99, [%rd1+112];
$L__BB50_14:
	setp.lt.u32 	%p15, %r3, 4;
	ld.global.nc.f32 	%f17, [%rd1+116];
	ld.global.nc.f32 	%f18, [%rd1+120];
	mov.f32 	%f100, 0f00000000;
	@%p15 bra 	$L__BB50_16;
	ld.global.nc.f32 	%f100, [%rd1+124];
$L__BB50_16:
	setp.eq.s32 	%p16, %r2, 0;
	setp.gt.u32 	%p17, %r1, 41;
	mov.f32 	%f101, 0f00000000;
	or.pred  	%p18, %p17, %p16;
	@%p18 bra 	$L__BB50_18;
	ld.global.nc.f32 	%f101, [%rd1+168];
$L__BB50_18:
	setp.gt.u32 	%p19, %r1, 41;
	mov.f32 	%f102, 0f00000000;
	@%p19 bra 	$L__BB50_20;
	ld.global.nc.f32 	%f102, [%rd1+172];
$L__BB50_20:
	setp.gt.u32 	%p21, %r1, 41;
	mov.f32 	%f103, 0f00000000;
	mov.pred 	%p23, 0;
	@%p21 bra 	$L__BB50_22;
	ld.global.nc.f32 	%f103, [%rd1+176];
	mov.pred 	%p23, %p1;
$L__BB50_22:
	mov.f32 	%f104, 0f00000000;
	not.pred 	%p22, %p23;
	@%p22 bra 	$L__BB50_24;
	ld.global.nc.f32 	%f104, [%rd1+180];
$L__BB50_24:
	cvta.to.global.u64 	%rd6, %rd2;
	sub.f32 	%f42, %f93, %f95;
	sub.f32 	%f43, %f42, %f99;
	add.f32 	%f44, %f43, %f18;
	mov.f32 	%f45, 0f00000000;
	sub.f32 	%f46, %f45, %f94;
	add.f32 	%f47, %f46, %f95;
	add.f32 	%f48, %f47, %f17;
	sub.f32 	%f49, %f48, %f18;
	add.f32 	%f50, %f94, 0f00000000;
	add.f32 	%f51, %f50, %f95;
	sub.f32 	%f52, %f51, %f17;
	sub.f32 	%f53, %f52, %f18;
	add.f32 	%f54, %f46, %f96;
	add.f32 	%f55, %f54, %f17;
	sub.f32 	%f56, %f55, %f100;
	sub.f32 	%f57, %f45, %f97;
	add.f32 	%f58, %f57, %f12;
	add.f32 	%f59, %f58, %f99;
	sub.f32 	%f60, %f59, %f18;
	add.f32 	%f61, %f11, 0f00000000;
	sub.f32 	%f62, %f61, %f12;
	sub.f32 	%f63, %f62, %f17;
	add.f32 	%f64, %f63, %f18;
	sub.f32 	%f65, %f45, %f11;
	sub.f32 	%f66, %f65, %f12;
	add.f32 	%f67, %f66, %f17;
	add.f32 	%f68, %f67, %f18;
	sub.f32 	%f69, %f61, %f98;
	sub.f32 	%f70, %f69, %f17;
	add.f32 	%f71, %f70, %f100;
	add.f32 	%f72, %f97, 0f00000000;
	sub.f32 	%f73, %f72, %f12;
	add.f32 	%f74, %f73, %f99;
	sub.f32 	%f75, %f74, %f18;
	add.f32 	%f76, %f65, %f12;
	sub.f32 	%f77, %f76, %f17;
	add.f32 	%f78, %f77, %f18;
	add.f32 	%f79, %f61, %f12;
	add.f32 	%f80, %f79, %f17;
	add.f32 	%f81, %f80, %f18;
	add.f32 	%f82, %f65, %f98;
	sub.f32 	%f83, %f82, %f17;
	add.f32 	%f84, %f83, %f100;
	add.f32 	%f85, %f58, %f101;
	sub.f32 	%f86, %f85, %f103;
	sub.f32 	%f87, %f62, %f102;
	add.f32 	%f88, %f87, %f103;
	add.f32 	%f89, %f66, %f102;
	add.f32 	%f90, %f89, %f103;
	sub.f32 	%f91, %f69, %f102;
	add.f32 	%f92, %f91, %f104;
	mul.wide.u32 	%rd7, %r4, 4;
	add.s64 	%rd8, %rd6, %rd7;
	st.global.f32 	[%rd8], %f44;
	st.global.f32 	[%rd8+50176], %f49;
	st.global.f32 	[%rd8+100352], %f53;
	st.global.f32 	[%rd8+150528], %f56;
	st.global.f32 	[%rd8+200704], %f60;
	st.global.f32 	[%rd8+250880], %f64;
	st.global.f32 	[%rd8+301056], %f68;
	st.global.f32 	[%rd8+351232], %f71;
	st.global.f32 	[%rd8+401408], %f75;
	st.global.f32 	[%rd8+451584], %f78;
	st.global.f32 	[%rd8+501760], %f81;
	st.global.f32 	[%rd8+551936], %f84;
	st.global.f32 	[%rd8+602112], %f86;
	st.global.f32 	[%rd8+652288], %f88;
	st.global.f32 	[%rd8+702464], %f90;
	st.global.f32 	[%rd8+752640], %f92;
	ret;

}
	// .globl	tvmgen_default_fused_nn_contrib_conv2d_winograd_without_weight_transform_add_add_nn_relu_kernel1
.visible .entry tvmgen_default_fused_nn_contrib_conv2d_winograd_without_weight_transform_add_add_nn_relu_kernel1(
	.param .u64 .ptr .align 1 tvmgen_default_fused_nn_contrib_conv2d_winograd_without_weight_transform_add_add_nn_relu_kernel1_param_0,
	.param .u64 .ptr .align 1 tvmgen_default_fused_nn_contrib_conv2d_winograd_without_weight_transform_add_add_nn_relu_kernel1_param_1,
	.param .u64 .ptr .align 1 tvmgen_default_fused_nn_contrib_conv2d_winograd_without_weight_transform_add_add_nn_relu_kernel1_param_2
)
.maxntid 196
{
	.reg .pred 	%p<11>;
	.reg .b16 	%rs<7>;
	.reg .b32 	%r<56>;
	.reg .b32 	%f<190>;
	.reg .b64 	%rd<17>;
	// demoted variable
	.shared .align 4 .b8 _ZZ96tvmgen_default_fused_nn_contrib_conv2d_winograd_without_weight_transform_add_add_nn_relu_kernel1E9p1_shared[1024];
	// demoted variable
	.shared .align 4 .b8 _ZZ96tvmgen_default_fused_nn_contrib_conv2d_winograd_without_weight_transform_add_add_nn_relu_kernel1E16data_pack_shared[6272];
	ld.param.u64 	%rd4, [tvmgen_default_fused_nn_contrib_conv2d_winograd_without_weight_transform_add_add_nn_relu_kernel1_param_0];
	cvta.to.global.u64 	%rd1, %rd4;
	mov.u32 	%r20, %tid.y;
	mul.lo.s32 	%r21, %r20, 49;
	mov.u32 	%r22, %tid.x;
	shr.u32 	%r23, %r22, 1;
	add.s32 	%r25, %r21, %r23;
	cvt.u16.u32 	%rs1, %r23;
	cvt.u16.u32 	%rs2, %r21;
	and.b16  	%rs3, %rs2, %rs1;
	xor.b16  	%rs4, %rs2, %rs1;
	shr.u16 	%rs5, %rs4, 1;
	add.s16 	%rs6, %rs3, %rs5;
	mov.u32 	%r26, %ctaid.z;
	shl.b32 	%r27, %r26, 12;
	mov.u32 	%r2, %ctaid.y;
	shl.b32 	%r28, %r2, 5;
	shl.b32 	%r29, %r20, 1;
	add.s32 	%r30, %r29, %r22;
	add.s32 	%r3, %r28, %r27;
	mad.lo.s32 	%r31, %r20, 96, %r30;
	mul.lo.s32 	%r32, %r26, 12544;
	or.b32  	%r4, %r32, %r22;
	add.s32 	%r5, %r31, %r32;
	setp.lt.u32 	%p3, %r25, 128;
	setp.lt.u32 	%p4, %r20, 3;
	and.pred  	%p1, %p3, %p4;
	mul.wide.u16 	%r33, %rs6, 8;
	and.b32  	%r34, %r33, 448;
	and.b32  	%r35, %r30, 31;
	or.b32  	%r6, %r34, %r35;
	shl.b32 	%r36, %r31, 2;
	mov.u32 	%r37, _ZZ96tvmgen_default_fused_nn_contrib_conv2d_winograd_without_weight_transform_add_add_nn_relu_kernel1E9p1_shared;
	add.s32 	%r7, %r37, %r36;
	setp.lt.u32 	%p5, %r25, 30;
	setp.eq.s32 	%p6, %r20, 0;
	and.pred  	%p2, %p5, %p6;
	add.s32 	%r38, %r33, 392;
	and.b32  	%r39, %r38, 448;
	add.s32 	%r40, %r22, 4;
	and.b32  	%r41, %r40, 31;
	or.b32  	%r8, %r39, %r41;
	mov.u32 	%r42, _ZZ96tvmgen_default_fused_nn_contrib_conv2d_winograd_without_weight_transform_add_add_nn_relu_kernel1E16data_pack_shared;
	add.s32 	%r9, %r42, %r36;
	shl.b32 	%r43, %r20, 5;
	add.s32 	%r10, %r37, %r43;
	shl.b32 	%r44, %r22, 2;
	add.s32 	%r11, %r42, %r44;
	mov.b32 	%r53, 0;
	mov.f32 	%f158, 0f00000000;
	not.pred 	%p7, %p1;
	not.pred 	%p8, %p2;
	mov.f32 	%f159, %f158;
	mov.f32 	%f160, %f158;
	mov.f32 	%f161, %f158;
	mov.f32 	%f162, %f158;
	mov.f32 	%f163, %f158;
	mov.f32 	%f164, %f158;
	mov.f32 	%f165, %f158;
	mov.f32 	%f166, %f158;
	mov.f32 	%f167, %f158;
	mov.f32 	%f168, %f158;
	mov.f32 	%f169, %f158;
	mov.f32 	%f170, %f158;
	mov.f32 	%f171, %f158;
	mov.f32 	%f172, %f158;
	mov.f32 	%f173, %f158;
	mov.f32 	%f174, %f158;
	mov.f32 	%f175, %f158;
	mov.f32 	%f176, %f158;
	mov.f32 	%f177, %f158;
	mov.f32 	%f178, %f158;
	mov.f32 	%f179, %f158;
	mov.f32 	%f180, %f158;
	mov.f32 	%f181, %f158;
	mov.f32 	%f182, %f158;
	mov.f32 	%f183, %f158;
	mov.f32 	%f184, %f158;
	mov.f32 	%f185, %f158;
	mov.f32 	%f186, %f158;
	mov.f32 	%f187, %f158;
	mov.f32 	%f188, %f158;
	mov.f32 	%f189, %f158;
$L__BB51_1:
	bar.sync 	0;
	shl.b32 	%r45, %r53, 9;
	add.s32 	%r13, %r3, %r45;
	@%p7 bra 	$L__BB51_3;
	add.s32 	%r46, %r13, %r6;
	mul.wide.u32 	%rd5, %r46, 4;
	add.s64 	%rd6, %rd1, %rd5;
	ld.global.nc.f32 	%f98, [%rd6];
	st.shared.f32 	[%r7], %f98;
$L__BB51_3:
	@%p8 bra 	$L__BB51_5;
	add.s32 	%r47, %r13, %r8;
	mul.wide.u32 	%rd7, %r47, 4;
	add.s64 	%rd8, %rd1, %rd7;
	ld.global.nc.f32 	%f99, [%rd8];
	st.shared.f32 	[%r7+784], %f99;
$L__BB51_5:
	ld.param.u64 	%rd15, [tvmgen_default_fused_nn_contrib_conv2d_winograd_without_weight_transform_add_add_nn_relu_kernel1_param_1];
	mad.lo.s32 	%r49, %r53, 1568, %r5;
	cvta.to.global.u64 	%rd9, %rd15;
	mul.wide.u32 	%rd10, %r49, 4;
	add.s64 	%rd11, %rd9, %rd10;
	ld.global.nc.f32 	%f100, [%rd11];
	st.shared.f32 	[%r9], %f100;
	ld.global.nc.f32 	%f101, [%rd11+784];
	st.shared.f32 	[%r9+784], %f101;
	ld.global.nc.f32 	%f102, [%rd11+1568];
	st.shared.f32 	[%r9+1568], %f102;
	ld.global.nc.f32 	%f103, [%rd11+2352];
	st.shared.f32 	[%r9+2352], %f103;
	ld.global.nc.f32 	%f104, [%rd11+3136];
	st.shared.f32 	[%r9+3136], %f104;
	ld.global.nc.f32 	%f105, [%rd11+3920];
	st.shared.f32 	[%r9+3920], %f105;
	ld.global.nc.f32 	%f106, [%rd11+4704];
	st.shared.f32 	[%r9+4704], %f106;
	ld.global.nc.f32 	%f107, [%rd11+5488];
	st.shared.f32 	[%r9+5488], %f107;
	bar.sync 	0;
	mov.b32 	%r55, 64;
	mov.u32 	%r54, %r11;
$L__BB51_6:
	ld.shared.f32 	%f108, [%r54+392];
	ld.shared.f32 	%f109, [%r54];
	add.s32 	%r50, %r10, %r55;
	ld.shared.f32 	%f110, [%r50+-64];
	fma.rn.f32 	%f189, %f110, %f109, %f189;
	ld.shared.f32 	%f111, [%r50];
	fma.rn.f32 	%f173, %f111, %f109, %f173;
	fma.rn.f32 	%f181, %f110, %f108, %f181;
	fma.rn.f32 	%f165, %f111, %f108, %f165;
	ld.shared.f32 	%f112, [%r50+-60];
	fma.rn.f32 	%f188, %f112, %f109, %f188;
	ld.shared.f32 	%f113, [%r50+4];
	fma.rn.f32 	%f172, %f113, %f109, %f172;
	fma.rn.f32 	%f180, %f112, %f108, %f180;
	fma.rn.f32 	%f164, %f113, %f108, %f164;
	ld.shared.f32 	%f114, [%r50+-56];
	fma.rn.f32 	%f187, %f114, %f109, %f187;
	ld.shared.f32 	%f115, [%r50+8];
	fma.rn.f32 	%f171, %f115, %f109, %f171;
	fma.rn.f32 	%f179, %f114, %f108, %f179;
	fma.rn.f32 	%f163, %f115, %f108, %f163;
	ld.shared.f32 	%f116, [%r50+-52];
	fma.rn.f32 	%f186, %f116, %f109, %f186;
	ld.shared.f32 	%f117, [%r50+12];
	fma.rn.f32 	%f170, %f117, %f109, %f170;
	fma.rn.f32 	%f178, %f116, %f108, %f178;
	fma.rn.f32 	%f162, %f117, %f108, %f162;
	ld.shared.f32 	%f118, [%r50+-48];
	fma.rn.f32 	%f185, %f118, %f109, %f185;
	ld.shared.f32 	%f119, [%r50+16];
	fma.rn.f32 	%f169, %f119, %f109, %f169;
	fma.rn.f32 	%f177, %f118, %f108, %f177;
	fma.rn.f32 	%f161, %f119, %f108, %f161;
	ld.shared.f32 	%f120, [%r50+-44];
	fma.rn.f32 	%f184, %f120, %f109, %f184;
	ld.shared.f32 	%f121, [%r50+20];
	fma.rn.f32 	%f168, %f121, %f109, %f168;
	fma.rn.f32 	%f176, %f120, %f108, %f176;
	fma.rn.f32 	%f160, %f121, %f108, %f160;
	ld.shared.f32 	%f122, [%r50+-40];
	fma.rn.f32 	%f183, %f122, %f109, %f183;
	ld.shared.f32 	%f123, [%r50+24];
	fma.rn.f32 	%f167, %f123, %f109, %f167;
	fma.rn.f32 	%f175, %f122, %f108, %f175;
	fma.rn.f32 	%f159, %f123, %f108, %f159;
	ld.shared.f32 	%f124, [%r50+-36];
	fma.rn.f32 	%f182, %f124, %f109, %f182;
	ld.shared.f32 	%f125, [%r50+28];
	fma.rn.f32 	%f166, %f125, %f109, %f166;
	fma.rn.f32 	%f174, %f124, %f108, %f174;
	fma.rn.f32 	%f158, %f125, %f108, %f158;
	add.s32 	%r55, %r55, 128;
	add.s32 	%r54, %r54, 784;
	setp.ne.s32 	%p9, %r55, 1088;
	@%p9 bra 	$L__BB51_6;
	add.s32 	%r53, %r53, 1;
	setp.ne.s32 	%p10, %r53, 8;
	@%p10 bra 	$L__BB51_1;
	ld.param.u64 	%rd16, [tvmgen_default_fused_nn_contrib_conv2d_winograd_without_weight_transform_add_add_nn_relu_kernel1_param_2];
	mad.lo.s32 	%r51, %r2, 6272, %r4;
	mad.lo.s32 	%r52, %r20, 1568, %r51;
	cvta.to.global.u64 	%rd12, %rd16;
	mul.wide.u32 	%rd13, %r52, 4;
	add.s64 	%rd14, %rd12, %rd13;
	st.global.f32 	[%rd14], %f189;
	st.global.f32 	[%rd14+12544], %f173;
	st.global.f32 	[%rd14+392], %f181;
	st.global.f32 	[%rd14+12936], %f165;
	st.global.f32 	[%rd14+784], %f188;
	st.global.f32 	[%rd14+13328], %f172;
	st.global.f32 	[%rd14+1176], %f180;
	st.global.f32 	[%rd14+13720], %f164;
	st.global.f32 	[%rd14+1568], %f187;
	st.global.f32 	[%rd14+14112], %f171;
	st.global.f32 	[%rd14+1960], %f179;
	st.global.f32 	[%rd14+14504], %f163;
	st.global.f32 	[%rd14+2352], %f186;
	st.global.f32 	[%rd14+14896], %f170;
	st.global.f32 	[%rd14+2744], %f178;
	st.global.f32 	[%rd14+15288], %f162;
	st.global.f32 	[%rd14+3136], %f185;
	st.global.f32 	[%rd14+15680], %f169;
	st.global.f32 	[%rd14+3528], %f177;
	st.global.f32 	[%rd14+16072], %f161;
	st.global.f32 	[%rd14+3920], %f184;
	st.global.f32 	[%rd14+16464], %f168;
	st.global.f32 	[%rd14+4312], %f176;
	st.global.f32 	[%rd14+16856], %f160;
	st.global.f32 	[%rd14+4704], %f183;
	st.global.f32 	[%rd14+17248], %f167;
	st.global.f32 	[%rd14+5096], %f175;
	st.global.f32 	[%rd14+17640], %f159;
	st.global.f32 	[%rd14+5488], %f182;
	st.global.f32 	[%rd14+18032], %f166;
	st.global.f32 	[%rd14+5880], %f174;
	st.global.f32 	[%rd14+18424], %f158;
	ret;

}
	// .globl	tvmgen_default_fused_nn_contrib_conv2d_winograd_without_weight_transform_add_multiply_add_nn_re_a4e88f85cf7823fc__kernel2
.visible .entry tvmgen_default_fused_nn_contrib_conv2d_winograd_without_weight_transform_add_multiply_add_nn_re_a4e88f85cf7823fc__kernel2(
	.param .u64 .ptr .align 1 tvmgen_default_fused_nn_contrib_conv2d_winograd_without_weight_transform_add_multiply_add_nn_re_a4e88f85cf7823fc__kernel2_param_0,
	.param .u64 .ptr .align 1 tvmgen_default_fused_nn_contrib_conv2d_winograd_without_weight_transform_add_multiply_add_nn_re_a4e88f85cf7823fc__kernel2_param_1,
	.param .u64 .ptr .align 1 tvmgen_default_fused_nn_contrib_conv2d_winograd_without_weight_transform_add_multiply_add_nn_re_a4e88f85cf7823fc__kernel2_param_2,
	.param .u64 .ptr .align 1 tvmgen_default_fused_nn_contrib_conv2d_winograd_without_weight_transform_add_multiply_add_nn_re_a4e88f85cf7823fc__kernel2_param_3,
	.param .u64 .ptr .align 1 tvmgen_default_fused_nn_contrib_conv2d_winograd_without_weight_transform_add_multiply_add_nn_re_a4e88f85cf7823fc__kernel2_param_4
)
.maxntid 128
{
	.reg .pred 	%p<4>;
	.reg .b32 	%r<16>;
	.reg .b32 	%f<72>;
	.reg .b64 	%rd<19>;

	ld.param.u64 	%rd3, [tvmgen_default_fused_nn_contrib_conv2d_winograd_without_weight_transform_add_multiply_add_nn_re_a4e88f85cf7823fc__kernel2_param_0];
	ld.param.u64 	%rd4, [tvmgen_default_fused_nn_contrib_conv2d_winograd_without_weight_transform_add_multiply_add_nn_re_a4e88f85cf7823fc__kernel2_param_1];
	ld.param.u64 	%rd5, [tvmgen_default_fused_nn_contrib_conv2d_winograd_without_weight_transform_add_multiply_add_nn_re_a4e88f85cf7823fc__kernel2_param_2];
	ld.param.u64 	%rd6, [tvmgen_default_fused_nn_contrib_conv2d_winograd_without_weight_transform_add_multiply_add_nn_re_a4e88f85cf7823fc__kernel2_param_3];
	ld.param.u64 	%rd7, [tvmgen_default_fused_nn_contrib_conv2d_winograd_without_weight_transform_add_multiply_add_nn_re_a4e88f85cf7823fc__kernel2_param_4];
	cvta.to.global.u64 	%rd8, %rd4;
	cvta.to.global.u64 	%rd9, %rd7;
	cvta.to.global.u64 	%rd10, %rd6;
	cvta.to.global.u64 	%rd11, %rd5;
	cvta.to.global.u64 	%rd12, %rd3;
	mov.u32 	%r3, %ctaid.x;
	shl.b32 	%r4, %r3, 7;
	mov.u32 	%r5, %tid.x;
	or.b32  	%r6, %r4, %r5;
	mul.wide.u32 	%rd13, %r6, 4;
	add.s64 	%rd14, %rd12, %rd13;
	ld.global.nc.f32 	%f6, [%rd14];
	add.f32 	%f7, %f6, 0f00000000;
	ld.global.nc.f32 	%f8, [%rd14+32768];
	add.f32 	%f9, %f7, %f8;
	ld.global.nc.f32 	%f10, [%rd14+65536];
	add.f32 	%f11, %f9, %f10;
	ld.global.nc.f32 	%f12, [%rd14+131072];
	add.f32 	%f13, %f11, %f12;
	ld.global.nc.f32 	%f14, [%rd14+163840];
	add.f32 	%f15, %f13, %f14;
	ld.global.nc.f32 	%f16, [%rd14+196608];
	add.f32 	%f17, %f15, %f16;
	ld.global.nc.f32 	%f18, [%rd14+262144];
	add.f32 	%f19, %f17, %f18;
	ld.global.nc.f32 	%f20, [%rd14+294912];
	add.f32 	%f21, %f19, %f20;
	ld.global.nc.f32 	%f22, [%rd14+327680];
	add.f32 	%f23, %f21, %f22;
	mov.f32 	%f24, 0f00000000;
	sub.f32 	%f25, %f24, %f8;
	add.f32 	%f26, %f25, %f10;
	ld.global.nc.f32 	%f27, [%rd14+98304];
	add.f32 	%f28, %f26, %f27;
	sub.f32 	%f29, %f28, %f14;
	add.f32 	%f30, %f29, %f16;
	ld.global.nc.f32 	%f31, [%rd14+229376];
	add.f32 	%f32, %f30, %f31;
	sub.f32 	%f33, %f32, %f20;
	add.f32 	%f34, %f33, %f22;
	ld.global.nc.f32 	%f35, [%rd14+360448];
	add.f32 	%f1, %f34, %f35;
	sub.f32 	%f36, %f24, %f12;
	sub.f32 	%f37, %f36, %f14;
	sub.f32 	%f38, %f37, %f16;
	add.f32 	%f39, %f38, %f18;
	add.f32 	%f40, %f39, %f20;
	add.f32 	%f41, %f40, %f22;
	ld.global.nc.f32 	%f42, [%rd14+393216];
	add.f32 	%f43, %f41, %f42;
	ld.global.nc.f32 	%f44, [%rd14+425984];
	add.f32 	%f45, %f43, %f44;
	ld.global.nc.f32 	%f46, [%rd14+458752];
	add.f32 	%f2, %f45, %f46;
	add.f32 	%f47, %f14, 0f00000000;
	sub.f32 	%f48, %f47, %f16;
	sub.f32 	%f49, %f48, %f31;
	sub.f32 	%f50, %f49, %f20;
	add.f32 	%f51, %f50, %f22;
	add.f32 	%f52, %f51, %f35;
	sub.f32 	%f53, %f52, %f44;
	add.f32 	%f54, %f53, %f46;
	ld.global.nc.f32 	%f55, [%rd14+491520];
	add.f32 	%f3, %f54, %f55;
	shr.u32 	%r7, %r5, 2;
	and.b32  	%r1, %r7, 3;
	shl.b32 	%r8, %r5, 1;
	and.b32  	%r2, %r8, 6;
	mul.lo.s32 	%r9, %r3, 392;
	shr.u32 	%r10, %r5, 4;
	mad.lo.s32 	%r11, %r10, 49, %r9;
	add.s32 	%r12, %r11, %r2;
	mad.lo.s32 	%r13, %r1, 14, %r12;
	shl.b32 	%r14, %r3, 3;
	or.b32  	%r15, %r14, %r10;
	mul.wide.u32 	%rd15, %r15, 4;
	add.s64 	%rd16, %rd10, %rd15;
	add.s64 	%rd17, %rd9, %rd15;
	mul.wide.u32 	%rd18, %r13, 4;
	add.s64 	%rd1, %rd11, %rd18;
	ld.global.nc.f32 	%f56, [%rd1];
	add.f32 	%f57, %f23, %f56;
	ld.global.nc.f32 	%f4, [%rd16];
	ld.global.nc.f32 	%f5, [%rd17];
	fma.rn.f32 	%f58, %f57, %f4, %f5;
	max.f32 	%f59, %f58, 0f00000000;
	add.s64 	%rd2, %rd8, %rd18;
	st.global.f32 	[%rd2], %f59;
	setp.eq.s32 	%p1, %r2, 6;
	@%p1 bra 	$L__BB52_2;
	ld.global.nc.f32 	%f60, [%rd1+4];
	add.f32 	%f61, %f1, %f60;
	fma.rn.f32 	%f62, %f61, %f4, %f5;
	max.f32 	%f63, %f62, 0f00000000;
	st.global.f32 	[%rd2+4], %f63;
$L__BB52_2:
	setp.eq.s32 	%p2, %r1, 3;
	@%p2 bra 	$L__BB52_5;
	setp.eq.s32 	%p3, %r2, 6;
	ld.global.nc.f32 	%f64, [%rd1+28];
	add.f32 	%f65, %f2, %f64;
	fma.rn.f32 	%f66, %f65, %f4, %f5;
	max.f32 	%f67, %f66, 0f00000000;
	st.global.f32 	[%rd2+28], %f67;
	@%p3 bra 	$L__BB52_5;
	ld.global.nc.f32 	%f68, [%rd1+32];
	add.f32 	%f69, %f3, %f68;
	fma.rn.f32 	%f70, %f69, %f4, %f5;
	max.f32 	%f71, %f70, 0f00000000;
	st.global.f32 	[%rd2+32], %f71;
$L__BB52_5:
	ret;

}
	// .globl	tvmgen_default_fused_nn_batch_flatten_kernel0
.visible .entry tvmgen_default_fused_nn_batch_flatten_kernel0(
	.param .u64 .ptr .align 1 tvmgen_default_fused_nn_batch_flatten_kernel0_param_0,
	.param .u64 .ptr .align 1 tvmgen_default_fused_nn_batch_flatten_kernel0_param_1
)
.maxntid 512
{
	.reg .b32 	%r<2>;
	.reg .b32 	%f<2>;
	.reg .b64 	%rd<8>;

	ld.param.u64 	%rd1, [tvmgen_default_fused_nn_batch_flatten_kernel0_param_0];
	ld.param.u64 	%rd2, [tvmgen_default_fused_nn_batch_flatten_kernel0_param_1];
	cvta.to.global.u64 	%rd3, %rd1;
	cvta.to.global.u64 	%rd4, %rd2;
	mov.u32 	%r1, %tid.x;
	mul.wide.u32 	%rd5, %r1, 4;
	add.s64 	%rd6, %rd4, %rd5;
	ld.global.nc.f32 	%f1, [%rd6];
	add.s64 	%rd7, %rd3, %rd5;
	st.global.f32 	[%rd7], %f1;
	ret;

}
	// .globl	tvmgen_default_fused_nn_dense_add_kernel0
.visible .entry tvmgen_default_fused_nn_dense_add_kernel0(
	.param .u64 .ptr .align 1 tvmgen_default_fused_nn_dense_add_kernel0_param_0,
	.param .u64 .ptr .align 1 tvmgen_default_fused_nn_dense_add_kernel0_param_1,
	.param .u64 .ptr .align 1 tvmgen_default_fused_nn_dense_add_kernel0_param_2,
	.param .u64 .ptr .align 1 tvmgen_default_fused_nn_dense_add_kernel0_param_3
)
.maxntid 64
{
	.reg .pred 	%p<4>;
	.reg .b32 	%r<8>;
	.reg .b32 	%f<46>;
	.reg .b64 	%rd<16>;
	// demoted variable
	.shared .align 4 .b8 _ZZ41tvmgen_default_fused_nn_dense_add_kernel0E8red_buf0[256];
	// demoted variable
	.shared .align 4 .f32 _ZZ41tvmgen_default_fused_nn_dense_add_kernel0E11T_matmul_NT_$_0;
	ld.param.u64 	%rd3, [tvmgen_default_fused_nn_dense_add_kernel0_param_0];
	ld.param.u64 	%rd4, [tvmgen_default_fused_nn_dense_add_kernel0_param_1];
	ld.param.u64 	%rd1, [tvmgen_default_fused_nn_dense_add_kernel0_param_2];
	ld.param.u64 	%rd2, [tvmgen_default_fused_nn_dense_add_kernel0_param_3];
	mov.u32 	%r1, %tid.x;
	mov.u32 	%r2, %ctaid.x;
	shl.b32 	%r4, %r2, 9;
	or.b32  	%r5, %r4, %r1;
	cvta.to.global.u64 	%rd5, %rd3;
	cvta.to.global.u64 	%rd6, %rd4;
	mul.wide.u32 	%rd7, %r1, 4;
	add.s64 	%rd8, %rd5, %rd7;
	ld.global.nc.f32 	%f1, [%rd8];
	mul.wide.u32 	%rd9, %r5, 4;
	add.s64 	%rd10, %rd6, %rd9;
	ld.global.nc.f32 	%f2, [%rd10];
	fma.rn.f32 	%f3, %f1, %f2, 0f00000000;
	ld.global.nc.f32 	%f4, [%rd8+256];
	ld.global.nc.f32 	%f5, [%rd10+256];
	fma.rn.f32 	%f6, %f4, %f5, %f3;
	ld.global.nc.f32 	%f7, [%rd8+512];
	ld.global.nc.f32 	%f8, [%rd10+512];
	fma.rn.f32 	%f9, %f7, %f8, %f6;
	ld.global.nc.f32 	%f10, [%rd8+768];
	ld.global.nc.f32 	%f11, [%rd10+768];
	fma.rn.f32 	%f12, %f10, %f11, %f9;
	ld.global.nc.f32 	%f13, [%rd8+1024];
	ld.global.nc.f32 	%f14, [%rd10+1024];
	fma.rn.f32 	%f15, %f13, %f14, %f12;
	ld.global.nc.f32 	%f16, [%rd8+1280];
	ld.global.nc.f32 	%f17, [%rd10+1280];
	fma.rn.f32 	%f18, %f16, %f17, %f15;
	ld.global.nc.f32 	%f19, [%rd8+1536];
	ld.global.nc.f32 	%f20, [%rd10+1536];
	fma.rn.f32 	%f21, %f19, %f20, %f18;
	ld.global.nc.f32 	%f22, [%rd8+1792];
	ld.global.nc.f32 	%f23, [%rd10+1792];
	fma.rn.f32 	%f24, %f22, %f23, %f21;
	bar.sync 	0;
	shl.b32 	%r6, %r1, 2;
	mov.u32 	%r7, _ZZ41tvmgen_default_fused_nn_dense_add_kernel0E8red_buf0;
	add.s32 	%r3, %r7, %r6;
	st.volatile.shared.f32 	[%r3], %f24;
	bar.sync 	0;
	setp.gt.u32 	%p1, %r1, 31;
	@%p1 bra 	$L__BB54_2;
	ld.volatile.shared.f32 	%f25, [%r3];
	ld.volatile.shared.f32 	%f26, [%r3+128];
	add.f32 	%f27, %f25, %f26;
	st.volatile.shared.f32 	[%r3], %f27;
$L__BB54_2:
	bar.sync 	0;
	setp.gt.u32 	%p2, %r1, 15;
	@%p2 bra 	$L__BB54_4;
	ld.volatile.shared.f32 	%f28, [%r3];
	ld.volatile.shared.f32 	%f29, [%r3+64];
	add.f32 	%f30, %f28, %f29;
	st.volatile.shared.f32 	[%r3], %f30;
	ld.volatile.shared.f32 	%f31, [%r3];
	ld.volatile.shared.f32 	%f32, [%r3+32];
	add.f32 	%f33, %f31, %f32;
	st.volatile.shared.f32 	[%r3], %f33;
	ld.volatile.shared.f32 	%f34, [%r3];
	ld.volatile.shared.f32 	%f35, [%r3+16];
	add.f32 	%f36, %f34, %f35;
	st.volatile.shared.f32 	[%r3], %f36;
	ld.volatile.shared.f32 	%f37, [%r3];
	ld.volatile.shared.f32 	%f38, [%r3+8];
	add.f32 	%f39, %f37, %f38;
	st.volatile.shared.f32 	[%r3], %f39;
	ld.volatile.shared.f32 	%f40, [%r3];
	ld.volatile.shared.f32 	%f41, [%r3+4];
	add.f32 	%f42, %f40, %f41;
	st.volatile.shared.f32 	[%r3], %f42;
$L__BB54_4:
	bar.sync 	0;
	setp.ne.s32 	%p3, %r1, 0;
	@%p3 bra 	$L__BB54_6;
	ld.volatile.shared.f32 	%f43, [_ZZ41tvmgen_default_fused_nn_dense_add_kernel0E8red_buf0];
	st.shared.f32 	[_ZZ41tvmgen_default_fused_nn_dense_add_kernel0E11T_matmul_NT_$_0], %f43;
	cvta.to.global.u64 	%rd11, %rd2;
	mul.wide.u32 	%rd12, %r2, 4;
	add.s64 	%rd13, %rd11, %rd12;
	ld.global.nc.f32 	%f44, [%rd13];
	add.f32 	%f45, %f43, %f44;
	cvta.to.global.u64 	%rd14, %rd1;
	add.s64 	%rd15, %rd14, %rd12;
	st.global.f32 	[%rd15], %f45;
$L__BB54_6:
	ret;

}


// ===== COMPILED SASS (sm_100) =====

	.target	sm_100

	.elftype	@"ET_EXEC"


//--------------------- .note.nv.tkinfo           --------------------------
	.section	.note.nv.tkinfo,"",@"SHT_NOTE"
	.sectionflags	@"SHF_NOTE_NV_TKINFO"
	.tkinfo
        /*0018*/ 	.word	0x00000002
        /*0030*/ 	.string	""
        /*0030*/ 	.string	"ptxas"
        /*0030*/ 	.string	"Cuda compilation tools, release 13.0, V13.0.88"
        /*0030*/ 	.string	"Build cuda_13.0.r13.0/compiler.36424714_0"
        /*0030*/ 	.string	"-arch sm_100 -m 64 "



//--------------------- .note.nv.cuinfo           --------------------------
	.section	.note.nv.cuinfo,"",@"SHT_NOTE"
	.sectionflags	@"SHF_NOTE_NV_CUINFO"
        /*0018*/ 	.short	0x0002
        /*001a*/ 	.short	0x0064
        /*001c*/ 	.short	0x0082
	.zero		2


//--------------------- .nv.info                  --------------------------
	.section	.nv.info,"",@"SHT_CUDA_INFO"
	.align	4


	//----- nvinfo : EIATTR_REGCOUNT
	.align		4
        /*0000*/ 	.byte	0x04, 0x2f
        /*0002*/ 	.short	(.L_1 - .L_0)
	.align		4
.L_0:
        /*0004*/ 	.word	index@(tvmgen_default_fused_nn_global_avg_pool2d_kernel1)
        /*0008*/ 	.word	0x0000000a


	//----- nvinfo : EIATTR_FRAME_SIZE
	.align		4
.L_1:
        /*000c*/ 	.byte	0x04, 0x11
        /*000e*/ 	.short	(.L_3 - .L_2)
	.align		4
.L_2:
        /*0010*/ 	.word	index@(tvmgen_default_fused_nn_global_avg_pool2d_kernel1)
        /*0014*/ 	.word	0x00000000


	//----- nvinfo : EIATTR_REGCOUNT
	.align		4
.L_3:
        /*0018*/ 	.byte	0x04, 0x2f
        /*001a*/ 	.short	(.L_5 - .L_4)
	.align		4
.L_4:
        /*001c*/ 	.word	index@(tvmgen_default_fused_nn_max_pool2d_add_nn_relu_kernel0)
        /*0020*/ 	.word	0x00000018


	//----- nvinfo : EIATTR_FRAME_SIZE
	.align		4
.L_5:
        /*0024*/ 	.byte	0x04, 0x11
        /*0026*/ 	.short	(.L_7 - .L_6)
	.align		4
.L_6:
        /*0028*/ 	.word	index@(tvmgen_default_fused_nn_max_pool2d_add_nn_relu_kernel0)
        /*002c*/ 	.word	0x00000000


	//----- nvinfo : EIATTR_REGCOUNT
	.align		4
.L_7:
        /*0030*/ 	.byte	0x04, 0x2f
        /*0032*/ 	.short	(.L_9 - .L_8)
	.align		4
.L_8:
        /*0034*/ 	.word	index@(tvmgen_default_fused_nn_conv2d_add_nn_relu_kernel0)
        /*0038*/ 	.word	0x0000005d


	//----- nvinfo : EIATTR_FRAME_SIZE
	.align		4
.L_9:
        /*003c*/ 	.byte	0x04, 0x11
        /*003e*/ 	.short	(.L_11 - .L_10)
	.align		4
.L_10:
        /*0040*/ 	.word	index@(tvmgen_default_fused_nn_conv2d_add_nn_relu_kernel0)
        /*0044*/ 	.word	0x00000000


	//----- nvinfo : EIATTR_REGCOUNT
	.align		4
.L_11:
        /*0048*/ 	.byte	0x04, 0x2f
        /*004a*/ 	.short	(.L_13 - .L_12)
	.align		4
.L_12:
        /*004c*/ 	.word	index@(tvmgen_default_fused_nn_contrib_conv2d_winograd_without_weight_transform_add_add_nn_relu_2_kernel0)
        /*0050*/ 	.word	0x00000020


	//----- nvinfo : EIATTR_FRAME_SIZE
	.align		4
.L_13:
        /*0054*/ 	.byte	0x04, 0x11
        /*0056*/ 	.short	(.L_15 - .L_14)
	.align		4
.L_14:
        /*0058*/ 	.word	index@(tvmgen_default_fused_nn_contrib_conv2d_winograd_without_weight_transform_add_add_nn_relu_2_kernel0)
        /*005c*/ 	.word	0x00000000


	//----- nvinfo : EIATTR_REGCOUNT
	.align		4
.L_15:
        /*0060*/ 	.byte	0x04, 0x2f
        /*0062*/ 	.short	(.L_17 - .L_16)
	.align		4
.L_16:
        /*0064*/ 	.word	index@(tvmgen_default_fused_nn_contrib_conv2d_winograd_without_weight_transform_add_add_nn_relu_kernel0)
        /*0068*/ 	.word	0x00000048


	//----- nvinfo : EIATTR_FRAME_SIZE
	.align		4
.L_17:
        /*006c*/ 	.byte	0x04, 0x11
        /*006e*/ 	.short	(.L_19 - .L_18)
	.align		4
.L_18:
        /*0070*/ 	.word	index@(tvmgen_default_fused_nn_contrib_conv2d_winograd_without_weight_transform_add_add_nn_relu_kernel0)
        /*0074*/ 	.word	0x00000000


	//----- nvinfo : EIATTR_REGCOUNT
	.align		4
.L_19:
        /*0078*/ 	.byte	0x04, 0x2f
        /*007a*/ 	.short	(.L_21 - .L_20)
	.align		4
.L_20:
        /*007c*/ 	.word	index@(tvmgen_default_fused_nn_contrib_conv2d_winograd_without_weight_transform_add_2_kernel0)
        /*0080*/ 	.word	0x00000020


	//----- nvinfo : EIATTR_FRAME_SIZE
	.align		4
.L_21:
        /*0084*/ 	.byte	0x04, 0x11
        /*0086*/ 	.short	(.L_23 - .L_22)
	.align		4
.L_22:
        /*0088*/ 	.word	index@(tvmgen_default_fused_nn_contrib_conv2d_winograd_without_weight_transform_add_2_kernel0)
        /*008c*/ 	.word	0x00000000


	//----- nvinfo : EIATTR_REGCOUNT
	.align		4
.L_23:
        /*0090*/ 	.byte	0x04, 0x2f
        /*0092*/ 	.short	(.L_25 - .L_24)
	.align		4
.L_24:
        /*0094*/ 	.word	index@(tvmgen_default_fused_nn_conv2d_add_nn_relu_1_kernel0)
        /*0098*/ 	.word	0x00000020


	//----- nvinfo : EIATTR_FRAME_SIZE
	.align		4
.L_25:
        /*009c*/ 	.byte	0x04, 0x11
        /*009e*/ 	.short	(.L_27 - .L_26)
	.align		4
.L_26:
        /*00a0*/ 	.word	index@(tvmgen_default_fused_nn_conv2d_add_nn_relu_1_kernel0)
        /*00a4*/ 	.word	0x00000000


	//----- nvinfo : EIATTR_REGCOUNT
	.align		4
.L_27:
        /*00a8*/ 	.byte	0x04, 0x2f
        /*00aa*/ 	.short	(.L_29 - .L_28)
	.align		4
.L_28:
        /*00ac*/ 	.word	index@(tvmgen_default_fused_add_kernel0)
        /*00b0*/ 	.word	0x0000000c


	//----- nvinfo : EIATTR_FRAME_SIZE
	.align		4
.L_29:
        /*00b4*/ 	.byte	0x04, 0x11
        /*00b6*/ 	.short	(.L_31 - .L_30)
	.align		4
.L_30:
        /*00b8*/ 	.word	index@(tvmgen_default_fused_add_kernel0)
        /*00bc*/ 	.word	0x00000000


	//----- nvinfo : EIATTR_REGCOUNT
	.align		4
.L_31:
        /*00c0*/ 	.byte	0x04, 0x2f
        /*00c2*/ 	.short	(.L_33 - .L_32)
	.align		4
.L_32:
        /*00c4*/ 	.word	index@(tvmgen_default_fused_nn_contrib_conv2d_winograd_without_weight_transform_add_3_kernel2)
        /*00c8*/ 	.word	0x0000001a


	//----- nvinfo : EIATTR_FRAME_SIZE
	.align		4
.L_33:
        /*00cc*/ 	.byte	0x04, 0x11
        /*00ce*/ 	.short	(.L_35 - .L_34)
	.align		4
.L_34:
        /*00d0*/ 	.word	index@(tvmgen_default_fused_nn_contrib_conv2d_winograd_without_weight_transform_add_3_kernel2)
        /*00d4*/ 	.word	0x00000000


	//----- nvinfo : EIATTR_REGCOUNT
	.align		4
.L_35:
        /*00d8*/ 	.byte	0x04, 0x2f
        /*00da*/ 	.short	(.L_37 - .L_36)
	.align		4
.L_36:
        /*00dc*/ 	.word	index@(tvmgen_default_fused_nn_contrib_conv2d_winograd_without_weight_transform_add_nn_relu_kernel2)
        /*00e0*/ 	.word	0x00000020


	//----- nvinfo : EIATTR_FRAME_SIZE
	.align		4
.L_37:
        /*00e4*/ 	.byte	0x04, 0x11
        /*00e6*/ 	.short	(.L_39 - .L_38)
	.align		4
.L_38:
        /*00e8*/ 	.word	index@(tvmgen_default_fused_nn_contrib_conv2d_winograd_without_weight_transform_add_nn_relu_kernel2)
        /*00ec*/ 	.word	0x00000000


	//----- nvinfo : EIATTR_REGCOUNT
	.align		4
.L_39:
        /*00f0*/ 	.byte	0x04, 0x2f
        /*00f2*/ 	.short	(.L_41 - .L_40)
	.align		4
.L_40:
        /*00f4*/ 	.word	index@(tvmgen_default_fused_nn_contrib_conv2d_winograd_without_weight_transform_add_1_kernel2)
        /*00f8*/ 	.word	0x0000001f


	//----- nvinfo : EIATTR_FRAME_SIZE
	.align		4
.L_41:
        /*00fc*/ 	.byte	0x04, 0x11
        /*00fe*/ 	.short	(.L_43 - .L_42)
	.align		4
.L_42:
        /*0100*/ 	.word	index@(tvmgen_default_fused_nn_contrib_conv2d_winograd_without_weight_transform_add_1_kernel2)
        /*0104*/ 	.word	0x00000000


	//----- nvinfo : EIATTR_REGCOUNT
	.align		4
.L_43:
        /*0108*/ 	.byte	0x04, 0x2f
        /*010a*/ 	.short	(.L_45 - .L_44)
	.align		4
.L_44:
        /*010c*/ 	.word	index@(tvmgen_default_fused_add_nn_relu_kernel0)
        /*0110*/ 	.word	0x0000000c


	//----- nvinfo : EIATTR_FRAME_SIZE
	.align		4
.L_45:
        /*0114*/ 	.byte	0x04, 0x11
        /*0116*/ 	.short	(.L_47 - .L_46)
	.align		4
.L_46:
        /*0118*/ 	.word	index@(tvmgen_default_fused_add_nn_relu_kernel0)
        /*011c*/ 	.word	0x00000000


	//----- nvinfo : EIATTR_REGCOUNT
	.align		4
.L_47:
        /*0120*/ 	.byte	0x04, 0x2f
        /*0122*/ 	.short	(.L_49 - .L_48)
	.align		4
.L_48:
        /*0124*/ 	.word	index@(tvmgen_default_fused_nn_contrib_conv2d_winograd_without_weight_transform_add_multiply_add_nn_re_a4e88f85cf7823fc__kernel0)
        /*0128*/ 	.word	0x00000020


	//----- nvinfo : EIATTR_FRAME_SIZE
	.align		4
.L_49:
        /*012c*/ 	.byte	0x04, 0x11
        /*012e*/ 	.short	(.L_51 - .L_50)
	.align		4
.L_50:
        /*0130*/ 	.word	index@(tvmgen_default_fused_nn_contrib_conv2d_winograd_without_weight_transform_add_multiply_add_nn_re_a4e88f85cf7823fc__kernel0)
        /*0134*/ 	.word	0x00000000


	//----- nvinfo : EIATTR_REGCOUNT
	.align		4
.L_51:
        /*0138*/ 	.byte	0x04, 0x2f
        /*013a*/ 	.short	(.L_53 - .L_52)
	.align		4
.L_52:
        /*013c*/ 	.word	index@(tvmgen_default_fused_nn_conv2d_1_kernel0)
        /*0140*/ 	.word	0x00000028


	//----- nvinfo : EIATTR_FRAME_SIZE
	.align		4
.L_53:
        /*0144*/ 	.byte	0x04, 0x11
        /*0146*/ 	.short	(.L_55 - .L_54)
	.align		4
.L_54:
        /*0148*/ 	.word	index@(tvmgen_default_fused_nn_conv2d_1_kernel0)
        /*014c*/ 	.word	0x00000000


	//----- nvinfo : EIATTR_REGCOUNT
	.align		4
.L_55:
        /*0150*/ 	.byte	0x04, 0x2f
        /*0152*/ 	.short	(.L_57 - .L_56)
	.align		4
.L_56:
        /*0154*/ 	.word	index@(tvmgen_default_fused_nn_contrib_conv2d_winograd_without_weight_transform_add_add_nn_relu_2_kernel2)
        /*0158*/ 	.word	0x00000020


	//----- nvinfo : EIATTR_FRAME_SIZE
	.align		4
.L_57:
        /*015c*/ 	.byte	0x04, 0x11
        /*015e*/ 	.short	(.L_59 - .L_58)
	.align		4
.L_58:
        /*0160*/ 	.word	index@(tvmgen_default_fused_nn_contrib_conv2d_winograd_without_weight_transform_add_add_nn_relu_2_kernel2)
        /*0164*/ 	.word	0x00000000


	//----- nvinfo : EIATTR_REGCOUNT
	.align		4
.L_59:
        /*0168*/ 	.byte	0x04, 0x2f
        /*016a*/ 	.short	(.L_61 - .L_60)
	.align		4
.L_60:
        /*016c*/ 	.word	index@(tvmgen_default_fused_nn_contrib_conv2d_winograd_without_weight_transform_add_kernel2)
        /*0170*/ 	.word	0x00000020


	//----- nvinfo : EIATTR_FRAME_SIZE
	.align		4
.L_61:
        /*0174*/ 	.byte	0x04, 0x11
        /*0176*/ 	.short	(.L_63 - .L_62)
	.align		4
.L_62:
        /*0178*/ 	.word	index@(tvmgen_default_fused_nn_contrib_conv2d_winograd_without_weight_transform_add_kernel2)
        /*017c*/ 	.word	0x00000000


	//----- nvinfo : EIATTR_REGCOUNT
	.align		4
.L_63:
        /*0180*/ 	.byte	0x04, 0x2f
        /*0182*/ 	.short	(.L_65 - .L_64)
	.align		4
.L_64:
        /*0184*/ 	.word	index@(tvmgen_default_fused_nn_contrib_conv2d_winograd_without_weight_transform_add_2_kernel1)
        /*0188*/ 	.word	0x0000002f


	//----- nvinfo : EIATTR_FRAME_SIZE
	.align		4
.L_65:
        /*018c*/ 	.byte	0x04, 0x11
        /*018e*/ 	.short	(.L_67 - .L_66)
	.align		4
.L_66:
        /*0190*/ 	.word	index@(tvmgen_default_fused_nn_contrib_conv2d_winograd_without_weight_transform_add_2_kernel1)
        /*0194*/ 	.word	0x00000000


	//----- nvinfo : EIATTR_REGCOUNT
	.align		4
.L_67:
        /*0198*/ 	.byte	0x04, 0x2f
        /*019a*/ 	.short	(.L_69 - .L_68)
	.align		4
.L_68:
        /*019c*/ 	.word	index@(tvmgen_default_fused_nn_contrib_conv2d_winograd_without_weight_transform_add_kernel0)
        /*01a0*/ 	.word	0x00000048


	//----- nvinfo : EIATTR_FRAME_SIZE
	.align		4
.L_69:
        /*01a4*/ 	.byte	0x04, 0x11
        /*01a6*/ 	.short	(.L_71 - .L_70)
	.align		4
.L_70:
        /*01a8*/ 	.word	index@(tvmgen_default_fused_nn_contrib_conv2d_winograd_without_weight_transform_add_kernel0)
        /*01ac*/ 	.word	0x00000000


	//----- nvinfo : EIATTR_REGCOUNT
	.align		4
.L_71:
        /*01b0*/ 	.byte	0x04, 0x2f
        /*01b2*/ 	.short	(.L_73 - .L_72)
	.align		4
.L_72:
        /*01b4*/ 	.word	index@(tvmgen_default_fused_nn_contrib_conv2d_winograd_without_weight_transform_add_add_nn_relu_1_kernel0)
        /*01b8*/ 	.word	0x00000020


	//----- nvinfo : EIATTR_FRAME_SIZE
	.align		4
.L_73:
        /*01bc*/ 	.byte	0x04, 0x11
        /*01be*/ 	.short	(.L_75 - .L_74)
	.align		4
.L_74:
        /*01c0*/ 	.word	index@(tvmgen_default_fused_nn_contrib_conv2d_winograd_without_weight_transform_add_add_nn_relu_1_kernel0)
        /*01c4*/ 	.word	0x00000000


	//----- nvinfo : EIATTR_REGCOUNT
	.align		4
.L_75:
        /*01c8*/ 	.byte	0x04, 0x2f
        /*01ca*/ 	.short	(.L_77 - .L_76)
	.align		4
.L_76:
        /*01cc*/ 	.word	index@(tvmgen_default_fused_nn_contrib_conv2d_winograd_without_weight_transform_add_nn_relu_2_kernel1)
        /*01d0*/ 	.word	0x0000002f


	//----- nvinfo : EIATTR_FRAME_SIZE
	.align		4
.L_77:
        /*01d4*/ 	.byte	0x04, 0x11
        /*01d6*/ 	.short	(.L_79 - .L_78)
	.align		4
.L_78:
        /*01d8*/ 	.word	index@(tvmgen_default_fused_nn_contrib_conv2d_winograd_without_weight_transform_add_nn_relu_2_kernel1)
        /*01dc*/ 	.word	0x00000000


	//----- nvinfo : EIATTR_REGCOUNT
	.align		4
.L_79:
        /*01e0*/ 	.byte	0x04, 0x2f
        /*01e2*/ 	.short	(.L_81 - .L_80)
	.align		4
.L_80:
        /*01e4*/ 	.word	index@(tvmgen_default_fused_add_nn_relu_2_kernel0)
        /*01e8*/ 	.word	0x0000000c


	//----- nvinfo : EIATTR_FRAME_SIZE
	.align		4
.L_81:
        /*01ec*/ 	.byte	0x04, 0x11
        /*01ee*/ 	.short	(.L_83 - .L_82)
	.align		4
.L_82:
        /*01f0*/ 	.word	index@(tvmgen_default_fused_add_nn_relu_2_kernel0)
        /*01f4*/ 	.word	0x00000000


	//----- nvinfo : EIATTR_REGCOUNT
	.align		4
.L_83:
        /*01f8*/ 	.byte	0x04, 0x2f
        /*01fa*/ 	.short	(.L_85 - .L_84)
	.align		4
.L_84:
        /*01fc*/ 	.word	index@(tvmgen_default_fused_nn_conv2d_add_nn_relu_3_kernel0)
        /*0200*/ 	.word	0x00000020


	//----- nvinfo : EIATTR_FRAME_SIZE
	.align		4
.L_85:
        /*0204*/ 	.byte	0x04, 0x11
        /*0206*/ 	.short	(.L_87 - .L_86)
	.align		4
.L_86:
        /*0208*/ 	.word	index@(tvmgen_default_fused_nn_conv2d_add_nn_relu_3_kernel0)
        /*020c*/ 	.word	0x00000000


	//----- nvinfo : EIATTR_REGCOUNT
	.align		4
.L_87:
        /*0210*/ 	.byte	0x04, 0x2f
        /*0212*/ 	.short	(.L_89 - .L_88)
	.align		4
.L_88:
        /*0214*/ 	.word	index@(tvmgen_default_fused_nn_global_avg_pool2d_kernel0)
        /*0218*/ 	.word	0x0000000e


	//----- nvinfo : EIATTR_FRAME_SIZE
	.align		4
.L_89:
        /*021c*/ 	.byte	0x04, 0x11
        /*021e*/ 	.short	(.L_91 - .L_90)
	.align		4
.L_90:
        /*0220*/ 	.word	index@(tvmgen_default_fused_nn_global_avg_pool2d_kernel0)
        /*0224*/ 	.word	0x00000000


	//----- nvinfo : EIATTR_REGCOUNT
	.align		4
.L_91:
        /*0228*/ 	.byte	0x04, 0x2f
        /*022a*/ 	.short	(.L_93 - .L_92)
	.align		4
.L_92:
        /*022c*/ 	.word	index@(tvmgen_default_fused_nn_contrib_conv2d_winograd_without_weight_transform_add_multiply_add_nn_re_a4e88f85cf7823fc__kernel1)
        /*0230*/ 	.word	0x00000020


	//----- nvinfo : EIATTR_FRAME_SIZE
	.align		4
.L_93:
        /*0234*/ 	.byte	0x04, 0x11
        /*0236*/ 	.short	(.L_95 - .L_94)
	.align		4
.L_94:
        /*0238*/ 	.word	index@(tvmgen_default_fused_nn_contrib_conv2d_winograd_without_weight_transform_add_multiply_add_nn_re_a4e88f85cf7823fc__kernel1)
        /*023c*/ 	.word	0x00000000


	//----- nvinfo : EIATTR_REGCOUNT
	.align		4
.L_95:
        /*0240*/ 	.byte	0x04, 0x2f
        /*0242*/ 	.short	(.L_97 - .L_96)
	.align		4
.L_96:
        /*0244*/ 	.word	index@(tvmgen_default_fused_nn_conv2d_2_kernel0)
        /*0248*/ 	.word	0x00000020


	//----- nvinfo : EIATTR_FRAME_SIZE
	.align		4
.L_97:
        /*024c*/ 	.byte	0x04, 0x11
        /*024e*/ 	.short	(.L_99 - .L_98)
	.align		4
.L_98:
        /*0250*/ 	.word	index@(tvmgen_default_fused_nn_conv2d_2_kernel0)
        /*0254*/ 	.word	0x00000000


	//----- nvinfo : EIATTR_REGCOUNT
	.align		4
.L_99:
        /*0258*/ 	.byte	0x04, 0x2f
        /*025a*/ 	.short	(.L_101 - .L_100)
	.align		4
.L_100:
        /*025c*/ 	.word	index@(tvmgen_default_fused_nn_contrib_conv2d_winograd_without_weight_transform_add_1_kernel1)
        /*0260*/ 	.word	0x00000028


	//----- nvinfo : EIATTR_FRAME_SIZE
	.align		4
.L_101:
        /*0264*/ 	.byte	0x04, 0x11
        /*0266*/ 	.short	(.L_103 - .L_102)
	.align		4
.L_102:
        /*0268*/ 	.word	index@(tvmgen_default_fused_nn_contrib_conv2d_winograd_without_weight_transform_add_1_kernel1)
        /*026c*/ 	.word	0x00000000


	//----- nvinfo : EIATTR_REGCOUNT
	.align		4
.L_103:
        /*0270*/ 	.byte	0x04, 0x2f
        /*0272*/ 	.short	(.L_105 - .L_104)
	.align		4
.L_104:
        /*0274*/ 	.word	index@(tvmgen_default_fused_nn_contrib_conv2d_winograd_without_weight_transform_add_nn_relu_3_kernel2)
        /*0278*/ 	.word	0x0000001c


	//----- nvinfo : EIATTR_FRAME_SIZE
	.align		4
.L_105:
        /*027c*/ 	.byte	0x04, 0x11
        /*027e*/ 	.short	(.L_107 - .L_106)
	.align		4
.L_106:
        /*0280*/ 	.word	index@(tvmgen_default_fused_nn_contrib_conv2d_winograd_without_weight_transform_add_nn_relu_3_kernel2)
        /*0284*/ 	.word	0x00000000


	//----- nvinfo : EIATTR_REGCOUNT
	.align		4
.L_107:
        /*0288*/ 	.byte	0x04, 0x2f
        /*028a*/ 	.short	(.L_109 - .L_108)
	.align		4
.L_108:
        /*028c*/ 	.word	index@(tvmgen_default_fused_nn_conv2d_kernel0)
        /*0290*/ 	.word	0x00000048


	//----- nvinfo : EIATTR_FRAME_SIZE
	.align		4
.L_109:
        /*0294*/ 	.byte	0x04, 0x11
        /*0296*/ 	.short	(.L_111 - .L_110)
	.align		4
.L_110:
        /*0298*/ 	.word	index@(tvmgen_default_fused_nn_conv2d_kernel0)
        /*029c*/ 	.word	0x00000000


	//----- nvinfo : EIATTR_REGCOUNT
	.align		4
.L_111:
        /*02a0*/ 	.byte	0x04, 0x2f
        /*02a2*/ 	.short	(.L_113 - .L_112)
	.align		4
.L_112:
        /*02a4*/ 	.word	index@(tvmgen_default_fused_nn_softmax_kernel0)
        /*02a8*/ 	.word	0x00000032


	//----- nvinfo : EIATTR_FRAME_SIZE
	.align		4
.L_113:
        /*02ac*/ 	.byte	0x04, 0x11
        /*02ae*/ 	.short	(.L_115 - .L_114)
	.align		4
.L_114:
        /*02b0*/ 	.word	index@($__internal_0_$__cuda_sm3x_div_rn_noftz_f32_slowpath)
        /*02b4*/ 	.word	0x00000000


	//----- nvinfo : EIATTR_FRAME_SIZE
	.align		4
.L_115:
        /*02b8*/ 	.byte	0x04, 0x11
        /*02ba*/ 	.short	(.L_117 - .L_116)
	.align		4
.L_116:
        /*02bc*/ 	.word	index@(tvmgen_default_fused_nn_softmax_kernel0)
        /*02c0*/ 	.word	0x00000000


	//----- nvinfo : EIATTR_REGCOUNT
	.align		4
.L_117:
        /*02c4*/ 	.byte	0x04, 0x2f
        /*02c6*/ 	.short	(.L_119 - .L_118)
	.align		4
.L_118:
        /*02c8*/ 	.word	index@(tvmgen_default_fused_nn_contrib_conv2d_winograd_without_weight_transform_add_nn_relu_3_kernel0)
        /*02cc*/ 	.word	0x00000020


	//----- nvinfo : EIATTR_FRAME_SIZE
	.align		4
.L_119:
        /*02d0*/ 	.byte	0x04, 0x11
        /*02d2*/ 	.short	(.L_121 - .L_120)
	.align		4
.L_120:
        /*02d4*/ 	.word	index@(tvmgen_default_fused_nn_contrib_conv2d_winograd_without_weight_transform_add_nn_relu_3_kernel0)
        /*02d8*/ 	.word	0x00000000


	//----- nvinfo : EIATTR_REGCOUNT
	.align		4
.L_121:
        /*02dc*/ 	.byte	0x04, 0x2f
        /*02de*/ 	.short	(.L_123 - .L_122)
	.align		4
.L_122:
        /*02e0*/ 	.word	index@(tvmgen_default_fused_nn_contrib_conv2d_winograd_without_weight_transform_add_add_nn_relu_2_kernel1)
        /*02e4*/ 	.word	0x0000002f


	//----- nvinfo : EIATTR_FRAME_SIZE
	.align		4
.L_123:
        /*02e8*/ 	.byte	0x04, 0x11
        /*02ea*/ 	.short	(.L_125 - .L_124)
	.align		4
.L_124:
        /*02ec*/ 	.word	index@(tvmgen_default_fused_nn_contrib_conv2d_winograd_without_weight_transform_add_add_nn_relu_2_kernel1)
        /*02f0*/ 	.word	0x00000000


	//----- nvinfo : EIATTR_REGCOUNT
	.align		4
.L_125:
        /*02f4*/ 	.byte	0x04, 0x2f
        /*02f6*/ 	.short	(.L_127 - .L_126)
	.align		4
.L_126:
        /*02f8*/ 	.word	index@(tvmgen_default_fused_nn_contrib_conv2d_winograd_without_weight_transform_add_3_kernel0)
        /*02fc*/ 	.word	0x00000020


	//----- nvinfo : EIATTR_FRAME_SIZE
	.align		4
.L_127:
        /*0300*/ 	.byte	0x04, 0x11
        /*0302*/ 	.short	(.L_129 - .L_128)
	.align		4
.L_128:
        /*0304*/ 	.word	index@(tvmgen_default_fused_nn_contrib_conv2d_winograd_without_weight_transform_add_3_kernel0)
        /*0308*/ 	.word	0x00000000


	//----- nvinfo : EIATTR_REGCOUNT
	.align		4
.L_129:
        /*030c*/ 	.byte	0x04, 0x2f
        /*030e*/ 	.short	(.L_131 - .L_130)
	.align		4
.L_130:
        /*0310*/ 	.word	index@(tvmgen_default_fused_nn_contrib_conv2d_winograd_without_weight_transform_add_nn_relu_kernel1)
        /*0314*/ 	.word	0x00000038


	//----- nvinfo : EIATTR_FRAME_SIZE
	.align		4
.L_131:
        /*0318*/ 	.byte	0x04, 0x11
        /*031a*/ 	.short	(.L_133 - .L_132)
	.align		4
.L_132:
        /*031c*/ 	.word	index@(tvmgen_default_fused_nn_contrib_conv2d_winograd_without_weight_transform_add_nn_relu_kernel1)
        /*0320*/ 	.word	0x00000000


	//----- nvinfo : EIATTR_REGCOUNT
	.align		4
.L_133:
        /*0324*/ 	.byte	0x04, 0x2f
        /*0326*/ 	.short	(.L_135 - .L_134)
	.align		4
.L_134:
        /*0328*/ 	.word	index@(tvmgen_default_fused_nn_contrib_conv2d_winograd_without_weight_transform_add_nn_relu_kernel0)
        /*032c*/ 	.word	0x00000048


	//----- nvinfo : EIATTR_FRAME_SIZE
	.align		4
.L_135:
        /*0330*/ 	.byte	0x04, 0x11
        /*0332*/ 	.short	(.L_137 - .L_136)
	.align		4
.L_136:
        /*0334*/ 	.word	index@(tvmgen_default_fused_nn_contrib_conv2d_winograd_without_weight_transform_add_nn_relu_kernel0)
        /*0338*/ 	.word	0x00000000


	//----- nvinfo : EIATTR_REGCOUNT
	.align		4
.L_137:
        /*033c*/ 	.byte	0x04, 0x2f
        /*033e*/ 	.short	(.L_139 - .L_138)
	.align		4
.L_138:
        /*0340*/ 	.word	index@(tvmgen_default_fused_nn_contrib_conv2d_winograd_without_weight_transform_add_nn_relu_1_kernel0)
        /*0344*/ 	.word	0x00000020


	//----- nvinfo : EIATTR_FRAME_SIZE
	.align		4
.L_139:
        /*0348*/ 	.byte	0x04, 0x11
        /*034a*/ 	.short	(.L_141 - .L_140)
	.align		4
.L_140:
        /*034c*/ 	.word	index@(tvmgen_default_fused_nn_contrib_conv2d_winograd_without_weight_transform_add_nn_relu_1_kernel0)
        /*0350*/ 	.word	0x00000000


	//----- nvinfo : EIATTR_REGCOUNT
	.align		4
.L_141:
        /*0354*/ 	.byte	0x04, 0x2f
        /*0356*/ 	.short	(.L_143 - .L_142)
	.align		4
.L_142:
        /*0358*/ 	.word	index@(tvmgen_default_fused_nn_contrib_conv2d_winograd_without_weight_transform_add_2_kernel2)
        /*035c*/ 	.word	0x00000020


	//----- nvinfo : EIATTR_FRAME_SIZE
	.align		4
.L_143:
        /*0360*/ 	.byte	0x04, 0x11
        /*0362*/ 	.short	(.L_145 - .L_144)
	.align		4
.L_144:
        /*0364*/ 	.word	index@(tvmgen_default_fused_nn_contrib_conv2d_winograd_without_weight_transform_add_2_kernel2)
        /*0368*/ 	.word	0x00000000


	//----- nvinfo : EIATTR_REGCOUNT
	.align		4
.L_145:
        /*036c*/ 	.byte	0x04, 0x2f
        /*036e*/ 	.short	(.L_147 - .L_146)
	.align		4
.L_146:
        /*0370*/ 	.word	index@(tvmgen_default_fused_add_nn_relu_3_kernel0)
        /*0374*/ 	.word	0x0000000c


	//----- nvinfo : EIATTR_FRAME_SIZE
	.align		4
.L_147:
        /*0378*/ 	.byte	0x04, 0x11
        /*037a*/ 	.short	(.L_149 - .L_148)
	.align		4
.L_148:
        /*037c*/ 	.word	index@(tvmgen_default_fused_add_nn_relu_3_kernel0)
        /*0380*/ 	.word	0x00000000


	//----- nvinfo : EIATTR_REGCOUNT
	.align		4
.L_149:
        /*0384*/ 	.byte	0x04, 0x2f
        /*0386*/ 	.short	(.L_151 - .L_150)
	.align		4
.L_150:
        /*0388*/ 	.word	index@(tvmgen_default_fused_add_nn_relu_1_kernel0)
        /*038c*/ 	.word	0x0000000c


	//----- nvinfo : EIATTR_FRAME_SIZE
	.align		4
.L_151:
        /*0390*/ 	.byte	0x04, 0x11
        /*0392*/ 	.short	(.L_153 - .L_152)
	.align		4
.L_152:
        /*0394*/ 	.word	index@(tvmgen_default_fused_add_nn_relu_1_kernel0)
        /*0398*/ 	.word	0x00000000


	//----- nvinfo : EIATTR_REGCOUNT
	.align		4
.L_153:
        /*039c*/ 	.byte	0x04, 0x2f
        /*039e*/ 	.short	(.L_155 - .L_154)
	.align		4
.L_154:
        /*03a0*/ 	.word	index@(tvmgen_default_fused_nn_contrib_conv2d_winograd_without_weight_transform_add_1_kernel0)
        /*03a4*/ 	.word	0x00000020


	//----- nvinfo : EIATTR_FRAME_SIZE
	.align		4
.L_155:
        /*03a8*/ 	.byte	0x04, 0x11
        /*03aa*/ 	.short	(.L_157 - .L_156)
	.align		4
.L_156:
        /*03ac*/ 	.word	index@(tvmgen_default_fused_nn_contrib_conv2d_winograd_without_weight_transform_add_1_kernel0)
        /*03b0*/ 	.word	0x00000000


	//----- nvinfo : EIATTR_REGCOUNT
	.align		4
.L_157:
        /*03b4*/ 	.byte	0x04, 0x2f
        /*03b6*/ 	.short	(.L_159 - .L_158)
	.align		4
.L_158:
        /*03b8*/ 	.word	index@(tvmgen_default_fused_nn_contrib_conv2d_winograd_without_weight_transform_add_add_nn_relu_1_kernel2)
        /*03bc*/ 	.word	0x00000020


	//----- nvinfo : EIATTR_FRAME_SIZE
	.align		4
.L_159:
        /*03c0*/ 	.byte	0x04, 0x11
        /*03c2*/ 	.short	(.L_161 - .L_160)
	.align		4
.L_160:
        /*03c4*/ 	.word	index@(tvmgen_default_fused_nn_contrib_conv2d_winograd_without_weight_transform_add_add_nn_relu_1_kernel2)
        /*03c8*/ 	.word	0x00000000


	//----- nvinfo : EIATTR_REGCOUNT
	.align		4
.L_161:
        /*03cc*/ 	.byte	0x04, 0x2f
        /*03ce*/ 	.short	(.L_163 - .L_162)
	.align		4
.L_162:
        /*03d0*/ 	.word	index@(tvmgen_default_fused_nn_contrib_conv2d_winograd_without_weight_transform_add_add_nn_relu_1_kernel1)
        /*03d4*/ 	.word	0x00000028


	//----- nvinfo : EIATTR_FRAME_SIZE
	.align		4
.L_163:
        /*03d8*/ 	.byte	0x04, 0x11
        /*03da*/ 	.short	(.L_165 - .L_164)
	.align		4
.L_164:
        /*03dc*/ 	.word	index@(tvmgen_default_fused_nn_contrib_conv2d_winograd_without_weight_transform_add_add_nn_relu_1_kernel1)
        /*03e0*/ 	.word	0x00000000


	//----- nvinfo : EIATTR_REGCOUNT
	.align		4
.L_165:
        /*03e4*/ 	.byte	0x04, 0x2f
        /*03e6*/ 	.short	(.L_167 - .L_166)
	.align		4
.L_166:
        /*03e8*/ 	.word	index@(tvmgen_default_fused_nn_contrib_conv2d_winograd_without_weight_transform_add_nn_relu_1_kernel1)
        /*03ec*/ 	.word	0x00000028


	//----- nvinfo : EIATTR_FRAME_SIZE
	.align		4
.L_167:
        /*03f0*/ 	.byte	0x04, 0x11
        /*03f2*/ 	.short	(.L_169 - .L_168)
	.align		4
.L_168:
        /*03f4*/ 	.word	index@(tvmgen_default_fused_nn_contrib_conv2d_winograd_without_weight_transform_add_nn_relu_1_kernel1)
        /*03f8*/ 	.word	0x00000000


	//----- nvinfo : EIATTR_REGCOUNT
	.align		4
.L_169:
        /*03fc*/ 	.byte	0x04, 0x2f
        /*03fe*/ 	.short	(.L_171 - .L_170)
	.align		4
.L_170:
        /*0400*/ 	.word	index@(tvmgen_default_fused_nn_conv2d_3_kernel0)
        /*0404*/ 	.word	0x00000020


	//----- nvinfo : EIATTR_FRAME_SIZE
	.align		4
.L_171:
        /*0408*/ 	.byte	0x04, 0x11
        /*040a*/ 	.short	(.L_173 - .L_172)
	.align		4
.L_172:
        /*040c*/ 	.word	index@(tvmgen_default_fused_nn_conv2d_3_kernel0)
        /*0410*/ 	.word	0x00000000


	//----- nvinfo : EIATTR_REGCOUNT
	.align		4
.L_173:
        /*0414*/ 	.byte	0x04, 0x2f
        /*0416*/ 	.short	(.L_175 - .L_174)
	.align		4
.L_174:
        /*0418*/ 	.word	index@(tvmgen_default_fused_nn_contrib_conv2d_winograd_without_weight_transform_add_add_nn_relu_kernel2)
        /*041c*/ 	.word	0x00000020


	//----- nvinfo : EIATTR_FRAME_SIZE
	.align		4
.L_175:
        /*0420*/ 	.byte	0x04, 0x11
        /*0422*/ 	.short	(.L_177 - .L_176)
	.align		4
.L_176:
        /*0424*/ 	.word	index@(tvmgen_default_fused_nn_contrib_conv2d_winograd_without_weight_transform_add_add_nn_relu_kernel2)
        /*0428*/ 	.word	0x00000000


	//----- nvinfo : EIATTR_REGCOUNT
	.align		4
.L_177:
        /*042c*/ 	.byte	0x04, 0x2f
        /*042e*/ 	.short	(.L_179 - .L_178)
	.align		4
.L_178:
        /*0430*/ 	.word	index@(tvmgen_default_fused_nn_contrib_conv2d_winograd_without_weight_transform_add_nn_relu_3_kernel1)
        /*0434*/ 	.word	0x00000020


	//----- nvinfo : EIATTR_FRAME_SIZE
	.align		4
.L_179:
        /*0438*/ 	.byte	0x04, 0x11
        /*043a*/ 	.short	(.L_181 - .L_180)
	.align		4
.L_180:
        /*043c*/ 	.word	index@(tvmgen_default_fused_nn_contrib_conv2d_winograd_without_weight_transform_add_nn_relu_3_kernel1)
        /*0440*/ 	.word	0x00000000


	//----- nvinfo : EIATTR_REGCOUNT
	.align		4
.L_181:
        /*0444*/ 	.byte	0x04, 0x2f
        /*0446*/ 	.short	(.L_183 - .L_182)
	.align		4
.L_182:
        /*0448*/ 	.word	index@(tvmgen_default_fused_nn_contrib_conv2d_winograd_without_weight_transform_add_nn_relu_2_kernel2)
        /*044c*/ 	.word	0x0000001a


	//----- nvinfo : EIATTR_FRAME_SIZE
	.align		4
.L_183:
        /*0450*/ 	.byte	0x04, 0x11
        /*0452*/ 	.short	(.L_185 - .L_184)
	.align		4
.L_184:
        /*0454*/ 	.word	index@(tvmgen_default_fused_nn_contrib_conv2d_winograd_without_weight_transform_add_nn_relu_2_kernel2)
        /*0458*/ 	.word	0x00000000


	//----- nvinfo : EIATTR_REGCOUNT
	.align		4
.L_185:
        /*045c*/ 	.byte	0x04, 0x2f
        /*045e*/ 	.short	(.L_187 - .L_186)
	.align		4
.L_186:
        /*0460*/ 	.word	index@(tvmgen_default_fused_nn_contrib_conv2d_winograd_without_weight_transform_add_3_kernel1)
        /*0464*/ 	.word	0x00000020


	//----- nvinfo : EIATTR_FRAME_SIZE
	.align		4
.L_187:
        /*0468*/ 	.byte	0x04, 0x11
        /*046a*/ 	.short	(.L_189 - .L_188)
	.align		4
.L_188:
        /*046c*/ 	.word	index@(tvmgen_default_fused_nn_contrib_conv2d_winograd_without_weight_transform_add_3_kernel1)
        /*0470*/ 	.word	0x00000000


	//----- nvinfo : EIATTR_REGCOUNT
	.align		4
.L_189:
        /*0474*/ 	.byte	0x04, 0x2f
        /*0476*/ 	.short	(.L_191 - .L_190)
	.align		4
.L_190:
        /*0478*/ 	.word	index@(tvmgen_default_fused_nn_contrib_conv2d_winograd_without_weight_transform_add_kernel1)
        /*047c*/ 	.word	0x00000038


	//----- nvinfo : EIATTR_FRAME_SIZE
	.align		4
.L_191:
        /*0480*/ 	.byte	0x04, 0x11
        /*0482*/ 	.short	(.L_193 - .L_192)
	.align		4
.L_192:
        /*0484*/ 	.word	index@(tvmgen_default_fused_nn_contrib_conv2d_winograd_without_weight_transform_add_kernel1)
        /*0488*/ 	.word	0x00000000


	//----- nvinfo : EIATTR_REGCOUNT
	.align		4
.L_193:
        /*048c*/ 	.byte	0x04, 0x2f
        /*048e*/ 	.short	(.L_195 - .L_194)
	.align		4
.L_194:
        /*0490*/ 	.word	index@(tvmgen_default_fused_nn_conv2d_add_nn_relu_2_kernel0)
        /*0494*/ 	.word	0x00000020


	//----- nvinfo : EIATTR_FRAME_SIZE
	.align		4
.L_195:
        /*0498*/ 	.byte	0x04, 0x11
        /*049a*/ 	.short	(.L_197 - .L_196)
	.align		4
.L_196:
        /*049c*/ 	.word	index@(tvmgen_default_fused_nn_conv2d_add_nn_relu_2_kernel0)
        /*04a0*/ 	.word	0x00000000


	//----- nvinfo : EIATTR_REGCOUNT
	.align		4
.L_197:
        /*04a4*/ 	.byte	0x04, 0x2f
        /*04a6*/ 	.short	(.L_199 - .L_198)
	.align		4
.L_198:
        /*04a8*/ 	.word	index@(tvmgen_default_fused_nn_contrib_conv2d_winograd_without_weight_transform_add_nn_relu_1_kernel2)
        /*04ac*/ 	.word	0x0000001b


	//----- nvinfo : EIATTR_FRAME_SIZE
	.align		4
.L_199:
        /*04b0*/ 	.byte	0x04, 0x11
        /*04b2*/ 	.short	(.L_201 - .L_200)
	.align		4
.L_200:
        /*04b4*/ 	.word	index@(tvmgen_default_fused_nn_contrib_conv2d_winograd_without_weight_transform_add_nn_relu_1_kernel2)
        /*04b8*/ 	.word	0x00000000


	//----- nvinfo : EIATTR_REGCOUNT
	.align		4
.L_201:
        /*04bc*/ 	.byte	0x04, 0x2f
        /*04be*/ 	.short	(.L_203 - .L_202)
	.align		4
.L_202:
        /*04c0*/ 	.word	index@(tvmgen_default_fused_nn_contrib_conv2d_winograd_without_weight_transform_add_nn_relu_2_kernel0)
        /*04c4*/ 	.word	0x00000020


	//----- nvinfo : EIATTR_FRAME_SIZE
	.align		4
.L_203:
        /*04c8*/ 	.byte	0x04, 0x11
        /*04ca*/ 	.short	(.L_205 - .L_204)
	.align		4
.L_204:
        /*04cc*/ 	.word	index@(tvmgen_default_fused_nn_contrib_conv2d_winograd_without_weight_transform_add_nn_relu_2_kernel0)
        /*04d0*/ 	.word	0x00000000


	//----- nvinfo : EIATTR_REGCOUNT
	.align		4
.L_205:
        /*04d4*/ 	.byte	0x04, 0x2f
        /*04d6*/ 	.short	(.L_207 - .L_206)
	.align		4
.L_206:
        /*04d8*/ 	.word	index@(tvmgen_default_fused_nn_contrib_conv2d_winograd_without_weight_transform_add_add_nn_relu_kernel1)
        /*04dc*/ 	.word	0x00000038


	//----- nvinfo : EIATTR_FRAME_SIZE
	.align		4
.L_207:
        /*04e0*/ 	.byte	0x04, 0x11
        /*04e2*/ 	.short	(.L_209 - .L_208)
	.align		4
.L_208:
        /*04e4*/ 	.word	index@(tvmgen_default_fused_nn_contrib_conv2d_winograd_without_weight_transform_add_add_nn_relu_kernel1)
        /*04e8*/ 	.word	0x00000000


	//----- nvinfo : EIATTR_REGCOUNT
	.align		4
.L_209:
        /*04ec*/ 	.byte	0x04, 0x2f
        /*04ee*/ 	.short	(.L_211 - .L_210)
	.align		4
.L_210:
        /*04f0*/ 	.word	index@(tvmgen_default_fused_nn_contrib_conv2d_winograd_without_weight_transform_add_multiply_add_nn_re_a4e88f85cf7823fc__kernel2)
        /*04f4*/ 	.word	0x0000001e


	//----- nvinfo : EIATTR_FRAME_SIZE
	.align		4
.L_211:
        /*04f8*/ 	.byte	0x04, 0x11
        /*04fa*/ 	.short	(.L_213 - .L_212)
	.align		4
.L_212:
        /*04fc*/ 	.word	index@(tvmgen_default_fused_nn_contrib_conv2d_winograd_without_weight_transform_add_multiply_add_nn_re_a4e88f85cf7823fc__kernel2)
        /*0500*/ 	.word	0x00000000


	//----- nvinfo : EIATTR_REGCOUNT
	.align		4
.L_213:
        /*0504*/ 	.byte	0x04, 0x2f
        /*0506*/ 	.short	(.L_215 - .L_214)
	.align		4
.L_214:
        /*0508*/ 	.word	index@(tvmgen_default_fused_nn_batch_flatten_kernel0)
        /*050c*/ 	.word	0x0000000a


	//----- nvinfo : EIATTR_FRAME_SIZE
	.align		4
.L_215:
        /*0510*/ 	.byte	0x04, 0x11
        /*0512*/ 	.short	(.L_217 - .L_216)
	.align		4
.L_216:
        /*0514*/ 	.word	index@(tvmgen_default_fused_nn_batch_flatten_kernel0)
        /*0518*/ 	.word	0x00000000


	//----- nvinfo : EIATTR_REGCOUNT
	.align		4
.L_217:
        /*051c*/ 	.byte	0x04, 0x2f
        /*051e*/ 	.short	(.L_219 - .L_218)
	.align		4
.L_218:
        /*0520*/ 	.word	index@(tvmgen_default_fused_nn_dense_add_kernel0)
        /*0524*/ 	.word	0x0000001a


	//----- nvinfo : EIATTR_FRAME_SIZE
	.align		4
.L_219:
        /*0528*/ 	.byte	0x04, 0x11
        /*052a*/ 	.short	(.L_221 - .L_220)
	.align		4
.L_220:
        /*052c*/ 	.word	index@(tvmgen_default_fused_nn_dense_add_kernel0)
        /*0530*/ 	.word	0x00000000


	//----- nvinfo : EIATTR_MIN_STACK_SIZE
	.align		4
.L_221:
        /*0534*/ 	.byte	0x04, 0x12
        /*0536*/ 	.short	(.L_223 - .L_222)
	.align		4
.L_222:
        /*0538*/ 	.word	index@(tvmgen_default_fused_nn_dense_add_kernel0)
        /*053c*/ 	.word	0x00000000


	//----- nvinfo : EIATTR_MIN_STACK_SIZE
	.align		4
.L_223:
        /*0540*/ 	.byte	0x04, 0x12
        /*0542*/ 	.short	(.L_225 - .L_224)
	.align		4
.L_224:
        /*0544*/ 	.word	index@(tvmgen_default_fused_nn_batch_flatten_kernel0)
        /*0548*/ 	.word	0x00000000


	//----- nvinfo : EIATTR_MIN_STACK_SIZE
	.align		4
.L_225:
        /*054c*/ 	.byte	0x04, 0x12
        /*054e*/ 	.short	(.L_227 - .L_226)
	.align		4
.L_226:
        /*0550*/ 	.word	index@(tvmgen_default_fused_nn_contrib_conv2d_winograd_without_weight_transform_add_multiply_add_nn_re_a4e88f85cf7823fc__kernel2)
        /*0554*/ 	.word	0x00000000


	//----- nvinfo : EIATTR_MIN_STACK_SIZE
	.align		4
.L_227:
        /*0558*/ 	.byte	0x04, 0x12
        /*055a*/ 	.short	(.L_229 - .L_228)
	.align		4
.L_228:
        /*055c*/ 	.word	index@(tvmgen_default_fused_nn_contrib_conv2d_winograd_without_weight_transform_add_add_nn_relu_kernel1)
        /*0560*/ 	.word	0x00000000


	//----- nvinfo : EIATTR_MIN_STACK_SIZE
	.align		4
.L_229:
        /*0564*/ 	.byte	0x04, 0x12
        /*0566*/ 	.short	(.L_231 - .L_230)
	.align		4
.L_230:
        /*0568*/ 	.word	index@(tvmgen_default_fused_nn_contrib_conv2d_winograd_without_weight_transform_add_nn_relu_2_kernel0)
        /*056c*/ 	.word	0x00000000


	//----- nvinfo : EIATTR_MIN_STACK_SIZE
	.align		4
.L_231:
        /*0570*/ 	.byte	0x04, 0x12
        /*0572*/ 	.short	(.L_233 - .L_232)
	.align		4
.L_232:
        /*0574*/ 	.word	index@(tvmgen_default_fused_nn_contrib_conv2d_winograd_without_weight_transform_add_nn_relu_1_kernel2)
        /*0578*/ 	.word	0x00000000


	//----- nvinfo : EIATTR_MIN_STACK_SIZE
	.align		4
.L_233:
        /*057c*/ 	.byte	0x04, 0x12
        /*057e*/ 	.short	(.L_235 - .L_234)
	.align		4
.L_234:
        /*0580*/ 	.word	index@(tvmgen_default_fused_nn_conv2d_add_nn_relu_2_kernel0)
        /*0584*/ 	.word	0x00000000


	//----- nvinfo : EIATTR_MIN_STACK_SIZE
	.align		4
.L_235:
        /*0588*/ 	.byte	0x04, 0x12
        /*058a*/ 	.short	(.L_237 - .L_236)
	.align		4
.L_236:
        /*058c*/ 	.word	index@(tvmgen_default_fused_nn_contrib_conv2d_winograd_without_weight_transform_add_kernel1)
        /*0590*/ 	.word	0x00000000


	//----- nvinfo : EIATTR_MIN_STACK_SIZE
	.align		4
.L_237:
        /*0594*/ 	.byte	0x04, 0x12
        /*0596*/ 	.short	(.L_239 - .L_238)
	.align		4
.L_238:
        /*0598*/ 	.word	index@(tvmgen_default_fused_nn_contrib_conv2d_winograd_without_weight_transform_add_3_kernel1)
        /*059c*/ 	.word	0x00000000


	//----- nvinfo : EIATTR_MIN_STACK_SIZE
	.align		4
.L_239:
        /*05a0*/ 	.byte	0x04, 0x12
        /*05a2*/ 	.short	(.L_241 - .L_240)
	.align		4
.L_240:
        /*05a4*/ 	.word	index@(tvmgen_default_fused_nn_contrib_conv2d_winograd_without_weight_transform_add_nn_relu_2_kernel2)
        /*05a8*/ 	.word	0x00000000


	//----- nvinfo : EIATTR_MIN_STACK_SIZE
	.align		4
.L_241:
        /*05ac*/ 	.byte	0x04, 0x12
        /*05ae*/ 	.short	(.L_243 - .L_242)
	.align		4
.L_242:
        /*05b0*/ 	.word	index@(tvmgen_default_fused_nn_contrib_conv2d_winograd_without_weight_transform_add_nn_relu_3_kernel1)
        /*05b4*/ 	.word	0x00000000


	//----- nvinfo : EIATTR_MIN_STACK_SIZE
	.align		4
.L_243:
        /*05b8*/ 	.byte	0x04, 0x12
        /*05ba*/ 	.short	(.L_245 - .L_244)
	.align		4
.L_244:
        /*05bc*/ 	.word	index@(tvmgen_default_fused_nn_contrib_conv2d_winograd_without_weight_transform_add_add_nn_relu_kernel2)
        /*05c0*/ 	.word	0x00000000


	//----- nvinfo : EIATTR_MIN_STACK_SIZE
	.align		4
.L_245:
        /*05c4*/ 	.byte	0x04, 0x12
        /*05c6*/ 	.short	(.L_247 - .L_246)
	.align		4
.L_246:
        /*05c8*/ 	.word	index@(tvmgen_default_fused_nn_conv2d_3_kernel0)
        /*05cc*/ 	.word	0x00000000


	//----- nvinfo : EIATTR_MIN_STACK_SIZE
	.align		4
.L_247:
        /*05d0*/ 	.byte	0x04, 0x12
        /*05d2*/ 	.short	(.L_249 - .L_248)
	.align		4
.L_248:
        /*05d4*/ 	.word	index@(tvmgen_default_fused_nn_contrib_conv2d_winograd_without_weight_transform_add_nn_relu_1_kernel1)
        /*05d8*/ 	.word	0x00000000


	//----- nvinfo : EIATTR_MIN_STACK_SIZE
	.align		4
.L_249:
        /*05dc*/ 	.byte	0x04, 0x12
        /*05de*/ 	.short	(.L_251 - .L_250)
	.align		4
.L_250:
        /*05e0*/ 	.word	index@(tvmgen_default_fused_nn_contrib_conv2d_winograd_without_weight_transform_add_add_nn_relu_1_kernel1)
        /*05e4*/ 	.word	0x00000000


	//----- nvinfo : EIATTR_MIN_STACK_SIZE
	.align		4
.L_251:
        /*05e8*/ 	.byte	0x04, 0x12
        /*05ea*/ 	.short	(.L_253 - .L_252)
	.align		4
.L_252:
        /*05ec*/ 	.word	index@(tvmgen_default_fused_nn_contrib_conv2d_winograd_without_weight_transform_add_add_nn_relu_1_kernel2)
        /*05f0*/ 	.word	0x00000000


	//----- nvinfo : EIATTR_MIN_STACK_SIZE
	.align		4
.L_253:
        /*05f4*/ 	.byte	0x04, 0x12
        /*05f6*/ 	.short	(.L_255 - .L_254)
	.align		4
.L_254:
        /*05f8*/ 	.word	index@(tvmgen_default_fused_nn_contrib_conv2d_winograd_without_weight_transform_add_1_kernel0)
        /*05fc*/ 	.word	0x00000000


	//----- nvinfo : EIATTR_MIN_STACK_SIZE
	.align		4
.L_255:
        /*0600*/ 	.byte	0x04, 0x12
        /*0602*/ 	.short	(.L_257 - .L_256)
	.align		4
.L_256:
        /*0604*/ 	.word	index@(tvmgen_default_fused_add_nn_relu_1_kernel0)
        /*0608*/ 	.word	0x00000000


	//----- nvinfo : EIATTR_MIN_STACK_SIZE
	.align		4
.L_257:
        /*060c*/ 	.byte	0x04, 0x12
        /*060e*/ 	.short	(.L_259 - .L_258)
	.align		4
.L_258:
        /*0610*/ 	.word	index@(tvmgen_default_fused_add_nn_relu_3_kernel0)
        /*0614*/ 	.word	0x00000000


	//----- nvinfo : EIATTR_MIN_STACK_SIZE
	.align		4
.L_259:
        /*0618*/ 	.byte	0x04, 0x12
        /*061a*/ 	.short	(.L_261 - .L_260)
	.align		4
.L_260:
        /*061c*/ 	.word	index@(tvmgen_default_fused_nn_contrib_conv2d_winograd_without_weight_transform_add_2_kernel2)
        /*0620*/ 	.word	0x00000000


	//----- nvinfo : EIATTR_MIN_STACK_SIZE
	.align		4
.L_261:
        /*0624*/ 	.byte	0x04, 0x12
        /*0626*/ 	.short	(.L_263 - .L_262)
	.align		4
.L_262:
        /*0628*/ 	.word	index@(tvmgen_default_fused_nn_contrib_conv2d_winograd_without_weight_transform_add_nn_relu_1_kernel0)
        /*062c*/ 	.word	0x00000000


	//----- nvinfo : EIATTR_MIN_STACK_SIZE
	.align		4
.L_263:
        /*0630*/ 	.byte	0x04, 0x12
        /*0632*/ 	.short	(.L_265 - .L_264)
	.align		4
.L_264:
        /*0634*/ 	.word	index@(tvmgen_default_fused_nn_contrib_conv2d_winograd_without_weight_transform_add_nn_relu_kernel0)
        /*0638*/ 	.word	0x00000000


	//----- nvinfo : EIATTR_MIN_STACK_SIZE
	.align		4
.L_265:
        /*063c*/ 	.byte	0x04, 0x12
        /*063e*/ 	.short	(.L_267 - .L_266)
	.align		4
.L_266:
        /*0640*/ 	.word	index@(tvmgen_default_fused_nn_contrib_conv2d_winograd_without_weight_transform_add_nn_relu_kernel1)
        /*0644*/ 	.word	0x00000000


	//----- nvinfo : EIATTR_MIN_STACK_SIZE
	.align		4
.L_267:
        /*0648*/ 	.byte	0x04, 0x12
        /*064a*/ 	.short	(.L_269 - .L_268)
	.align		4
.L_268:
        /*064c*/ 	.word	index@(tvmgen_default_fused_nn_contrib_conv2d_winograd_without_weight_transform_add_3_kernel0)
        /*0650*/ 	.word	0x00000000


	//----- nvinfo : EIATTR_MIN_STACK_SIZE
	.align		4
.L_269:
        /*0654*/ 	.byte	0x04, 0x12
        /*0656*/ 	.short	(.L_271 - .L_270)
	.align		4
.L_270:
        /*0658*/ 	.word	index@(tvmgen_default_fused_nn_contrib_conv2d_winograd_without_weight_transform_add_add_nn_relu_2_kernel1)
        /*065c*/ 	.word	0x00000000


	//----- nvinfo : EIATTR_MIN_STACK_SIZE
	.align		4
.L_271:
        /*0660*/ 	.byte	0x04, 0x12
        /*0662*/ 	.short	(.L_273 - .L_272)
	.align		4
.L_272:
        /*0664*/ 	.word	index@(tvmgen_default_fused_nn_contrib_conv2d_winograd_without_weight_transform_add_nn_relu_3_kernel0)
        /*0668*/ 	.word	0x00000000


	//----- nvinfo : EIATTR_MIN_STACK_SIZE
	.align		4
.L_273:
        /*066c*/ 	.byte	0x04, 0x12
        /*066e*/ 	.short	(.L_275 - .L_274)
	.align		4
.L_274:
        /*0670*/ 	.word	index@(tvmgen_default_fused_nn_softmax_kernel0)
        /*0674*/ 	.word	0x00000000


	//----- nvinfo : EIATTR_MIN_STACK_SIZE
	.align		4
.L_275:
        /*0678*/ 	.byte	0x04, 0x12
        /*067a*/ 	.short	(.L_277 - .L_276)
	.align		4
.L_276:
        /*067c*/ 	.word	index@(tvmgen_default_fused_nn_conv2d_kernel0)
        /*0680*/ 	.word	0x00000000


	//----- nvinfo : EIATTR_MIN_STACK_SIZE
	.align		4
.L_277:
        /*0684*/ 	.byte	0x04, 0x12
        /*0686*/ 	.short	(.L_279 - .L_278)
	.align		4
.L_278:
        /*0688*/ 	.word	index@(tvmgen_default_fused_nn_contrib_conv2d_winograd_without_weight_transform_add_nn_relu_3_kernel2)
        /*068c*/ 	.word	0x00000000


	//----- nvinfo : EIATTR_MIN_STACK_SIZE
	.align		4
.L_279:
        /*0690*/ 	.byte	0x04, 0x12
        /*0692*/ 	.short	(.L_281 - .L_280)
	.align		4
.L_280:
        /*0694*/ 	.word	index@(tvmgen_default_fused_nn_contrib_conv2d_winograd_without_weight_transform_add_1_kernel1)
        /*0698*/ 	.word	0x00000000


	//----- nvinfo : EIATTR_MIN_STACK_SIZE
	.align		4
.L_281:
        /*069c*/ 	.byte	0x04, 0x12
        /*069e*/ 	.short	(.L_283 - .L_282)
	.align		4
.L_282:
        /*06a0*/ 	.word	index@(tvmgen_default_fused_nn_conv2d_2_kernel0)
        /*06a4*/ 	.word	0x00000000


	//----- nvinfo : EIATTR_MIN_STACK_SIZE
	.align		4
.L_283:
        /*06a8*/ 	.byte	0x04, 0x12
        /*06aa*/ 	.short	(.L_285 - .L_284)
	.align		4
.L_284:
        /*06ac*/ 	.word	index@(tvmgen_default_fused_nn_contrib_conv2d_winograd_without_weight_transform_add_multiply_add_nn_re_a4e88f85cf7823fc__kernel1)
        /*06b0*/ 	.word	0x00000000


	//----- nvinfo : EIATTR_MIN_STACK_SIZE
	.align		4
.L_285:
        /*06b4*/ 	.byte	0x04, 0x12
        /*06b6*/ 	.short	(.L_287 - .L_286)
	.align		4
.L_286:
        /*06b8*/ 	.word	index@(tvmgen_default_fused_nn_global_avg_pool2d_kernel0)
        /*06bc*/ 	.word	0x00000000


	//----- nvinfo : EIATTR_MIN_STACK_SIZE
	.align		4
.L_287:
        /*06c0*/ 	.byte	0x04, 0x12
        /*06c2*/ 	.short	(.L_289 - .L_288)
	.align		4
.L_288:
        /*06c4*/ 	.word	index@(tvmgen_default_fused_nn_conv2d_add_nn_relu_3_kernel0)
        /*06c8*/ 	.word	0x00000000


	//----- nvinfo : EIATTR_MIN_STACK_SIZE
	.align		4
.L_289:
        /*06cc*/ 	.byte	0x04, 0x12
        /*06ce*/ 	.short	(.L_291 - .L_290)
	.align		4
.L_290:
        /*06d0*/ 	.word	index@(tvmgen_default_fused_add_nn_relu_2_kernel0)
        /*06d4*/ 	.word	0x00000000


	//----- nvinfo : EIATTR_MIN_STACK_SIZE
	.align		4
.L_291:
        /*06d8*/ 	.byte	0x04, 0x12
        /*06da*/ 	.short	(.L_293 - .L_292)
	.align		4
.L_292:
        /*06dc*/ 	.word	index@(tvmgen_default_fused_nn_contrib_conv2d_winograd_without_weight_transform_add_nn_relu_2_kernel1)
        /*06e0*/ 	.word	0x00000000


	//----- nvinfo : EIATTR_MIN_STACK_SIZE
	.align		4
.L_293:
        /*06e4*/ 	.byte	0x04, 0x12
        /*06e6*/ 	.short	(.L_295 - .L_294)
	.align		4
.L_294:
        /*06e8*/ 	.word	index@(tvmgen_default_fused_nn_contrib_conv2d_winograd_without_weight_transform_add_add_nn_relu_1_kernel0)
        /*06ec*/ 	.word	0x00000000


	//----- nvinfo : EIATTR_MIN_STACK_SIZE
	.align		4
.L_295:
        /*06f0*/ 	.byte	0x04, 0x12
        /*06f2*/ 	.short	(.L_297 - .L_296)
	.align		4
.L_296:
        /*06f4*/ 	.word	index@(tvmgen_default_fused_nn_contrib_conv2d_winograd_without_weight_transform_add_kernel0)
        /*06f8*/ 	.word	0x00000000


	//----- nvinfo : EIATTR_MIN_STACK_SIZE
	.align		4
.L_297:
        /*06fc*/ 	.byte	0x04, 0x12
        /*06fe*/ 	.short	(.L_299 - .L_298)
	.align		4
.L_298:
        /*0700*/ 	.word	index@(tvmgen_default_fused_nn_contrib_conv2d_winograd_without_weight_transform_add_2_kernel1)
        /*0704*/ 	.word	0x00000000


	//----- nvinfo : EIATTR_MIN_STACK_SIZE
	.align		4
.L_299:
        /*0708*/ 	.byte	0x04, 0x12
        /*070a*/ 	.short	(.L_301 - .L_300)
	.align		4
.L_300:
        /*070c*/ 	.word	index@(tvmgen_default_fused_nn_contrib_conv2d_winograd_without_weight_transform_add_kernel2)
        /*0710*/ 	.word	0x00000000


	//----- nvinfo : EIATTR_MIN_STACK_SIZE
	.align		4
.L_301:
        /*0714*/ 	.byte	0x04, 0x12
        /*0716*/ 	.short	(.L_303 - .L_302)
	.align		4
.L_302:
        /*0718*/ 	.word	index@(tvmgen_default_fused_nn_contrib_conv2d_winograd_without_weight_transform_add_add_nn_relu_2_kernel2)
        /*071c*/ 	.word	0x00000000


	//----- nvinfo : EIATTR_MIN_STACK_SIZE
	.align		4
.L_303:
        /*0720*/ 	.byte	0x04, 0x12
        /*0722*/ 	.short	(.L_305 - .L_304)
	.align		4
.L_304:
        /*0724*/ 	.word	index@(tvmgen_default_fused_nn_conv2d_1_kernel0)
        /*0728*/ 	.word	0x00000000


	//----- nvinfo : EIATTR_MIN_STACK_SIZE
	.align		4
.L_305:
        /*072c*/ 	.byte	0x04, 0x12
        /*072e*/ 	.short	(.L_307 - .L_306)
	.align		4
.L_306:
        /*0730*/ 	.word	index@(tvmgen_default_fused_nn_contrib_conv2d_winograd_without_weight_transform_add_multiply_add_nn_re_a4e88f85cf7823fc__kernel0)
        /*0734*/ 	.word	0x00000000


	//----- nvinfo : EIATTR_MIN_STACK_SIZE
	.align		4
.L_307:
        /*0738*/ 	.byte	0x04, 0x12
        /*073a*/ 	.short	(.L_309 - .L_308)
	.align		4
.L_308:
        /*073c*/ 	.word	index@(tvmgen_default_fused_add_nn_relu_kernel0)
        /*0740*/ 	.word	0x00000000


	//----- nvinfo : EIATTR_MIN_STACK_SIZE
	.align		4
.L_309:
        /*0744*/ 	.byte	0x04, 0x12
        /*0746*/ 	.short	(.L_311 - .L_310)
	.align		4
.L_310:
        /*0748*/ 	.word	index@(tvmgen_default_fused_nn_contrib_conv2d_winograd_without_weight_transform_add_1_kernel2)
        /*074c*/ 	.word	0x00000000


	//----- nvinfo : EIATTR_MIN_STACK_SIZE
	.align		4
.L_311:
        /*0750*/ 	.byte	0x04, 0x12
        /*0752*/ 	.short	(.L_313 - .L_312)
	.align		4
.L_312:
        /*0754*/ 	.word	index@(tvmgen_default_fused_nn_contrib_conv2d_winograd_without_weight_transform_add_nn_relu_kernel2)
        /*0758*/ 	.word	0x00000000


	//----- nvinfo : EIATTR_MIN_STACK_SIZE
	.align		4
.L_313:
        /*075c*/ 	.byte	0x04, 0x12
        /*075e*/ 	.short	(.L_315 - .L_314)
	.align		4
.L_314:
        /*0760*/ 	.word	index@(tvmgen_default_fused_nn_contrib_conv2d_winograd_without_weight_transform_add_3_kernel2)
        /*0764*/ 	.word	0x00000000


	//----- nvinfo : EIATTR_MIN_STACK_SIZE
	.align		4
.L_315:
        /*0768*/ 	.byte	0x04, 0x12
        /*076a*/ 	.short	(.L_317 - .L_316)
	.align		4
.L_316:
        /*076c*/ 	.word	index@(tvmgen_default_fused_add_kernel0)
        /*0770*/ 	.word	0x00000000


	//----- nvinfo : EIATTR_MIN_STACK_SIZE
	.align		4
.L_317:
        /*0774*/ 	.byte	0x04, 0x12
        /*0776*/ 	.short	(.L_319 - .L_318)
	.align		4
.L_318:
        /*0778*/ 	.word	index@(tvmgen_default_fused_nn_conv2d_add_nn_relu_1_kernel0)
        /*077c*/ 	.word	0x00000000


	//----- nvinfo : EIATTR_MIN_STACK_SIZE
	.align		4
.L_319:
        /*0780*/ 	.byte	0x04, 0x12
        /*0782*/ 	.short	(.L_321 - .L_320)
	.align		4
.L_320:
        /*0784*/ 	.word	index@(tvmgen_default_fused_nn_contrib_conv2d_winograd_without_weight_transform_add_2_kernel0)
        /*0788*/ 	.word	0x00000000


	//----- nvinfo : EIATTR_MIN_STACK_SIZE
	.align		4
.L_321:
        /*078c*/ 	.byte	0x04, 0x12
        /*078e*/ 	.short	(.L_323 - .L_322)
	.align		4
.L_322:
        /*0790*/ 	.word	index@(tvmgen_default_fused_nn_contrib_conv2d_winograd_without_weight_transform_add_add_nn_relu_kernel0)
        /*0794*/ 	.word	0x00000000


	//----- nvinfo : EIATTR_MIN_STACK_SIZE
	.align		4
.L_323:
        /*0798*/ 	.byte	0x04, 0x12
        /*079a*/ 	.short	(.L_325 - .L_324)
	.align		4
.L_324:
        /*079c*/ 	.word	index@(tvmgen_default_fused_nn_contrib_conv2d_winograd_without_weight_transform_add_add_nn_relu_2_kernel0)
        /*07a0*/ 	.word	0x00000000


	//----- nvinfo : EIATTR_MIN_STACK_SIZE
	.align		4
.L_325:
        /*07a4*/ 	.byte	0x04, 0x12
        /*07a6*/ 	.short	(.L_327 - .L_326)
	.align		4
.L_326:
        /*07a8*/ 	.word	index@(tvmgen_default_fused_nn_conv2d_add_nn_relu_kernel0)
        /*07ac*/ 	.word	0x00000000


	//----- nvinfo : EIATTR_MIN_STACK_SIZE
	.align		4
.L_327:
        /*07b0*/ 	.byte	0x04, 0x12
        /*07b2*/ 	.short	(.L_329 - .L_328)
	.align		4
.L_328:
        /*07b4*/ 	.word	index@(tvmgen_default_fused_nn_max_pool2d_add_nn_relu_kernel0)
        /*07b8*/ 	.word	0x00000000


	//----- nvinfo : EIATTR_MIN_STACK_SIZE
	.align		4
.L_329:
        /*07bc*/ 	.byte	0x04, 0x12
        /*07be*/ 	.short	(.L_331 - .L_330)
	.align		4
.L_330:
        /*07c0*/ 	.word	index@(tvmgen_default_fused_nn_global_avg_pool2d_kernel1)
        /*07c4*/ 	.word	0x00000000
.L_331:


//--------------------- .nv.compat                --------------------------
	.section	.nv.compat,"",@"SHT_CUDA_COMPAT_INFO"
	.align	4
        /*0000*/ 	.byte	0x02, 0x09, 0x00, 0x00, 0x02, 0x02, 0x01, 0x00, 0x02, 0x05, 0x05, 0x00, 0x03, 0x07, 0x01, 0x01
        /*0010*/ 	.byte	0x02, 0x03, 0x00, 0x00, 0x02, 0x06, 0x01, 0x00, 0x04, 0x0b, 0x08, 0x00, 0x01, 0x00, 0x00, 0x00
        /*0020*/ 	.byte	0x00, 0x00, 0x00, 0x00


//--------------------- .nv.info.tvmgen_default_fused_nn_dense_add_kernel0 --------------------------
	.section	.nv.info.tvmgen_default_fused_nn_dense_add_kernel0,"",@"SHT_CUDA_INFO"
	.sectionflags	@""
	.align	4


	//----- nvinfo : EIATTR_CUDA_API_VERSION
	.align		4
        /*0000*/ 	.byte	0x04, 0x37
        /*0002*/ 	.short	(.L_333 - .L_332)
.L_332:
        /*0004*/ 	.word	0x00000082


	//----- nvinfo : EIATTR_KPARAM_INFO
	.align		4
.L_333:
        /*0008*/ 	.byte	0x04, 0x17
        /*000a*/ 	.short	(.L_335 - .L_334)
.L_334:
        /*000c*/ 	.word	0x00000000
        /*0010*/ 	.short	0x0003
        /*0012*/ 	.short	0x0018
        /*0014*/ 	.byte	0x00, 0xf5, 0x21, 0x00


	//----- nvinfo : EIATTR_KPARAM_INFO
	.align		4
.L_335:
        /*0018*/ 	.byte	0x04, 0x17
        /*001a*/ 	.short	(.L_337 - .L_336)
.L_336:
        /*001c*/ 	.word	0x00000000
        /*0020*/ 	.short	0x0002
        /*0022*/ 	.short	0x0010
        /*0024*/ 	.byte	0x00, 0xf5, 0x21, 0x00


	//----- nvinfo : EIATTR_KPARAM_INFO
	.align		4
.L_337:
        /*0028*/ 	.byte	0x04, 0x17
        /*002a*/ 	.short	(.L_339 - .L_338)
.L_338:
        /*002c*/ 	.word	0x00000000
        /*0030*/ 	.short	0x0001
        /*0032*/ 	.short	0x0008
        /*0034*/ 	.byte	0x00, 0xf5, 0x21, 0x00


	//----- nvinfo : EIATTR_KPARAM_INFO
	.align		4
.L_339:
        /*0038*/ 	.byte	0x04, 0x17
        /*003a*/ 	.short	(.L_341 - .L_340)
.L_340:
        /*003c*/ 	.word	0x00000000
        /*0040*/ 	.short	0x0000
        /*0042*/ 	.short	0x0000
        /*0044*/ 	.byte	0x00, 0xf5, 0x21, 0x00


	//----- nvinfo : EIATTR_SPARSE_MMA_MASK
	.align		4
.L_341:
        /*0048*/ 	.byte	0x03, 0x50
        /*004a*/ 	.short	0x0000


	//----- nvinfo : EIATTR_MAXREG_COUNT
	.align		4
        /*004c*/ 	.byte	0x03, 0x1b
        /*004e*/ 	.short	0x00ff


	//----- nvinfo : EIATTR_NUM_BARRIERS
	.align		4
        /*0050*/ 	.byte	0x02, 0x4c
        /*0052*/ 	.byte	0x01
	.zero		1


	//----- nvinfo : EIATTR_MERCURY_ISA_VERSION
	.align		4
        /*0054*/ 	.byte	0x03, 0x5f
        /*0056*/ 	.short	0x0101


	//----- nvinfo : EIATTR_VRC_CTA_INIT_COUNT
	.align		4
        /*0058*/ 	.byte	0x02, 0x4a
	.zero		1
	.zero		1


	//----- nvinfo : EIATTR_EXIT_INSTR_OFFSETS
	.align		4
        /*005c*/ 	.byte	0x04, 0x1c
        /*005e*/ 	.short	(.L_343 - .L_342)


	//   ....[0]....
.L_342:
        /*0060*/ 	.word	0x00000490


	//   ....[1]....
        /*0064*/ 	.word	0x00000530


	//----- nvinfo : EIATTR_MAX_THREADS
	.align		4
.L_343:
        /*0068*/ 	.byte	0x04, 0x05
        /*006a*/ 	.short	(.L_345 - .L_344)
.L_344:
        /*006c*/ 	.word	0x00000040
        /*0070*/ 	.word	0x00000001
        /*0074*/ 	.word	0x00000001


	//----- nvinfo : EIATTR_CRS_STACK_SIZE
	.align		4
.L_345:
        /*0078*/ 	.byte	0x04, 0x1e
        /*007a*/ 	.short	(.L_347 - .L_346)
.L_346:
        /*007c*/ 	.word	0x00000000


	//----- nvinfo : EIATTR_CBANK_PARAM_SIZE
	.align		4
.L_347:
        /*0080*/ 	.byte	0x03, 0x19
        /*0082*/ 	.short	0x0020


	//----- nvinfo : EIATTR_PARAM_CBANK
	.align		4
        /*0084*/ 	.byte	0x04, 0x0a
        /*0086*/ 	.short	(.L_349 - .L_348)
	.align		4
.L_348:
        /*0088*/ 	.word	index@(.nv.constant0.tvmgen_default_fused_nn_dense_add_kernel0)
        /*008c*/ 	.short	0x0380
        /*008e*/ 	.short	0x0020


	//----- nvinfo : EIATTR_SW_WAR
	.align		4
.L_349:
        /*0090*/ 	.byte	0x04, 0x36
        /*0092*/ 	.short	(.L_351 - .L_350)
.L_350:
        /*0094*/ 	.word	0x00000008
.L_351:


//--------------------- .nv.info.tvmgen_default_fused_nn_batch_flatten_kernel0 --------------------------
	.section	.nv.info.tvmgen_default_fused_nn_batch_flatten_kernel0,"",@"SHT_CUDA_INFO"
	.sectionflags	@""
	.align	4


	//----- nvinfo : EIATTR_CUDA_API_VERSION
	.align		4
        /*0000*/ 	.byte	0x04, 0x37
        /*0002*/ 	.short	(.L_353 - .L_352)
.L_352:
        /*0004*/ 	.word	0x00000082


	//----- nvinfo : EIATTR_KPARAM_INFO
	.align		4
.L_353:
        /*0008*/ 	.byte	0x04, 0x17
        /*000a*/ 	.short	(.L_355 - .L_354)
.L_354:
        /*000c*/ 	.word	0x00000000
        /*0010*/ 	.short	0x0001
        /*0012*/ 	.short	0x0008
        /*0014*/ 	.byte	0x00, 0xf5, 0x21, 0x00


	//----- nvinfo : EIATTR_KPARAM_INFO
	.align		4
.L_355:
        /*0018*/ 	.byte	0x04, 0x17
        /*001a*/ 	.short	(.L_357 - .L_356)
.L_356:
        /*001c*/ 	.word	0x00000000
        /*0020*/ 	.short	0x0000
        /*0022*/ 	.short	0x0000
        /*0024*/ 	.byte	0x00, 0xf5, 0x21, 0x00


	//----- nvinfo : EIATTR_SPARSE_MMA_MASK
	.align		4
.L_357:
        /*0028*/ 	.byte	0x03, 0x50
        /*002a*/ 	.short	0x0000


	//----- nvinfo : EIATTR_MAXREG_COUNT
	.align		4
        /*002c*/ 	.byte	0x03, 0x1b
        /*002e*/ 	.short	0x0080


	//----- nvinfo : EIATTR_MERCURY_ISA_VERSION
	.align		4
        /*0030*/ 	.byte	0x03, 0x5f
        /*0032*/ 	.short	0x0101


	//----- nvinfo : EIATTR_VRC_CTA_INIT_COUNT
	.align		4
        /*0034*/ 	.byte	0x02, 0x4a
	.zero		1
	.zero		1


	//----- nvinfo : EIATTR_EXIT_INSTR_OFFSETS
	.align		4
        /*0038*/ 	.byte	0x04, 0x1c
        /*003a*/ 	.short	(.L_359 - .L_358)


	//   ....[0]....
.L_358:
        /*003c*/ 	.word	0x00000090


	//----- nvinfo : EIATTR_MAX_THREADS
	.align		4
.L_359:
        /*0040*/ 	.byte	0x04, 0x05
        /*0042*/ 	.short	(.L_361 - .L_360)
.L_360:
        /*0044*/ 	.word	0x00000200
        /*0048*/ 	.word	0x00000001
        /*004c*/ 	.word	0x00000001


	//----- nvinfo : EIATTR_CBANK_PARAM_SIZE
	.align		4
.L_361:
        /*0050*/ 	.byte	0x03, 0x19
        /*0052*/ 	.short	0x0010


	//----- nvinfo : EIATTR_PARAM_CBANK
	.align		4
        /*0054*/ 	.byte	0x04, 0x0a
        /*0056*/ 	.short	(.L_363 - .L_362)
	.align		4
.L_362:
        /*0058*/ 	.word	index@(.nv.constant0.tvmgen_default_fused_nn_batch_flatten_kernel0)
        /*005c*/ 	.short	0x0380
        /*005e*/ 	.short	0x0010


	//----- nvinfo : EIATTR_SW_WAR
	.align		4
.L_363:
        /*0060*/ 	.byte	0x04, 0x36
        /*0062*/ 	.short	(.L_365 - .L_364)
.L_364:
        /*0064*/ 	.word	0x00000008
.L_365:


//--------------------- .nv.info.tvmgen_default_fused_nn_contrib_conv2d_winograd_without_weight_transform_add_multiply_add_nn_re_a4e88f85cf7823fc__kernel2 --------------------------
	.section	.nv.info.tvmgen_default_fused_nn_contrib_conv2d_winograd_without_weight_transform_add_multiply_add_nn_re_a4e88f85cf7823fc__kernel2,"",@"SHT_CUDA_INFO"
	.sectionflags	@""
	.align	4


	//----- nvinfo : EIATTR_CUDA_API_VERSION
	.align		4
        /*0000*/ 	.byte	0x04, 0x37
        /*0002*/ 	.short	(.L_367 - .L_366)
.L_366:
        /*0004*/ 	.word	0x00000082


	//----- nvinfo : EIATTR_KPARAM_INFO
	.align		4
.L_367:
        /*0008*/ 	.byte	0x04, 0x17
        /*000a*/ 	.short	(.L_369 - .L_368)
.L_368:
        /*000c*/ 	.word	0x00000000
        /*0010*/ 	.short	0x0004
        /*0012*/ 	.short	0x0020
        /*0014*/ 	.byte	0x00, 0xf5, 0x21, 0x00


	//----- nvinfo : EIATTR_KPARAM_INFO
	.align		4
.L_369:
        /*0018*/ 	.byte	0x04, 0x17
        /*001a*/ 	.short	(.L_371 - .L_370)
.L_370:
        /*001c*/ 	.word	0x00000000
        /*0020*/ 	.short	0x0003
        /*0022*/ 	.short	0x0018
        /*0024*/ 	.byte	0x00, 0xf5, 0x21, 0x00


	//----- nvinfo : EIATTR_KPARAM_INFO
	.align		4
.L_371:
        /*0028*/ 	.byte	0x04, 0x17
        /*002a*/ 	.short	(.L_373 - .L_372)
.L_372:
        /*002c*/ 	.word	0x00000000
        /*0030*/ 	.short	0x0002
        /*0032*/ 	.short	0x0010
        /*0034*/ 	.byte	0x00, 0xf5, 0x21, 0x00


	//----- nvinfo : EIATTR_KPARAM_INFO
	.align		4
.L_373:
        /*0038*/ 	.byte	0x04, 0x17
        /*003a*/ 	.short	(.L_375 - .L_374)
.L_374:
        /*003c*/ 	.word	0x00000000
        /*0040*/ 	.short	0x0001
        /*0042*/ 	.short	0x0008
        /*0044*/ 	.byte	0x00, 0xf5, 0x21, 0x00


	//----- nvinfo : EIATTR_KPARAM_INFO
	.align		4
.L_375:
        /*0048*/ 	.byte	0x04, 0x17
        /*004a*/ 	.short	(.L_377 - .L_376)
.L_376:
        /*004c*/ 	.word	0x00000000
        /*0050*/ 	.short	0x0000
        /*0052*/ 	.short	0x0000
        /*0054*/ 	.byte	0x00, 0xf5, 0x21, 0x00


	//----- nvinfo : EIATTR_SPARSE_MMA_MASK
	.align		4
.L_377:
        /*0058*/ 	.byte	0x03, 0x50
        /*005a*/ 	.short	0x0000


	//----- nvinfo : EIATTR_MAXREG_COUNT
	.align		4
        /*005c*/ 	.byte	0x03, 0x1b
        /*005e*/ 	.short	0x00ff


	//----- nvinfo : EIATTR_MERCURY_ISA_VERSION
	.align		4
        /*0060*/ 	.byte	0x03, 0x5f
        /*0062*/ 	.short	0x0101


	//----- nvinfo : EIATTR_VRC_CTA_INIT_COUNT
	.align		4
        /*0064*/ 	.byte	0x02, 0x4a
	.zero		1
	.zero		1


	//----- nvinfo : EIATTR_EXIT_INSTR_OFFSETS
	.align		4
        /*0068*/ 	.byte	0x04, 0x1c
        /*006a*/ 	.short	(.L_379 - .L_378)


	//   ....[0]....
.L_378:
        /*006c*/ 	.word	0x000004a0


	//   ....[1]....
        /*0070*/ 	.word	0x00000590


	//   ....[2]....
        /*0074*/ 	.word	0x00000680


	//----- nvinfo : EIATTR_MAX_THREADS
	.align		4
.L_379:
        /*0078*/ 	.byte	0x04, 0x05
        /*007a*/ 	.short	(.L_381 - .L_380)
.L_380:
        /*007c*/ 	.word	0x00000080
        /*0080*/ 	.word	0x00000001
        /*0084*/ 	.word	0x00000001


	//----- nvinfo : EIATTR_CBANK_PARAM_SIZE
	.align		4
.L_381:
        /*0088*/ 	.byte	0x03, 0x19
        /*008a*/ 	.short	0x0028


	//----- nvinfo : EIATTR_PARAM_CBANK
	.align		4
        /*008c*/ 	.byte	0x04, 0x0a
        /*008e*/ 	.short	(.L_383 - .L_382)
	.align		4
.L_382:
        /*0090*/ 	.word	index@(.nv.constant0.tvmgen_default_fused_nn_contrib_conv2d_winograd_without_weight_transform_add_multiply_add_nn_re_a4e88f85cf7823fc__kernel2)
        /*0094*/ 	.short	0x0380
        /*0096*/ 	.short	0x0028


	//----- nvinfo : EIATTR_SW_WAR
	.align		4
.L_383:
        /*0098*/ 	.byte	0x04, 0x36
        /*009a*/ 	.short	(.L_385 - .L_384)
.L_384:
        /*009c*/ 	.word	0x00000008
.L_385:


//--------------------- .nv.info.tvmgen_default_fused_nn_contrib_conv2d_winograd_without_weight_transform_add_add_nn_relu_kernel1 --------------------------
	.section	.nv.info.tvmgen_default_fused_nn_contrib_conv2d_winograd_without_weight_transform_add_add_nn_relu_kernel1,"",@"SHT_CUDA_INFO"
	.sectionflags	@""
	.align	4


	//----- nvinfo : EIATTR_CUDA_API_VERSION
	.align		4
        /*0000*/ 	.byte	0x04, 0x37
        /*0002*/ 	.short	(.L_387 - .L_386)
.L_386:
        /*0004*/ 	.word	0x00000082


	//----- nvinfo : EIATTR_KPARAM_INFO
	.align		4
.L_387:
        /*0008*/ 	.byte	0x04, 0x17
        /*000a*/ 	.short	(.L_389 - .L_388)
.L_388:
        /*000c*/ 	.word	0x00000000
        /*0010*/ 	.short	0x0002
        /*0012*/ 	.short	0x0010
        /*0014*/ 	.byte	0x00, 0xf5, 0x21, 0x00


	//----- nvinfo : EIATTR_KPARAM_INFO
	.align		4
.L_389:
        /*0018*/ 	.byte	0x04, 0x17
        /*001a*/ 	.short	(.L_391 - .L_390)
.L_390:
        /*001c*/ 	.word	0x00000000
        /*0020*/ 	.short	0x0001
        /*0022*/ 	.short	0x0008
        /*0024*/ 	.byte	0x00, 0xf5, 0x21, 0x00


	//----- nvinfo : EIATTR_KPARAM_INFO
	.align		4
.L_391:
        /*0028*/ 	.byte	0x04, 0x17
        /*002a*/ 	.short	(.L_393 - .L_392)
.L_392:
        /*002c*/ 	.word	0x00000000
        /*0030*/ 	.short	0x0000
        /*0032*/ 	.short	0x0000
        /*0034*/ 	.byte	0x00, 0xf5, 0x21, 0x00


	//----- nvinfo : EIATTR_SPARSE_MMA_MASK
	.align		4
.L_393:
        /*0038*/ 	.byte	0x03, 0x50
        /*003a*/ 	.short	0x0000


	//----- nvinfo : EIATTR_MAXREG_COUNT
	.align		4
        /*003c*/ 	.byte	0x03, 0x1b
        /*003e*/ 	.short	0x00ff


	//----- nvinfo : EIATTR_NUM_BARRIERS
	.align		4
        /*0040*/ 	.byte	0x02, 0x4c
        /*0042*/ 	.byte	0x01
	.zero		1


	//----- nvinfo : EIATTR_MERCURY_ISA_VERSION
	.align		4
        /*0044*/ 	.byte	0x03, 0x5f
        /*0046*/ 	.short	0x0101


	//----- nvinfo : EIATTR_VRC_CTA_INIT_COUNT
	.align		4
        /*0048*/ 	.byte	0x02, 0x4a
	.zero		1
	.zero		1


	//----- nvinfo : EIATTR_EXIT_INSTR_OFFSETS
	.align		4
        /*004c*/ 	.byte	0x04, 0x1c
        /*004e*/ 	.short	(.L_395 - .L_394)


	//   ....[0]....
.L_394:
        /*0050*/ 	.word	0x00001230


	//----- nvinfo : EIATTR_MAX_THREADS
	.align		4
.L_395:
        /*0054*/ 	.byte	0x04, 0x05
        /*0056*/ 	.short	(.L_397 - .L_396)
.L_396:
        /*0058*/ 	.word	0x000000c4
        /*005c*/ 	.word	0x00000001
        /*0060*/ 	.word	0x00000001


	//----- nvinfo : EIATTR_CBANK_PARAM_SIZE
	.align		4
.L_397:
        /*0064*/ 	.byte	0x03, 0x19
        /*0066*/ 	.short	0x0018


	//----- nvinfo : EIATTR_PARAM_CBANK
	.align		4
        /*0068*/ 	.byte	0x04, 0x0a
        /*006a*/ 	.short	(.L_399 - .L_398)
	.align		4
.L_398:
        /*006c*/ 	.word	index@(.nv.constant0.tvmgen_default_fused_nn_contrib_conv2d_winograd_without_weight_transform_add_add_nn_relu_kernel1)
        /*0070*/ 	.short	0x0380
        /*0072*/ 	.short	0x0018


	//----- nvinfo : EIATTR_SW_WAR
	.align		4
.L_399:
        /*0074*/ 	.byte	0x04, 0x36
        /*0076*/ 	.short	(.L_401 - .L_400)
.L_400:
        /*0078*/ 	.word	0x00000008
.L_401:


//--------------------- .nv.info.tvmgen_default_fused_nn_contrib_conv2d_winograd_without_weight_transform_add_nn_relu_2_kernel0 --------------------------
	.section	.nv.info.tvmgen_default_fused_nn_contrib_conv2d_winograd_without_weight_transform_add_nn_relu_2_kernel0,"",@"SHT_CUDA_INFO"
	.sectionflags	@""
	.align	4


	//----- nvinfo : EIATTR_CUDA_API_VERSION
	.align		4
        /*0000*/ 	.byte	0x04, 0x37
        /*0002*/ 	.short	(.L_403 - .L_402)
.L_402:
        /*0004*/ 	.word	0x00000082


	//----- nvinfo : EIATTR_KPARAM_INFO
	.align		4
.L_403:
        /*0008*/ 	.byte	0x04, 0x17
        /*000a*/ 	.short	(.L_405 - .L_404)
.L_404:
        /*000c*/ 	.word	0x00000000
        /*0010*/ 	.short	0x0001
        /*0012*/ 	.short	0x0008
        /*0014*/ 	.byte	0x00, 0xf5, 0x21, 0x00


	//----- nvinfo : EIATTR_KPARAM_INFO
	.align		4
.L_405:
        /*0018*/ 	.byte	0x04, 0x17
        /*001a*/ 	.short	(.L_407 - .L_406)
.L_406:
        /*001c*/ 	.word	0x00000000
        /*0020*/ 	.short	0x0000
        /*0022*/ 	.short	0x0000
        /*0024*/ 	.byte	0x00, 0xf5, 0x21, 0x00


	//----- nvinfo : EIATTR_SPARSE_MMA_MASK
	.align		4
.L_407:
        /*0028*/ 	.byte	0x03, 0x50
        /*002a*/ 	.short	0x0000


	//----- nvinfo : EIATTR_MAXREG_COUNT
	.align		4
        /*002c*/ 	.byte	0x03, 0x1b
        /*002e*/ 	.short	0x00ff


	//----- nvinfo : EIATTR_MERCURY_ISA_VERSION
	.align		4
        /*0030*/ 	.byte	0x03, 0x5f
        /*0032*/ 	.short	0x0101


	//----- nvinfo : EIATTR_VRC_CTA_INIT_COUNT
	.align		4
        /*0034*/ 	.byte	0x02, 0x4a
	.zero		1
	.zero		1


	//----- nvinfo : EIATTR_EXIT_INSTR_OFFSETS
	.align		4
        /*0038*/ 	.byte	0x04, 0x1c
        /*003a*/ 	.short	(.L_409 - .L_408)


	//   ....[0]....
.L_408:
        /*003c*/ 	.word	0x00000830


	//----- nvinfo : EIATTR_MAX_THREADS
	.align		4
.L_409:
        /*0040*/ 	.byte	0x04, 0x05
        /*0042*/ 	.short	(.L_411 - .L_410)
.L_410:
        /*0044*/ 	.word	0x00000080
        /*0048*/ 	.word	0x00000001
        /*004c*/ 	.word	0x00000001


	//----- nvinfo : EIATTR_CBANK_PARAM_SIZE
	.align		4
.L_411:
        /*0050*/ 	.byte	0x03, 0x19
        /*0052*/ 	.short	0x0010


	//----- nvinfo : EIATTR_PARAM_CBANK
	.align		4
        /*0054*/ 	.byte	0x04, 0x0a
        /*0056*/ 	.short	(.L_413 - .L_412)
	.align		4
.L_412:
        /*0058*/ 	.word	index@(.nv.constant0.tvmgen_default_fused_nn_contrib_conv2d_winograd_without_weight_transform_add_nn_relu_2_kernel0)
        /*005c*/ 	.short	0x0380
        /*005e*/ 	.short	0x0010


	//----- nvinfo : EIATTR_SW_WAR
	.align		4
.L_413:
        /*0060*/ 	.byte	0x04, 0x36
        /*0062*/ 	.short	(.L_415 - .L_414)
.L_414:
        /*0064*/ 	.word	0x00000008
.L_415:


//--------------------- .nv.info.tvmgen_default_fused_nn_contrib_conv2d_winograd_without_weight_transform_add_nn_relu_1_kernel2 --------------------------
	.section	.nv.info.tvmgen_default_fused_nn_contrib_conv2d_winograd_without_weight_transform_add_nn_relu_1_kernel2,"",@"SHT_CUDA_INFO"
	.sectionflags	@""
	.align	4


	//----- nvinfo : EIATTR_CUDA_API_VERSION
	.align		4
        /*0000*/ 	.byte	0x04, 0x37
        /*0002*/ 	.short	(.L_417 - .L_416)
.L_416:
        /*0004*/ 	.word	0x00000082


	//----- nvinfo : EIATTR_KPARAM_INFO
	.align		4
.L_417:
        /*0008*/ 	.byte	0x04, 0x17
        /*000a*/ 	.short	(.L_419 - .L_418)
.L_418:
        /*000c*/ 	.word	0x00000000
        /*0010*/ 	.short	0x0002
        /*0012*/ 	.short	0x0010
        /*0014*/ 	.byte	0x00, 0xf5, 0x21, 0x00


	//----- nvinfo : EIATTR_KPARAM_INFO
	.align		4
.L_419:
        /*0018*/ 	.byte	0x04, 0x17
        /*001a*/ 	.short	(.L_421 - .L_420)
.L_420:
        /*001c*/ 	.word	0x00000000
        /*0020*/ 	.short	0x0001
        /*0022*/ 	.short	0x0008
        /*0024*/ 	.byte	0x00, 0xf5, 0x21, 0x00


	//----- nvinfo : EIATTR_KPARAM_INFO
	.align		4
.L_421:
        /*0028*/ 	.byte	0x04, 0x17
        /*002a*/ 	.short	(.L_423 - .L_422)
.L_422:
        /*002c*/ 	.word	0x00000000
        /*0030*/ 	.short	0x0000
        /*0032*/ 	.short	0x0000
        /*0034*/ 	.byte	0x00, 0xf5, 0x21, 0x00


	//----- nvinfo : EIATTR_SPARSE_MMA_MASK
	.align		4
.L_423:
        /*0038*/ 	.byte	0x03, 0x50
        /*003a*/ 	.short	0x0000


	//----- nvinfo : EIATTR_MAXREG_COUNT
	.align		4
        /*003c*/ 	.byte	0x03, 0x1b
        /*003e*/ 	.short	0x00ff


	//----- nvinfo : EIATTR_MERCURY_ISA_VERSION
	.align		4
        /*0040*/ 	.byte	0x03, 0x5f
        /*0042*/ 	.short	0x0101


	//----- nvinfo : EIATTR_VRC_CTA_INIT_COUNT
	.align		4
        /*0044*/ 	.byte	0x02, 0x4a
	.zero		1
	.zero		1


	//----- nvinfo : EIATTR_EXIT_INSTR_OFFSETS
	.align		4
        /*0048*/ 	.byte	0x04, 0x1c
        /*004a*/ 	.short	(.L_425 - .L_424)


	//   ....[0]....
.L_424:
        /*004c*/ 	.word	0x000005e0


	//----- nvinfo : EIATTR_MAX_THREADS
	.align		4
.L_425:
        /*0050*/ 	.byte	0x04, 0x05
        /*0052*/ 	.short	(.L_427 - .L_426)
.L_426:
        /*0054*/ 	.word	0x00000080
        /*0058*/ 	.word	0x00000001
        /*005c*/ 	.word	0x00000001


	//----- nvinfo : EIATTR_CBANK_PARAM_SIZE
	.align		4
.L_427:
        /*0060*/ 	.byte	0x03, 0x19
        /*0062*/ 	.short	0x0018


	//----- nvinfo : EIATTR_PARAM_CBANK
	.align		4
        /*0064*/ 	.byte	0x04, 0x0a
        /*0066*/ 	.short	(.L_429 - .L_428)
	.align		4
.L_428:
        /*0068*/ 	.word	index@(.nv.constant0.tvmgen_default_fused_nn_contrib_conv2d_winograd_without_weight_transform_add_nn_relu_1_kernel2)
        /*006c*/ 	.short	0x0380
        /*006e*/ 	.short	0x0018


	//----- nvinfo : EIATTR_SW_WAR
	.align		4
.L_429:
        /*0070*/ 	.byte	0x04, 0x36
        /*0072*/ 	.short	(.L_431 - .L_430)
.L_430:
        /*0074*/ 	.word	0x00000008
.L_431:


//--------------------- .nv.info.tvmgen_default_fused_nn_conv2d_add_nn_relu_2_kernel0 --------------------------
	.section	.nv.info.tvmgen_default_fused_nn_conv2d_add_nn_relu_2_kernel0,"",@"SHT_CUDA_INFO"
	.sectionflags	@""
	.align	4


	//----- nvinfo : EIATTR_CUDA_API_VERSION
	.align		4
        /*0000*/ 	.byte	0x04, 0x37
        /*0002*/ 	.short	(.L_433 - .L_432)
.L_432:
        /*0004*/ 	.word	0x00000082


	//----- nvinfo : EIATTR_KPARAM_INFO
	.align		4
.L_433:
        /*0008*/ 	.byte	0x04, 0x17
        /*000a*/ 	.short	(.L_435 - .L_434)
.L_434:
        /*000c*/ 	.word	0x00000000
        /*0010*/ 	.short	0x0003
        /*0012*/ 	.short	0x0018
        /*0014*/ 	.byte	0x00, 0xf5, 0x21, 0x00


	//----- nvinfo : EIATTR_KPARAM_INFO
	.align		4
.L_435:
        /*0018*/ 	.byte	0x04, 0x17
        /*001a*/ 	.short	(.L_437 - .L_436)
.L_436:
        /*001c*/ 	.word	0x00000000
        /*0020*/ 	.short	0x0002
        /*0022*/ 	.short	0x0010
        /*0024*/ 	.byte	0x00, 0xf5, 0x21, 0x00


	//----- nvinfo : EIATTR_KPARAM_INFO
	.align		4
.L_437:
        /*0028*/ 	.byte	0x04, 0x17
        /*002a*/ 	.short	(.L_439 - .L_438)
.L_438:
        /*002c*/ 	.word	0x00000000
        /*0030*/ 	.short	0x0001
        /*0032*/ 	.short	0x0008
        /*0034*/ 	.byte	0x00, 0xf5, 0x21, 0x00


	//----- nvinfo : EIATTR_KPARAM_INFO
	.align		4
.L_439:
        /*0038*/ 	.byte	0x04, 0x17
        /*003a*/ 	.short	(.L_441 - .L_440)
.L_440:
        /*003c*/ 	.word	0x00000000
        /*0040*/ 	.short	0x0000
        /*0042*/ 	.short	0x0000
        /*0044*/ 	.byte	0x00, 0xf5, 0x21, 0x00


	//----- nvinfo : EIATTR_SPARSE_MMA_MASK
	.align		4
.L_441:
        /*0048*/ 	.byte	0x03, 0x50
        /*004a*/ 	.short	0x0000


	//----- nvinfo : EIATTR_MAXREG_COUNT
	.align		4
        /*004c*/ 	.byte	0x03, 0x1b
        /*004e*/ 	.short	0x00ff


	//----- nvinfo : EIATTR_NUM_BARRIERS
	.align		4
        /*0050*/ 	.byte	0x02, 0x4c
        /*0052*/ 	.byte	0x01
	.zero		1


	//----- nvinfo : EIATTR_MERCURY_ISA_VERSION
	.align		4
        /*0054*/ 	.byte	0x03, 0x5f
        /*0056*/ 	.short	0x0101


	//----- nvinfo : EIATTR_VRC_CTA_INIT_COUNT
	.align		4
        /*0058*/ 	.byte	0x02, 0x4a
	.zero		1
	.zero		1


	//----- nvinfo : EIATTR_EXIT_INSTR_OFFSETS
	.align		4
        /*005c*/ 	.byte	0x04, 0x1c
        /*005e*/ 	.short	(.L_443 - .L_442)


	//   ....[0]....
.L_442:
        /*0060*/ 	.word	0x00001610


	//----- nvinfo : EIATTR_MAX_THREADS
	.align		4
.L_443:
        /*0064*/ 	.byte	0x04, 0x05
        /*0066*/ 	.short	(.L_445 - .L_444)
.L_444:
        /*0068*/ 	.word	0x000000e0
        /*006c*/ 	.word	0x00000001
        /*0070*/ 	.word	0x00000001


	//----- nvinfo : EIATTR_CRS_STACK_SIZE
	.align		4
.L_445:
        /*0074*/ 	.byte	0x04, 0x1e
        /*0076*/ 	.short	(.L_447 - .L_446)
.L_446:
        /*0078*/ 	.word	0x00000000


	//----- nvinfo : EIATTR_CBANK_PARAM_SIZE
	.align		4
.L_447:
        /*007c*/ 	.byte	0x03, 0x19
        /*007e*/ 	.short	0x0020


	//----- nvinfo : EIATTR_PARAM_CBANK
	.align		4
        /*0080*/ 	.byte	0x04, 0x0a
        /*0082*/ 	.short	(.L_449 - .L_448)
	.align		4
.L_448:
        /*0084*/ 	.word	index@(.nv.constant0.tvmgen_default_fused_nn_conv2d_add_nn_relu_2_kernel0)
        /*0088*/ 	.short	0x0380
        /*008a*/ 	.short	0x0020


	//----- nvinfo : EIATTR_SW_WAR
	.align		4
.L_449:
        /*008c*/ 	.byte	0x04, 0x36
        /*008e*/ 	.short	(.L_451 - .L_450)
.L_450:
        /*0090*/ 	.word	0x00000008
.L_451:


//--------------------- .nv.info.tvmgen_default_fused_nn_contrib_conv2d_winograd_without_weight_transform_add_kernel1 --------------------------
	.section	.nv.info.tvmgen_default_fused_nn_contrib_conv2d_winograd_without_weight_transform_add_kernel1,"",@"SHT_CUDA_INFO"
	.sectionflags	@""
	.align	4


	//----- nvinfo : EIATTR_CUDA_API_VERSION
	.align		4
        /*0000*/ 	.byte	0x04, 0x37
        /*0002*/ 	.short	(.L_453 - .L_452)
.L_452:
        /*0004*/ 	.word	0x00000082


	//----- nvinfo : EIATTR_KPARAM_INFO
	.align		4
.L_453:
        /*0008*/ 	.byte	0x04, 0x17
        /*000a*/ 	.short	(.L_455 - .L_454)
.L_454:
        /*000c*/ 	.word	0x00000000
        /*0010*/ 	.short	0x0002
        /*0012*/ 	.short	0x0010
        /*0014*/ 	.byte	0x00, 0xf5, 0x21, 0x00


	//----- nvinfo : EIATTR_KPARAM_INFO
	.align		4
.L_455:
        /*0018*/ 	.byte	0x04, 0x17
        /*001a*/ 	.short	(.L_457 - .L_456)
.L_456:
        /*001c*/ 	.word	0x00000000
        /*0020*/ 	.short	0x0001
        /*0022*/ 	.short	0x0008
        /*0024*/ 	.byte	0x00, 0xf5, 0x21, 0x00


	//----- nvinfo : EIATTR_KPARAM_INFO
	.align		4
.L_457:
        /*0028*/ 	.byte	0x04, 0x17
        /*002a*/ 	.short	(.L_459 - .L_458)
.L_458:
        /*002c*/ 	.word	0x00000000
        /*0030*/ 	.short	0x0000
        /*0032*/ 	.short	0x0000
        /*0034*/ 	.byte	0x00, 0xf5, 0x21, 0x00


	//----- nvinfo : EIATTR_SPARSE_MMA_MASK
	.align		4
.L_459:
        /*0038*/ 	.byte	0x03, 0x50
        /*003a*/ 	.short	0x0000


	//----- nvinfo : EIATTR_MAXREG_COUNT
	.align		4
        /*003c*/ 	.byte	0x03, 0x1b
        /*003e*/ 	.short	0x00ff


	//----- nvinfo : EIATTR_NUM_BARRIERS
	.align		4
        /*0040*/ 	.byte	0x02, 0x4c
        /*0042*/ 	.byte	0x01
	.zero		1


	//----- nvinfo : EIATTR_MERCURY_ISA_VERSION
	.align		4
        /*0044*/ 	.byte	0x03, 0x5f
        /*0046*/ 	.short	0x0101


	//----- nvinfo : EIATTR_VRC_CTA_INIT_COUNT
	.align		4
        /*0048*/ 	.byte	0x02, 0x4a
	.zero		1
	.zero		1


	//----- nvinfo : EIATTR_EXIT_INSTR_OFFSETS
	.align		4
        /*004c*/ 	.byte	0x04, 0x1c
        /*004e*/ 	.short	(.L_461 - .L_460)


	//   ....[0]....
.L_460:
        /*0050*/ 	.word	0x00001230


	//----- nvinfo : EIATTR_MAX_THREADS
	.align		4
.L_461:
        /*0054*/ 	.byte	0x04, 0x05
        /*0056*/ 	.short	(.L_463 - .L_462)
.L_462:
        /*0058*/ 	.word	0x000000c4
        /*005c*/ 	.word	0x00000001
        /*0060*/ 	.word	0x00000001


	//----- nvinfo : EIATTR_CBANK_PARAM_SIZE
	.align		4
.L_463:
        /*0064*/ 	.byte	0x03, 0x19
        /*0066*/ 	.short	0x0018


	//----- nvinfo : EIATTR_PARAM_CBANK
	.align		4
        /*0068*/ 	.byte	0x04, 0x0a
        /*006a*/ 	.short	(.L_465 - .L_464)
	.align		4
.L_464:
        /*006c*/ 	.word	index@(.nv.constant0.tvmgen_default_fused_nn_contrib_conv2d_winograd_without_weight_transform_add_kernel1)
        /*0070*/ 	.short	0x0380
        /*0072*/ 	.short	0x0018


	//----- nvinfo : EIATTR_SW_WAR
	.align		4
.L_465:
        /*0074*/ 	.byte	0x04, 0x36
        /*0076*/ 	.short	(.L_467 - .L_466)
.L_466:
        /*0078*/ 	.word	0x00000008
.L_467:


//--------------------- .nv.info.tvmgen_default_fused_nn_contrib_conv2d_winograd_without_weight_transform_add_3_kernel1 --------------------------
	.section	.nv.info.tvmgen_default_fused_nn_contrib_conv2d_winograd_without_weight_transform_add_3_kernel1,"",@"SHT_CUDA_INFO"
	.sectionflags	@""
	.align	4


	//----- nvinfo : EIATTR_CUDA_API_VERSION
	.align		4
        /*0000*/ 	.byte	0x04, 0x37
        /*0002*/ 	.short	(.L_469 - .L_468)
.L_468:
        /*0004*/ 	.word	0x00000082


	//----- nvinfo : EIATTR_KPARAM_INFO
	.align		4
.L_469:
        /*0008*/ 	.byte	0x04, 0x17
        /*000a*/ 	.short	(.L_471 - .L_470)
.L_470:
        /*000c*/ 	.word	0x00000000
        /*0010*/ 	.short	0x0002
        /*0012*/ 	.short	0x0010
        /*0014*/ 	.byte	0x00, 0xf5, 0x21, 0x00


	//----- nvinfo : EIATTR_KPARAM_INFO
	.align		4
.L_471:
        /*0018*/ 	.byte	0x04, 0x17
        /*001a*/ 	.short	(.L_473 - .L_472)
.L_472:
        /*001c*/ 	.word	0x00000000
        /*0020*/ 	.short	0x0001
        /*0022*/ 	.short	0x0008
        /*0024*/ 	.byte	0x00, 0xf5, 0x21, 0x00


	//----- nvinfo : EIATTR_KPARAM_INFO
	.align		4
.L_473:
        /*0028*/ 	.byte	0x04, 0x17
        /*002a*/ 	.short	(.L_475 - .L_474)
.L_474:
        /*002c*/ 	.word	0x00000000
        /*0030*/ 	.short	0x0000
        /*0032*/ 	.short	0x0000
        /*0034*/ 	.byte	0x00, 0xf5, 0x21, 0x00


	//----- nvinfo : EIATTR_SPARSE_MMA_MASK
	.align		4
.L_475:
        /*0038*/ 	.byte	0x03, 0x50
        /*003a*/ 	.short	0x0000


	//----- nvinfo : EIATTR_MAXREG_COUNT
	.align		4
        /*003c*/ 	.byte	0x03, 0x1b
        /*003e*/ 	.short	0x00ff


	//----- nvinfo : EIATTR_NUM_BARRIERS
	.align		4
        /*0040*/ 	.byte	0x02, 0x4c
        /*0042*/ 	.byte	0x01
	.zero		1


	//----- nvinfo : EIATTR_MERCURY_ISA_VERSION
	.align		4
        /*0044*/ 	.byte	0x03, 0x5f
        /*0046*/ 	.short	0x0101


	//----- nvinfo : EIATTR_VRC_CTA_INIT_COUNT
	.align		4
        /*0048*/ 	.byte	0x02, 0x4a
	.zero		1
	.zero		1


	//----- nvinfo : EIATTR_EXIT_INSTR_OFFSETS
	.align		4
        /*004c*/ 	.byte	0x04, 0x1c
        /*004e*/ 	.short	(.L_477 - .L_476)


	//   ....[0]....
.L_476:
        /*0050*/ 	.word	0x00000ec0


	//----- nvinfo : EIATTR_MAX_THREADS
	.align		4
.L_477:
        /*0054*/ 	.byte	0x04, 0x05
        /*0056*/ 	.short	(.L_479 - .L_478)
.L_478:
        /*0058*/ 	.word	0x00000080
        /*005c*/ 	.word	0x00000001
        /*0060*/ 	.word	0x00000001


	//----- nvinfo : EIATTR_CBANK_PARAM_SIZE
	.align		4
.L_479:
        /*0064*/ 	.byte	0x03, 0x19
        /*0066*/ 	.short	0x0018


	//----- nvinfo : EIATTR_PARAM_CBANK
	.align		4
        /*0068*/ 	.byte	0x04, 0x0a
        /*006a*/ 	.short	(.L_481 - .L_480)
	.align		4
.L_480:
        /*006c*/ 	.word	index@(.nv.constant0.tvmgen_default_fused_nn_contrib_conv2d_winograd_without_weight_transform_add_3_kernel1)
        /*0070*/ 	.short	0x0380
        /*0072*/ 	.short	0x0018


	//----- nvinfo : EIATTR_SW_WAR
	.align		4
.L_481:
        /*0074*/ 	.byte	0x04, 0x36
        /*0076*/ 	.short	(.L_483 - .L_482)
.L_482:
        /*0078*/ 	.word	0x00000008
.L_483:


//--------------------- .nv.info.tvmgen_default_fused_nn_contrib_conv2d_winograd_without_weight_transform_add_nn_relu_2_kernel2 --------------------------
	.section	.nv.info.tvmgen_default_fused_nn_contrib_conv2d_winograd_without_weight_transform_add_nn_relu_2_kernel2,"",@"SHT_CUDA_INFO"
	.sectionflags	@""
	.align	4


	//----- nvinfo : EIATTR_CUDA_API_VERSION
	.align		4
        /*0000*/ 	.byte	0x04, 0x37
        /*0002*/ 	.short	(.L_485 - .L_484)
.L_484:
        /*0004*/ 	.word	0x00000082


	//----- nvinfo : EIATTR_KPARAM_INFO
	.align		4
.L_485:
        /*0008*/ 	.byte	0x04, 0x17
        /*000a*/ 	.short	(.L_487 - .L_486)
.L_486:
        /*000c*/ 	.word	0x00000000
        /*0010*/ 	.short	0x0002
        /*0012*/ 	.short	0x0010
        /*0014*/ 	.byte	0x00, 0xf5, 0x21, 0x00


	//----- nvinfo : EIATTR_KPARAM_INFO
	.align		4
.L_487:
        /*0018*/ 	.byte	0x04, 0x17
        /*001a*/ 	.short	(.L_489 - .L_488)
.L_488:
        /*001c*/ 	.word	0x00000000
        /*0020*/ 	.short	0x0001
        /*0022*/ 	.short	0x0008
        /*0024*/ 	.byte	0x00, 0xf5, 0x21, 0x00


	//----- nvinfo : EIATTR_KPARAM_INFO
	.align		4
.L_489:
        /*0028*/ 	.byte	0x04, 0x17
        /*002a*/ 	.short	(.L_491 - .L_490)
.L_490:
        /*002c*/ 	.word	0x00000000
        /*0030*/ 	.short	0x0000
        /*0032*/ 	.short	0x0000
        /*0034*/ 	.byte	0x00, 0xf5, 0x21, 0x00


	//----- nvinfo : EIATTR_SPARSE_MMA_MASK
	.align		4
.L_491:
        /*0038*/ 	.byte	0x03, 0x50
        /*003a*/ 	.short	0x0000


	//----- nvinfo : EIATTR_MAXREG_COUNT
	.align		4
        /*003c*/ 	.byte	0x03, 0x1b
        /*003e*/ 	.short	0x00ff


	//----- nvinfo : EIATTR_MERCURY_ISA_VERSION
	.align		4
        /*0040*/ 	.byte	0x03, 0x5f
        /*0042*/ 	.short	0x0101


	//----- nvinfo : EIATTR_VRC_CTA_INIT_COUNT
	.align		4
        /*0044*/ 	.byte	0x02, 0x4a
	.zero		1
	.zero		1


	//----- nvinfo : EIATTR_EXIT_INSTR_OFFSETS
	.align		4
        /*0048*/ 	.byte	0x04, 0x1c
        /*004a*/ 	.short	(.L_493 - .L_492)


	//   ....[0]....
.L_492:
        /*004c*/ 	.word	0x00000690


	//----- nvinfo : EIATTR_MAX_THREADS
	.align		4
.L_493:
        /*0050*/ 	.byte	0x04, 0x05
        /*0052*/ 	.short	(.L_495 - .L_494)
.L_494:
        /*0054*/ 	.word	0x00000080
        /*0058*/ 	.word	0x00000001
        /*005c*/ 	.word	0x00000001


	//----- nvinfo : EIATTR_CBANK_PARAM_SIZE
	.align		4
.L_495:
        /*0060*/ 	.byte	0x03, 0x19
        /*0062*/ 	.short	0x0018


	//----- nvinfo : EIATTR_PARAM_CBANK
	.align		4
        /*0064*/ 	.byte	0x04, 0x0a
        /*0066*/ 	.short	(.L_497 - .L_496)
	.align		4
.L_496:
        /*0068*/ 	.word	index@(.nv.constant0.tvmgen_default_fused_nn_contrib_conv2d_winograd_without_weight_transform_add_nn_relu_2_kernel2)
        /*006c*/ 	.short	0x0380
        /*006e*/ 	.short	0x0018


	//----- nvinfo : EIATTR_SW_WAR
	.align		4
.L_497:
        /*0070*/ 	.byte	0x04, 0x36
        /*0072*/ 	.short	(.L_499 - .L_498)
.L_498:
        /*0074*/ 	.word	0x00000008
.L_499:


//--------------------- .nv.info.tvmgen_default_fused_nn_contrib_conv2d_winograd_without_weight_transform_add_nn_relu_3_kernel1 --------------------------
	.section	.nv.info.tvmgen_default_fused_nn_contrib_conv2d_winograd_without_weight_transform_add_nn_relu_3_kernel1,"",@"SHT_CUDA_INFO"
	.sectionflags	@""
	.align	4


	//----- nvinfo : EIATTR_CUDA_API_VERSION
	.align		4
        /*0000*/ 	.byte	0x04, 0x37
        /*0002*/ 	.short	(.L_501 - .L_500)
.L_500:
        /*0004*/ 	.word	0x00000082


	//----- nvinfo : EIATTR_KPARAM_INFO
	.align		4
.L_501:
        /*0008*/ 	.byte	0x04, 0x17
        /*000a*/ 	.short	(.L_503 - .L_502)
.L_502:
        /*000c*/ 	.word	0x00000000
        /*0010*/ 	.short	0x0002
        /*0012*/ 	.short	0x0010
        /*0014*/ 	.byte	0x00, 0xf5, 0x21, 0x00


	//----- nvinfo : EIATTR_KPARAM_INFO
	.align		4
.L_503:
        /*0018*/ 	.byte	0x04, 0x17
        /*001a*/ 	.short	(.L_505 - .L_504)
.L_504:
        /*001c*/ 	.word	0x00000000
        /*0020*/ 	.short	0x0001
        /*0022*/ 	.short	0x0008
        /*0024*/ 	.byte	0x00, 0xf5, 0x21, 0x00


	//----- nvinfo : EIATTR_KPARAM_INFO
	.align		4
.L_505:
        /*0028*/ 	.byte	0x04, 0x17
        /*002a*/ 	.short	(.L_507 - .L_506)
.L_506:
        /*002c*/ 	.word	0x00000000
        /*0030*/ 	.short	0x0000
        /*0032*/ 	.short	0x0000
        /*0034*/ 	.byte	0x00, 0xf5, 0x21, 0x00


	//----- nvinfo : EIATTR_SPARSE_MMA_MASK
	.align		4
.L_507:
        /*0038*/ 	.byte	0x03, 0x50
        /*003a*/ 	.short	0x0000


	//----- nvinfo : EIATTR_MAXREG_COUNT
	.align		4
        /*003c*/ 	.byte	0x03, 0x1b
        /*003e*/ 	.short	0x00ff


	//----- nvinfo : EIATTR_NUM_BARRIERS
	.align		4
        /*0040*/ 	.byte	0x02, 0x4c
        /*0042*/ 	.byte	0x01
	.zero		1


	//----- nvinfo : EIATTR_MERCURY_ISA_VERSION
	.align		4
        /*0044*/ 	.byte	0x03, 0x5f
        /*0046*/ 	.short	0x0101


	//----- nvinfo : EIATTR_VRC_CTA_INIT_COUNT
	.align		4
        /*0048*/ 	.byte	0x02, 0x4a
	.zero		1
	.zero		1


	//----- nvinfo : EIATTR_EXIT_INSTR_OFFSETS
	.align		4
        /*004c*/ 	.byte	0x04, 0x1c
        /*004e*/ 	.short	(.L_509 - .L_508)


	//   ....[0]....
.L_508:
        /*0050*/ 	.word	0x00000ec0


	//----- nvinfo : EIATTR_MAX_THREADS
	.align		4
.L_509:
        /*0054*/ 	.byte	0x04, 0x05
        /*0056*/ 	.short	(.L_511 - .L_510)
.L_510:
        /*0058*/ 	.word	0x00000080
        /*005c*/ 	.word	0x00000001
        /*0060*/ 	.word	0x00000001


	//----- nvinfo : EIATTR_CBANK_PARAM_SIZE
	.align		4
.L_511:
        /*0064*/ 	.byte	0x03, 0x19
        /*0066*/ 	.short	0x0018


	//----- nvinfo : EIATTR_PARAM_CBANK
	.align		4
        /*0068*/ 	.byte	0x04, 0x0a
        /*006a*/ 	.short	(.L_513 - .L_512)
	.align		4
.L_512:
        /*006c*/ 	.word	index@(.nv.constant0.tvmgen_default_fused_nn_contrib_conv2d_winograd_without_weight_transform_add_nn_relu_3_kernel1)
        /*0070*/ 	.short	0x0380
        /*0072*/ 	.short	0x0018


	//----- nvinfo : EIATTR_SW_WAR
	.align		4
.L_513:
        /*0074*/ 	.byte	0x04, 0x36
        /*0076*/ 	.short	(.L_515 - .L_514)
.L_514:
        /*0078*/ 	.word	0x00000008
.L_515:


//--------------------- .nv.info.tvmgen_default_fused_nn_contrib_conv2d_winograd_without_weight_transform_add_add_nn_relu_kernel2 --------------------------
	.section	.nv.info.tvmgen_default_fused_nn_contrib_conv2d_winograd_without_weight_transform_add_add_nn_relu_kernel2,"",@"SHT_CUDA_INFO"
	.sectionflags	@""
	.align	4


	//----- nvinfo : EIATTR_CUDA_API_VERSION
	.align		4
        /*0000*/ 	.byte	0x04, 0x37
        /*0002*/ 	.short	(.L_517 - .L_516)
.L_516:
        /*0004*/ 	.word	0x00000082


	//----- nvinfo : EIATTR_KPARAM_INFO
	.align		4
.L_517:
        /*0008*/ 	.byte	0x04, 0x17
        /*000a*/ 	.short	(.L_519 - .L_518)
.L_518:
        /*000c*/ 	.word	0x00000000
        /*0010*/ 	.short	0x0003
        /*0012*/ 	.short	0x0018
        /*0014*/ 	.byte	0x00, 0xf5, 0x21, 0x00


	//----- nvinfo : EIATTR_KPARAM_INFO
	.align		4
.L_519:
        /*0018*/ 	.byte	0x04, 0x17
        /*001a*/ 	.short	(.L_521 - .L_520)
.L_520:
        /*001c*/ 	.word	0x00000000
        /*0020*/ 	.short	0x0002
        /*0022*/ 	.short	0x0010
        /*0024*/ 	.byte	0x00, 0xf5, 0x21, 0x00


	//----- nvinfo : EIATTR_KPARAM_INFO
	.align		4
.L_521:
        /*0028*/ 	.byte	0x04, 0x17
        /*002a*/ 	.short	(.L_523 - .L_522)
.L_522:
        /*002c*/ 	.word	0x00000000
        /*0030*/ 	.short	0x0001
        /*0032*/ 	.short	0x0008
        /*0034*/ 	.byte	0x00, 0xf5, 0x21, 0x00


	//----- nvinfo : EIATTR_KPARAM_INFO
	.align		4
.L_523:
        /*0038*/ 	.byte	0x04, 0x17
        /*003a*/ 	.short	(.L_525 - .L_524)
.L_524:
        /*003c*/ 	.word	0x00000000
        /*0040*/ 	.short	0x0000
        /*0042*/ 	.short	0x0000
        /*0044*/ 	.byte	0x00, 0xf5, 0x21, 0x00


	//----- nvinfo : EIATTR_SPARSE_MMA_MASK
	.align		4
.L_525:
        /*0048*/ 	.byte	0x03, 0x50
        /*004a*/ 	.short	0x0000


	//----- nvinfo : EIATTR_MAXREG_COUNT
	.align		4
        /*004c*/ 	.byte	0x03, 0x1b
        /*004e*/ 	.short	0x00ff


	//----- nvinfo : EIATTR_MERCURY_ISA_VERSION
	.align		4
        /*0050*/ 	.byte	0x03, 0x5f
        /*0052*/ 	.short	0x0101


	//----- nvinfo : EIATTR_VRC_CTA_INIT_COUNT
	.align		4
        /*0054*/ 	.byte	0x02, 0x4a
	.zero		1
	.zero		1


	//----- nvinfo : EIATTR_EXIT_INSTR_OFFSETS
	.align		4
        /*0058*/ 	.byte	0x04, 0x1c
        /*005a*/ 	.short	(.L_527 - .L_526)


	//   ....[0]....
.L_526:
        /*005c*/ 	.word	0x00001cb0


	//----- nvinfo : EIATTR_MAX_THREADS
	.align		4
.L_527:
        /*0060*/ 	.byte	0x04, 0x05
        /*0062*/ 	.short	(.L_529 - .L_528)
.L_528:
        /*0064*/ 	.word	0x00000080
        /*0068*/ 	.word	0x00000001
        /*006c*/ 	.word	0x00000001


	//----- nvinfo : EIATTR_CBANK_PARAM_SIZE
	.align		4
.L_529:
        /*0070*/ 	.byte	0x03, 0x19
        /*0072*/ 	.short	0x0020


	//----- nvinfo : EIATTR_PARAM_CBANK
	.align		4
        /*0074*/ 	.byte	0x04, 0x0a
        /*0076*/ 	.short	(.L_531 - .L_530)
	.align		4
.L_530:
        /*0078*/ 	.word	index@(.nv.constant0.tvmgen_default_fused_nn_contrib_conv2d_winograd_without_weight_transform_add_add_nn_relu_kernel2)
        /*007c*/ 	.short	0x0380
        /*007e*/ 	.short	0x0020


	//----- nvinfo : EIATTR_SW_WAR
	.align		4
.L_531:
        /*0080*/ 	.byte	0x04, 0x36
        /*0082*/ 	.short	(.L_533 - .L_532)
.L_532:
        /*0084*/ 	.word	0x00000008
.L_533:


//--------------------- .nv.info.tvmgen_default_fused_nn_conv2d_3_kernel0 --------------------------
	.section	.nv.info.tvmgen_default_fused_nn_conv2d_3_kernel0,"",@"SHT_CUDA_INFO"
	.sectionflags	@""
	.align	4


	//----- nvinfo : EIATTR_CUDA_API_VERSION
	.align		4
        /*0000*/ 	.byte	0x04, 0x37
        /*0002*/ 	.short	(.L_535 - .L_534)
.L_534:
        /*0004*/ 	.word	0x00000082


	//----- nvinfo : EIATTR_KPARAM_INFO
	.align		4
.L_535:
        /*0008*/ 	.byte	0x04, 0x17
        /*000a*/ 	.short	(.L_537 - .L_536)
.L_536:
        /*000c*/ 	.word	0x00000000
        /*0010*/ 	.short	0x0002
        /*0012*/ 	.short	0x0010
        /*0014*/ 	.byte	0x00, 0xf5, 0x21, 0x00


	//----- nvinfo : EIATTR_KPARAM_INFO
	.align		4
.L_537:
        /*0018*/ 	.byte	0x04, 0x17
        /*001a*/ 	.short	(.L_539 - .L_538)
.L_538:
        /*001c*/ 	.word	0x00000000
        /*0020*/ 	.short	0x0001
        /*0022*/ 	.short	0x0008
        /*0024*/ 	.byte	0x00, 0xf5, 0x21, 0x00


	//----- nvinfo : EIATTR_KPARAM_INFO
	.align		4
.L_539:
        /*0028*/ 	.byte	0x04, 0x17
        /*002a*/ 	.short	(.L_541 - .L_540)
.L_540:
        /*002c*/ 	.word	0x00000000
        /*0030*/ 	.short	0x0000
        /*0032*/ 	.short	0x0000
        /*0034*/ 	.byte	0x00, 0xf5, 0x21, 0x00


	//----- nvinfo : EIATTR_SPARSE_MMA_MASK
	.align		4
.L_541:
        /*0038*/ 	.byte	0x03, 0x50
        /*003a*/ 	.short	0x0000


	//----- nvinfo : EIATTR_MAXREG_COUNT
	.align		4
        /*003c*/ 	.byte	0x03, 0x1b
        /*003e*/ 	.short	0x00ff


	//----- nvinfo : EIATTR_NUM_BARRIERS
	.align		4
        /*0040*/ 	.byte	0x02, 0x4c
        /*0042*/ 	.byte	0x01
	.zero		1


	//----- nvinfo : EIATTR_MERCURY_ISA_VERSION
	.align		4
        /*0044*/ 	.byte	0x03, 0x5f
        /*0046*/ 	.short	0x0101


	//----- nvinfo : EIATTR_VRC_CTA_INIT_COUNT
	.align		4
        /*0048*/ 	.byte	0x02, 0x4a
	.zero		1
	.zero		1


	//----- nvinfo : EIATTR_EXIT_INSTR_OFFSETS
	.align		4
        /*004c*/ 	.byte	0x04, 0x1c
        /*004e*/ 	.short	(.L_543 - .L_542)


	//   ....[0]....
.L_542:
        /*0050*/ 	.word	0x00000700


	//----- nvinfo : EIATTR_MAX_THREADS
	.align		4
.L_543:
        /*0054*/ 	.byte	0x04, 0x05
        /*0056*/ 	.short	(.L_545 - .L_544)
.L_544:
        /*0058*/ 	.word	0x000000e0
        /*005c*/ 	.word	0x00000001
        /*0060*/ 	.word	0x00000001


	//----- nvinfo : EIATTR_CBANK_PARAM_SIZE
	.align		4
.L_545:
        /*0064*/ 	.byte	0x03, 0x19
        /*0066*/ 	.short	0x0018


	//----- nvinfo : EIATTR_PARAM_CBANK
	.align		4
        /*0068*/ 	.byte	0x04, 0x0a
        /*006a*/ 	.short	(.L_547 - .L_546)
	.align		4
.L_546:
        /*006c*/ 	.word	index@(.nv.constant0.tvmgen_default_fused_nn_conv2d_3_kernel0)
        /*0070*/ 	.short	0x0380
        /*0072*/ 	.short	0x0018


	//----- nvinfo : EIATTR_SW_WAR
	.align		4
.L_547:
        /*0074*/ 	.byte	0x04, 0x36
        /*0076*/ 	.short	(.L_549 - .L_548)
.L_548:
        /*0078*/ 	.word	0x00000008
.L_549:


//--------------------- .nv.info.tvmgen_default_fused_nn_contrib_conv2d_winograd_without_weight_transform_add_nn_relu_1_kernel1 --------------------------
	.section	.nv.info.tvmgen_default_fused_nn_contrib_conv2d_winograd_without_weight_transform_add_nn_relu_1_kernel1,"",@"SHT_CUDA_INFO"
	.sectionflags	@""
	.align	4


	//----- nvinfo : EIATTR_CUDA_API_VERSION
	.align		4
        /*0000*/ 	.byte	0x04, 0x37
        /*0002*/ 	.short	(.L_551 - .L_550)
.L_550:
        /*0004*/ 	.word	0x00000082


	//----- nvinfo : EIATTR_KPARAM_INFO
	.align		4
.L_551:
        /*0008*/ 	.byte	0x04, 0x17
        /*000a*/ 	.short	(.L_553 - .L_552)
.L_552:
        /*000c*/ 	.word	0x00000000
        /*0010*/ 	.short	0x0002
        /*0012*/ 	.short	0x0010
        /*0014*/ 	.byte	0x00, 0xf5, 0x21, 0x00


	//----- nvinfo : EIATTR_KPARAM_INFO
	.align		4
.L_553:
        /*0018*/ 	.byte	0x04, 0x17
        /*001a*/ 	.short	(.L_555 - .L_554)
.L_554:
        /*001c*/ 	.word	0x00000000
        /*0020*/ 	.short	0x0001
        /*0022*/ 	.short	0x0008
        /*0024*/ 	.byte	0x00, 0xf5, 0x21, 0x00


	//----- nvinfo : EIATTR_KPARAM_INFO
	.align		4
.L_555:
        /*0028*/ 	.byte	0x04, 0x17
        /*002a*/ 	.short	(.L_557 - .L_556)
.L_556:
        /*002c*/ 	.word	0x00000000
        /*0030*/ 	.short	0x0000
        /*0032*/ 	.short	0x0000
        /*0034*/ 	.byte	0x00, 0xf5, 0x21, 0x00


	//----- nvinfo : EIATTR_SPARSE_MMA_MASK
	.align		4
.L_557:
        /*0038*/ 	.byte	0x03, 0x50
        /*003a*/ 	.short	0x0000


	//----- nvinfo : EIATTR_MAXREG_COUNT
	.align		4
        /*003c*/ 	.byte	0x03, 0x1b
        /*003e*/ 	.short	0x00ff


	//----- nvinfo : EIATTR_NUM_BARRIERS
	.align		4
        /*0040*/ 	.byte	0x02, 0x4c
        /*0042*/ 	.byte	0x01
	.zero		1


	//----- nvinfo : EIATTR_MERCURY_ISA_VERSION
	.align		4
        /*0044*/ 	.byte	0x03, 0x5f
        /*0046*/ 	.short	0x0101


	//----- nvinfo : EIATTR_VRC_CTA_INIT_COUNT
	.align		4
        /*0048*/ 	.byte	0x02, 0x4a
	.zero		1
	.zero		1


	//----- nvinfo : EIATTR_EXIT_INSTR_OFFSETS
	.align		4
        /*004c*/ 	.byte	0x04, 0x1c
        /*004e*/ 	.short	(.L_559 - .L_558)


	//   ....[0]....
.L_558:
        /*0050*/ 	.word	0x000012e0


	//----- nvinfo : EIATTR_MAX_THREADS
	.align		4
.L_559:
        /*0054*/ 	.byte	0x04, 0x05
        /*0056*/ 	.short	(.L_561 - .L_560)
.L_560:
        /*0058*/ 	.word	0x000000c4
        /*005c*/ 	.word	0x00000001
        /*0060*/ 	.word	0x00000001


	//----- nvinfo : EIATTR_CBANK_PARAM_SIZE
	.align		4
.L_561:
        /*0064*/ 	.byte	0x03, 0x19
        /*0066*/ 	.short	0x0018


	//----- nvinfo : EIATTR_PARAM_CBANK
	.align		4
        /*0068*/ 	.byte	0x04, 0x0a
        /*006a*/ 	.short	(.L_563 - .L_562)
	.align		4
.L_562:
        /*006c*/ 	.word	index@(.nv.constant0.tvmgen_default_fused_nn_contrib_conv2d_winograd_without_weight_transform_add_nn_relu_1_kernel1)
        /*0070*/ 	.short	0x0380
        /*0072*/ 	.short	0x0018


	//----- nvinfo : EIATTR_SW_WAR
	.align		4
.L_563:
        /*0074*/ 	.byte	0x04, 0x36
        /*0076*/ 	.short	(.L_565 - .L_564)
.L_564:
        /*0078*/ 	.word	0x00000008
.L_565:


//--------------------- .nv.info.tvmgen_default_fused_nn_contrib_conv2d_winograd_without_weight_transform_add_add_nn_relu_1_kernel1 --------------------------
	.section	.nv.info.tvmgen_default_fused_nn_contrib_conv2d_winograd_without_weight_transform_add_add_nn_relu_1_kernel1,"",@"SHT_CUDA_INFO"
	.sectionflags	@""
	.align	4


	//----- nvinfo : EIATTR_CUDA_API_VERSION
	.align		4
        /*0000*/ 	.byte	0x04, 0x37
        /*0002*/ 	.short	(.L_567 - .L_566)
.L_566:
        /*0004*/ 	.word	0x00000082


	//----- nvinfo : EIATTR_KPARAM_INFO
	.align		4
.L_567:
        /*0008*/ 	.byte	0x04, 0x17
        /*000a*/ 	.short	(.L_569 - .L_568)
.L_568:
        /*000c*/ 	.word	0x00000000
        /*0010*/ 	.short	0x0002
        /*0012*/ 	.short	0x0010
        /*0014*/ 	.byte	0x00, 0xf5, 0x21, 0x00


	//----- nvinfo : EIATTR_KPARAM_INFO
	.align		4
.L_569:
        /*0018*/ 	.byte	0x04, 0x17
        /*001a*/ 	.short	(.L_571 - .L_570)
.L_570:
        /*001c*/ 	.word	0x00000000
        /*0020*/ 	.short	0x0001
        /*0022*/ 	.short	0x0008
        /*0024*/ 	.byte	0x00, 0xf5, 0x21, 0x00


	//----- nvinfo : EIATTR_KPARAM_INFO
	.align		4
.L_571:
        /*0028*/ 	.byte	0x04, 0x17
        /*002a*/ 	.short	(.L_573 - .L_572)
.L_572:
        /*002c*/ 	.word	0x00000000
        /*0030*/ 	.short	0x0000
        /*0032*/ 	.short	0x0000
        /*0034*/ 	.byte	0x00, 0xf5, 0x21, 0x00


	//----- nvinfo : EIATTR_SPARSE_MMA_MASK
	.align		4
.L_573:
        /*0038*/ 	.byte	0x03, 0x50
        /*003a*/ 	.short	0x0000


	//----- nvinfo : EIATTR_MAXREG_COUNT
	.align		4
        /*003c*/ 	.byte	0x03, 0x1b
        /*003e*/ 	.short	0x00ff


	//----- nvinfo : EIATTR_NUM_BARRIERS
	.align		4
        /*0040*/ 	.byte	0x02, 0x4c
        /*0042*/ 	.byte	0x01
	.zero		1


	//----- nvinfo : EIATTR_MERCURY_ISA_VERSION
	.align		4
        /*0044*/ 	.byte	0x03, 0x5f
        /*0046*/ 	.short	0x0101


	//----- nvinfo : EIATTR_VRC_CTA_INIT_COUNT
	.align		4
        /*0048*/ 	.byte	0x02, 0x4a
	.zero		1
	.zero		1


	//----- nvinfo : EIATTR_EXIT_INSTR_OFFSETS
	.align		4
        /*004c*/ 	.byte	0x04, 0x1c
        /*004e*/ 	.short	(.L_575 - .L_574)


	//   ....[0]....
.L_574:
        /*0050*/ 	.word	0x000012e0


	//----- nvinfo : EIATTR_MAX_THREADS
	.align		4
.L_575:
        /*0054*/ 	.byte	0x04, 0x05
        /*0056*/ 	.short	(.L_577 - .L_576)
.L_576:
        /*0058*/ 	.word	0x000000c4
        /*005c*/ 	.word	0x00000001
        /*0060*/ 	.word	0x00000001


	//----- nvinfo : EIATTR_CBANK_PARAM_SIZE
	.align		4
.L_577:
        /*0064*/ 	.byte	0x03, 0x19
        /*0066*/ 	.short	0x0018


	//----- nvinfo : EIATTR_PARAM_CBANK
	.align		4
        /*0068*/ 	.byte	0x04, 0x0a
        /*006a*/ 	.short	(.L_579 - .L_578)
	.align		4
.L_578:
        /*006c*/ 	.word	index@(.nv.constant0.tvmgen_default_fused_nn_contrib_conv2d_winograd_without_weight_transform_add_add_nn_relu_1_kernel1)
        /*0070*/ 	.short	0x0380
        /*0072*/ 	.short	0x0018


	//----- nvinfo : EIATTR_SW_WAR
	.align		4
.L_579:
        /*0074*/ 	.byte	0x04, 0x36
        /*0076*/ 	.short	(.L_581 - .L_580)
.L_580:
        /*0078*/ 	.word	0x00000008
.L_581:


//--------------------- .nv.info.tvmgen_default_fused_nn_contrib_conv2d_winograd_without_weight_transform_add_add_nn_relu_1_kernel2 --------------------------
	.section	.nv.info.tvmgen_default_fused_nn_contrib_conv2d_winograd_without_weight_transform_add_add_nn_relu_1_kernel2,"",@"SHT_CUDA_INFO"
	.sectionflags	@""
	.align	4


	//----- nvinfo : EIATTR_CUDA_API_VERSION
	.align		4
        /*0000*/ 	.byte	0x04, 0x37
        /*0002*/ 	.short	(.L_583 - .L_582)
.L_582:
        /*0004*/ 	.word	0x00000082


	//----- nvinfo : EIATTR_KPARAM_INFO
	.align		4
.L_583:
        /*0008*/ 	.byte	0x04, 0x17
        /*000a*/ 	.short	(.L_585 - .L_584)
.L_584:
        /*000c*/ 	.word	0x00000000
        /*0010*/ 	.short	0x0003
        /*0012*/ 	.short	0x0018
        /*0014*/ 	.byte	0x00, 0xf5, 0x21, 0x00


	//----- nvinfo : EIATTR_KPARAM_INFO
	.align		4
.L_585:
        /*0018*/ 	.byte	0x04, 0x17
        /*001a*/ 	.short	(.L_587 - .L_586)
.L_586:
        /*001c*/ 	.word	0x00000000
        /*0020*/ 	.short	0x0002
        /*0022*/ 	.short	0x0010
        /*0024*/ 	.byte	0x00, 0xf5, 0x21, 0x00


	//----- nvinfo : EIATTR_KPARAM_INFO
	.align		4
.L_587:
        /*0028*/ 	.byte	0x04, 0x17
        /*002a*/ 	.short	(.L_589 - .L_588)
.L_588:
        /*002c*/ 	.word	0x00000000
        /*0030*/ 	.short	0x0001
        /*0032*/ 	.short	0x0008
        /*0034*/ 	.byte	0x00, 0xf5, 0x21, 0x00


	//----- nvinfo : EIATTR_KPARAM_INFO
	.align		4
.L_589:
        /*0038*/ 	.byte	0x04, 0x17
        /*003a*/ 	.short	(.L_591 - .L_590)
.L_590:
        /*003c*/ 	.word	0x00000000
        /*0040*/ 	.short	0x0000
        /*0042*/ 	.short	0x0000
        /*0044*/ 	.byte	0x00, 0xf5, 0x21, 0x00


	//----- nvinfo : EIATTR_SPARSE_MMA_MASK
	.align		4
.L_591:
        /*0048*/ 	.byte	0x03, 0x50
        /*004a*/ 	.short	0x0000


	//----- nvinfo : EIATTR_MAXREG_COUNT
	.align		4
        /*004c*/ 	.byte	0x03, 0x1b
        /*004e*/ 	.short	0x00ff


	//----- nvinfo : EIATTR_MERCURY_ISA_VERSION
	.align		4
        /*0050*/ 	.byte	0x03, 0x5f
        /*0052*/ 	.short	0x0101


	//----- nvinfo : EIATTR_VRC_CTA_INIT_COUNT
	.align		4
        /*0054*/ 	.byte	0x02, 0x4a
	.zero		1
	.zero		1


	//----- nvinfo : EIATTR_EXIT_INSTR_OFFSETS
	.align		4
        /*0058*/ 	.byte	0x04, 0x1c
        /*005a*/ 	.short	(.L_593 - .L_592)


	//   ....[0]....
.L_592:
        /*005c*/ 	.word	0x00000680


	//----- nvinfo : EIATTR_MAX_THREADS
	.align		4
.L_593:
        /*0060*/ 	.byte	0x04, 0x05
        /*0062*/ 	.short	(.L_595 - .L_594)
.L_594:
        /*0064*/ 	.word	0x00000080
        /*0068*/ 	.word	0x00000001
        /*006c*/ 	.word	0x00000001


	//----- nvinfo : EIATTR_CBANK_PARAM_SIZE
	.align		4
.L_595:
        /*0070*/ 	.byte	0x03, 0x19
        /*0072*/ 	.short	0x0020


	//----- nvinfo : EIATTR_PARAM_CBANK
	.align		4
        /*0074*/ 	.byte	0x04, 0x0a
        /*0076*/ 	.short	(.L_597 - .L_596)
	.align		4
.L_596:
        /*0078*/ 	.word	index@(.nv.constant0.tvmgen_default_fused_nn_contrib_conv2d_winograd_without_weight_transform_add_add_nn_relu_1_kernel2)
        /*007c*/ 	.short	0x0380
        /*007e*/ 	.short	0x0020


	//----- nvinfo : EIATTR_SW_WAR
	.align		4
.L_597:
        /*0080*/ 	.byte	0x04, 0x36
        /*0082*/ 	.short	(.L_599 - .L_598)
.L_598:
        /*0084*/ 	.word	0x00000008
.L_599:


//--------------------- .nv.info.tvmgen_default_fused_nn_contrib_conv2d_winograd_without_weight_transform_add_1_kernel0 --------------------------
	.section	.nv.info.tvmgen_default_fused_nn_contrib_conv2d_winograd_without_weight_transform_add_1_kernel0,"",@"SHT_CUDA_INFO"
	.sectionflags	@""
	.align	4


	//----- nvinfo : EIATTR_CUDA_API_VERSION
	.align		4
        /*0000*/ 	.byte	0x04, 0x37
        /*0002*/ 	.short	(.L_601 - .L_600)
.L_600:
        /*0004*/ 	.word	0x00000082


	//----- nvinfo : EIATTR_KPARAM_INFO
	.align		4
.L_601:
        /*0008*/ 	.byte	0x04, 0x17
        /*000a*/ 	.short	(.L_603 - .L_602)
.L_602:
        /*000c*/ 	.word	0x00000000
        /*0010*/ 	.short	0x0001
        /*0012*/ 	.short	0x0008
        /*0014*/ 	.byte	0x00, 0xf5, 0x21, 0x00


	//----- nvinfo : EIATTR_KPARAM_INFO
	.align		4
.L_603:
        /*0018*/ 	.byte	0x04, 0x17
        /*001a*/ 	.short	(.L_605 - .L_604)
.L_604:
        /*001c*/ 	.word	0x00000000
        /*0020*/ 	.short	0x0000
        /*0022*/ 	.short	0x0000
        /*0024*/ 	.byte	0x00, 0xf5, 0x21, 0x00


	//----- nvinfo : EIATTR_SPARSE_MMA_MASK
	.align		4
.L_605:
        /*0028*/ 	.byte	0x03, 0x50
        /*002a*/ 	.short	0x0000


	//----- nvinfo : EIATTR_MAXREG_COUNT
	.align		4
        /*002c*/ 	.byte	0x03, 0x1b
        /*002e*/ 	.short	0x00ff


	//----- nvinfo : EIATTR_MERCURY_ISA_VERSION
	.align		4
        /*0030*/ 	.byte	0x03, 0x5f
        /*0032*/ 	.short	0x0101


	//----- nvinfo : EIATTR_VRC_CTA_INIT_COUNT
	.align		4
        /*0034*/ 	.byte	0x02, 0x4a
	.zero		1
	.zero		1


	//----- nvinfo : EIATTR_EXIT_INSTR_OFFSETS
	.align		4
        /*0038*/ 	.byte	0x04, 0x1c
        /*003a*/ 	.short	(.L_607 - .L_606)


	//   ....[0]....
.L_606:
        /*003c*/ 	.word	0x000007d0


	//----- nvinfo : EIATTR_MAX_THREADS
	.align		4
.L_607:
        /*0040*/ 	.byte	0x04, 0x05
        /*0042*/ 	.short	(.L_609 - .L_608)
.L_608:
        /*0044*/ 	.word	0x00000080
        /*0048*/ 	.word	0x00000001
        /*004c*/ 	.word	0x00000001


	//----- nvinfo : EIATTR_CBANK_PARAM_SIZE
	.align		4
.L_609:
        /*0050*/ 	.byte	0x03, 0x19
        /*0052*/ 	.short	0x0010


	//----- nvinfo : EIATTR_PARAM_CBANK
	.align		4
        /*0054*/ 	.byte	0x04, 0x0a
        /*0056*/ 	.short	(.L_611 - .L_610)
	.align		4
.L_610:
        /*0058*/ 	.word	index@(.nv.constant0.tvmgen_default_fused_nn_contrib_conv2d_winograd_without_weight_transform_add_1_kernel0)
        /*005c*/ 	.short	0x0380
        /*005e*/ 	.short	0x0010


	//----- nvinfo : EIATTR_SW_WAR
	.align		4
.L_611:
        /*0060*/ 	.byte	0x04, 0x36
        /*0062*/ 	.short	(.L_613 - .L_612)
.L_612:
        /*0064*/ 	.word	0x00000008
.L_613:


//--------------------- .nv.info.tvmgen_default_fused_add_nn_relu_1_kernel0 --------------------------
	.section	.nv.info.tvmgen_default_fused_add_nn_relu_1_kernel0,"",@"SHT_CUDA_INFO"
	.sectionflags	@""
	.align	4


	//----- nvinfo : EIATTR_CUDA_API_VERSION
	.align		4
        /*0000*/ 	.byte	0x04, 0x37
        /*0002*/ 	.short	(.L_615 - .L_614)
.L_614:
        /*0004*/ 	.word	0x00000082


	//----- nvinfo : EIATTR_KPARAM_INFO
	.align		4
.L_615:
        /*0008*/ 	.byte	0x04, 0x17
        /*000a*/ 	.short	(.L_617 - .L_616)
.L_616:
        /*000c*/ 	.word	0x00000000
        /*0010*/ 	.short	0x0002
        /*0012*/ 	.short	0x0010
        /*0014*/ 	.byte	0x00, 0xf5, 0x21, 0x00


	//----- nvinfo : EIATTR_KPARAM_INFO
	.align		4
.L_617:
        /*0018*/ 	.byte	0x04, 0x17
        /*001a*/ 	.short	(.L_619 - .L_618)
.L_618:
        /*001c*/ 	.word	0x00000000
        /*0020*/ 	.short	0x0001
        /*0022*/ 	.short	0x0008
        /*0024*/ 	.byte	0x00, 0xf5, 0x21, 0x00


	//----- nvinfo : EIATTR_KPARAM_INFO
	.align		4
.L_619:
        /*0028*/ 	.byte	0x04, 0x17
        /*002a*/ 	.short	(.L_621 - .L_620)
.L_620:
        /*002c*/ 	.word	0x00000000
        /*0030*/ 	.short	0x0000
        /*0032*/ 	.short	0x0000
        /*0034*/ 	.byte	0x00, 0xf5, 0x21, 0x00


	//----- nvinfo : EIATTR_SPARSE_MMA_MASK
	.align		4
.L_621:
        /*0038*/ 	.byte	0x03, 0x50
        /*003a*/ 	.short	0x0000


	//----- nvinfo : EIATTR_MAXREG_COUNT
	.align		4
        /*003c*/ 	.byte	0x03, 0x1b
        /*003e*/ 	.short	0x0040


	//----- nvinfo : EIATTR_MERCURY_ISA_VERSION
	.align		4
        /*0040*/ 	.byte	0x03, 0x5f
        /*0042*/ 	.short	0x0101


	//----- nvinfo : EIATTR_VRC_CTA_INIT_COUNT
	.align		4
        /*0044*/ 	.byte	0x02, 0x4a
	.zero		1
	.zero		1


	//----- nvinfo : EIATTR_EXIT_INSTR_OFFSETS
	.align		4
        /*0048*/ 	.byte	0x04, 0x1c
        /*004a*/ 	.short	(.L_623 - .L_622)


	//   ....[0]....
.L_622:
        /*004c*/ 	.word	0x00000160


	//----- nvinfo : EIATTR_MAX_THREADS
	.align		4
.L_623:
        /*0050*/ 	.byte	0x04, 0x05
        /*0052*/ 	.short	(.L_625 - .L_624)
.L_624:
        /*0054*/ 	.word	0x00000400
        /*0058*/ 	.word	0x00000001
        /*005c*/ 	.word	0x00000001


	//----- nvinfo : EIATTR_CBANK_PARAM_SIZE
	.align		4
.L_625:
        /*0060*/ 	.byte	0x03, 0x19
        /*0062*/ 	.short	0x0018


	//----- nvinfo : EIATTR_PARAM_CBANK
	.align		4
        /*0064*/ 	.byte	0x04, 0x0a
        /*0066*/ 	.short	(.L_627 - .L_626)
	.align		4
.L_626:
        /*0068*/ 	.word	index@(.nv.constant0.tvmgen_default_fused_add_nn_relu_1_kernel0)
        /*006c*/ 	.short	0x0380
        /*006e*/ 	.short	0x0018


	//----- nvinfo : EIATTR_SW_WAR
	.align		4
.L_627:
        /*0070*/ 	.byte	0x04, 0x36
        /*0072*/ 	.short	(.L_629 - .L_628)
.L_628:
        /*0074*/ 	.word	0x00000008
.L_629:


//--------------------- .nv.info.tvmgen_default_fused_add_nn_relu_3_kernel0 --------------------------
	.section	.nv.info.tvmgen_default_fused_add_nn_relu_3_kernel0,"",@"SHT_CUDA_INFO"
	.sectionflags	@""
	.align	4


	//----- nvinfo : EIATTR_CUDA_API_VERSION
	.align		4
        /*0000*/ 	.byte	0x04, 0x37
        /*0002*/ 	.short	(.L_631 - .L_630)
.L_630:
        /*0004*/ 	.word	0x00000082


	//----- nvinfo : EIATTR_KPARAM_INFO
	.align		4
.L_631:
        /*0008*/ 	.byte	0x04, 0x17
        /*000a*/ 	.short	(.L_633 - .L_632)
.L_632:
        /*000c*/ 	.word	0x00000000
        /*0010*/ 	.short	0x0002
        /*0012*/ 	.short	0x0010
        /*0014*/ 	.byte	0x00, 0xf5, 0x21, 0x00


	//----- nvinfo : EIATTR_KPARAM_INFO
	.align		4
.L_633:
        /*0018*/ 	.byte	0x04, 0x17
        /*001a*/ 	.short	(.L_635 - .L_634)
.L_634:
        /*001c*/ 	.word	0x00000000
        /*0020*/ 	.short	0x0001
        /*0022*/ 	.short	0x0008
        /*0024*/ 	.byte	0x00, 0xf5, 0x21, 0x00


	//----- nvinfo : EIATTR_KPARAM_INFO
	.align		4
.L_635:
        /*0028*/ 	.byte	0x04, 0x17
        /*002a*/ 	.short	(.L_637 - .L_636)
.L_636:
        /*002c*/ 	.word	0x00000000
        /*0030*/ 	.short	0x0000
        /*0032*/ 	.short	0x0000
        /*0034*/ 	.byte	0x00, 0xf5, 0x21, 0x00


	//----- nvinfo : EIATTR_SPARSE_MMA_MASK
	.align		4
.L_637:
        /*0038*/ 	.byte	0x03, 0x50
        /*003a*/ 	.short	0x0000


	//----- nvinfo : EIATTR_MAXREG_COUNT
	.align		4
        /*003c*/ 	.byte	0x03, 0x1b
        /*003e*/ 	.short	0x0040


	//----- nvinfo : EIATTR_MERCURY_ISA_VERSION
	.align		4
        /*0040*/ 	.byte	0x03, 0x5f
        /*0042*/ 	.short	0x0101


	//----- nvinfo : EIATTR_VRC_CTA_INIT_COUNT
	.align		4
        /*0044*/ 	.byte	0x02, 0x4a
	.zero		1
	.zero		1


	//----- nvinfo : EIATTR_EXIT_INSTR_OFFSETS
	.align		4
        /*0048*/ 	.byte	0x04, 0x1c
        /*004a*/ 	.short	(.L_639 - .L_638)


	//   ....[0]....
.L_638:
        /*004c*/ 	.word	0x00000070


	//   ....[1]....
        /*0050*/ 	.word	0x00000180


	//----- nvinfo : EIATTR_MAX_THREADS
	.align		4
.L_639:
        /*0054*/ 	.byte	0x04, 0x05
        /*0056*/ 	.short	(.L_641 - .L_640)
.L_640:
        /*0058*/ 	.word	0x00000400
        /*005c*/ 	.word	0x00000001
        /*0060*/ 	.word	0x00000001


	//----- nvinfo : EIATTR_CBANK_PARAM_SIZE
	.align		4
.L_641:
        /*0064*/ 	.byte	0x03, 0x19
        /*0066*/ 	.short	0x0018


	//----- nvinfo : EIATTR_PARAM_CBANK
	.align		4
        /*0068*/ 	.byte	0x04, 0x0a
        /*006a*/ 	.short	(.L_643 - .L_642)
	.align		4
.L_642:
        /*006c*/ 	.word	index@(.nv.constant0.tvmgen_default_fused_add_nn_relu_3_kernel0)
        /*0070*/ 	.short	0x0380
        /*0072*/ 	.short	0x0018


	//----- nvinfo : EIATTR_SW_WAR
	.align		4
.L_643:
        /*0074*/ 	.byte	0x04, 0x36
        /*0076*/ 	.short	(.L_645 - .L_644)
.L_644:
        /*0078*/ 	.word	0x00000008
.L_645:


//--------------------- .nv.info.tvmgen_default_fused_nn_contrib_conv2d_winograd_without_weight_transform_add_2_kernel2 --------------------------
	.section	.nv.info.tvmgen_default_fused_nn_contrib_conv2d_winograd_without_weight_transform_add_2_kernel2,"",@"SHT_CUDA_INFO"
	.sectionflags	@""
	.align	4


	//----- nvinfo : EIATTR_CUDA_API_VERSION
	.align		4
        /*0000*/ 	.byte	0x04, 0x37
        /*0002*/ 	.short	(.L_647 - .L_646)
.L_646:
        /*0004*/ 	.word	0x00000082


	//----- nvinfo : EIATTR_KPARAM_INFO
	.align		4
.L_647:
        /*0008*/ 	.byte	0x04, 0x17
        /*000a*/ 	.short	(.L_649 - .L_648)
.L_648:
        /*000c*/ 	.word	0x00000000
        /*0010*/ 	.short	0x0002
        /*0012*/ 	.short	0x0010
        /*0014*/ 	.byte	0x00, 0xf5, 0x21, 0x00


	//----- nvinfo : EIATTR_KPARAM_INFO
	.align		4
.L_649:
        /*0018*/ 	.byte	0x04, 0x17
        /*001a*/ 	.short	(.L_651 - .L_650)
.L_650:
        /*001c*/ 	.word	0x00000000
        /*0020*/ 	.short	0x0001
        /*0022*/ 	.short	0x0008
        /*0024*/ 	.byte	0x00, 0xf5, 0x21, 0x00


	//----- nvinfo : EIATTR_KPARAM_INFO
	.align		4
.L_651:
        /*0028*/ 	.byte	0x04, 0x17
        /*002a*/ 	.short	(.L_653 - .L_652)
.L_652:
        /*002c*/ 	.word	0x00000000
        /*0030*/ 	.short	0x0000
        /*0032*/ 	.short	0x0000
        /*0034*/ 	.byte	0x00, 0xf5, 0x21, 0x00


	//----- nvinfo : EIATTR_SPARSE_MMA_MASK
	.align		4
.L_653:
        /*0038*/ 	.byte	0x03, 0x50
        /*003a*/ 	.short	0x0000


	//----- nvinfo : EIATTR_MAXREG_COUNT
	.align		4
        /*003c*/ 	.byte	0x03, 0x1b
        /*003e*/ 	.short	0x00ff


	//----- nvinfo : EIATTR_MERCURY_ISA_VERSION
	.align		4
        /*0040*/ 	.byte	0x03, 0x5f
        /*0042*/ 	.short	0x0101


	//----- nvinfo : EIATTR_VRC_CTA_INIT_COUNT
	.align		4
        /*0044*/ 	.byte	0x02, 0x4a
	.zero		1
	.zero		1


	//----- nvinfo : EIATTR_EXIT_INSTR_OFFSETS
	.align		4
        /*0048*/ 	.byte	0x04, 0x1c
        /*004a*/ 	.short	(.L_655 - .L_654)


	//   ....[0]....
.L_654:
        /*004c*/ 	.word	0x00000680


	//----- nvinfo : EIATTR_MAX_THREADS
	.align		4
.L_655:
        /*0050*/ 	.byte	0x04, 0x05
        /*0052*/ 	.short	(.L_657 - .L_656)
.L_656:
        /*0054*/ 	.word	0x00000080
        /*0058*/ 	.word	0x00000001
        /*005c*/ 	.word	0x00000001


	//----- nvinfo : EIATTR_CBANK_PARAM_SIZE
	.align		4
.L_657:
        /*0060*/ 	.byte	0x03, 0x19
        /*0062*/ 	.short	0x0018


	//----- nvinfo : EIATTR_PARAM_CBANK
	.align		4
        /*0064*/ 	.byte	0x04, 0x0a
        /*0066*/ 	.short	(.L_659 - .L_658)
	.align		4
.L_658:
        /*0068*/ 	.word	index@(.nv.constant0.tvmgen_default_fused_nn_contrib_conv2d_winograd_without_weight_transform_add_2_kernel2)
        /*006c*/ 	.short	0x0380
        /*006e*/ 	.short	0x0018


	//----- nvinfo : EIATTR_SW_WAR
	.align		4
.L_659:
        /*0070*/ 	.byte	0x04, 0x36
        /*0072*/ 	.short	(.L_661 - .L_660)
.L_660:
        /*0074*/ 	.word	0x00000008
.L_661:


//--------------------- .nv.info.tvmgen_default_fused_nn_contrib_conv2d_winograd_without_weight_transform_add_nn_relu_1_kernel0 --------------------------
	.section	.nv.info.tvmgen_default_fused_nn_contrib_conv2d_winograd_without_weight_transform_add_nn_relu_1_kernel0,"",@"SHT_CUDA_INFO"
	.sectionflags	@""
	.align	4


	//----- nvinfo : EIATTR_CUDA_API_VERSION
	.align		4
        /*0000*/ 	.byte	0x04, 0x37
        /*0002*/ 	.short	(.L_663 - .L_662)
.L_662:
        /*0004*/ 	.word	0x00000082


	//----- nvinfo : EIATTR_KPARAM_INFO
	.align		4
.L_663:
        /*0008*/ 	.byte	0x04, 0x17
        /*000a*/ 	.short	(.L_665 - .L_664)
.L_664:
        /*000c*/ 	.word	0x00000000
        /*0010*/ 	.short	0x0001
        /*0012*/ 	.short	0x0008
        /*0014*/ 	.byte	0x00, 0xf5, 0x21, 0x00


	//----- nvinfo : EIATTR_KPARAM_INFO
	.align		4
.L_665:
        /*0018*/ 	.byte	0x04, 0x17
        /*001a*/ 	.short	(.L_667 - .L_666)
.L_666:
        /*001c*/ 	.word	0x00000000
        /*0020*/ 	.short	0x0000
        /*0022*/ 	.short	0x0000
        /*0024*/ 	.byte	0x00, 0xf5, 0x21, 0x00


	//----- nvinfo : EIATTR_SPARSE_MMA_MASK
	.align		4
.L_667:
        /*0028*/ 	.byte	0x03, 0x50
        /*002a*/ 	.short	0x0000


	//----- nvinfo : EIATTR_MAXREG_COUNT
	.align		4
        /*002c*/ 	.byte	0x03, 0x1b
        /*002e*/ 	.short	0x00ff


	//----- nvinfo : EIATTR_MERCURY_ISA_VERSION
	.align		4
        /*0030*/ 	.byte	0x03, 0x5f
        /*0032*/ 	.short	0x0101


	//----- nvinfo : EIATTR_VRC_CTA_INIT_COUNT
	.align		4
        /*0034*/ 	.byte	0x02, 0x4a
	.zero		1
	.zero		1


	//----- nvinfo : EIATTR_EXIT_INSTR_OFFSETS
	.align		4
        /*0038*/ 	.byte	0x04, 0x1c
        /*003a*/ 	.short	(.L_669 - .L_668)


	//   ....[0]....
.L_668:
        /*003c*/ 	.word	0x000007d0


	//----- nvinfo : EIATTR_MAX_THREADS
	.align		4
.L_669:
        /*0040*/ 	.byte	0x04, 0x05
        /*0042*/ 	.short	(.L_671 - .L_670)
.L_670:
        /*0044*/ 	.word	0x00000080
        /*0048*/ 	.word	0x00000001
        /*004c*/ 	.word	0x00000001


	//----- nvinfo : EIATTR_CBANK_PARAM_SIZE
	.align		4
.L_671:
        /*0050*/ 	.byte	0x03, 0x19
        /*0052*/ 	.short	0x0010


	//----- nvinfo : EIATTR_PARAM_CBANK
	.align		4
        /*0054*/ 	.byte	0x04, 0x0a
        /*0056*/ 	.short	(.L_673 - .L_672)
	.align		4
.L_672:
        /*0058*/ 	.word	index@(.nv.constant0.tvmgen_default_fused_nn_contrib_conv2d_winograd_without_weight_transform_add_nn_relu_1_kernel0)
        /*005c*/ 	.short	0x0380
        /*005e*/ 	.short	0x0010


	//----- nvinfo : EIATTR_SW_WAR
	.align		4
.L_673:
        /*0060*/ 	.byte	0x04, 0x36
        /*0062*/ 	.short	(.L_675 - .L_674)
.L_674:
        /*0064*/ 	.word	0x00000008
.L_675:


//--------------------- .nv.info.tvmgen_default_fused_nn_contrib_conv2d_winograd_without_weight_transform_add_nn_relu_kernel0 --------------------------
	.section	.nv.info.tvmgen_default_fused_nn_contrib_conv2d_winograd_without_weight_transform_add_nn_relu_kernel0,"",@"SHT_CUDA_INFO"
	.sectionflags	@""
	.align	4


	//----- nvinfo : EIATTR_CUDA_API_VERSION
	.align		4
        /*0000*/ 	.byte	0x04, 0x37
        /*0002*/ 	.short	(.L_677 - .L_676)
.L_676:
        /*0004*/ 	.word	0x00000082


	//----- nvinfo : EIATTR_KPARAM_INFO
	.align		4
.L_677:
        /*0008*/ 	.byte	0x04, 0x17
        /*000a*/ 	.short	(.L_679 - .L_678)
.L_678:
        /*000c*/ 	.word	0x00000000
        /*0010*/ 	.short	0x0001
        /*0012*/ 	.short	0x0008
        /*0014*/ 	.byte	0x00, 0xf5, 0x21, 0x00


	//----- nvinfo : EIATTR_KPARAM_INFO
	.align		4
.L_679:
        /*0018*/ 	.byte	0x04, 0x17
        /*001a*/ 	.short	(.L_681 - .L_680)
.L_680:
        /*001c*/ 	.word	0x00000000
        /*0020*/ 	.short	0x0000
        /*0022*/ 	.short	0x0000
        /*0024*/ 	.byte	0x00, 0xf5, 0x21, 0x00


	//----- nvinfo : EIATTR_SPARSE_MMA_MASK
	.align		4
.L_681:
        /*0028*/ 	.byte	0x03, 0x50
        /*002a*/ 	.short	0x0000


	//----- nvinfo : EIATTR_MAXREG_COUNT
	.align		4
        /*002c*/ 	.byte	0x03, 0x1b
        /*002e*/ 	.short	0x00ff


	//----- nvinfo : EIATTR_MERCURY_ISA_VERSION
	.align		4
        /*0030*/ 	.byte	0x03, 0x5f
        /*0032*/ 	.short	0x0101


	//----- nvinfo : EIATTR_VRC_CTA_INIT_COUNT
	.align		4
        /*0034*/ 	.byte	0x02, 0x4a
	.zero		1
	.zero		1


	//----- nvinfo : EIATTR_EXIT_INSTR_OFFSETS
	.align		4
        /*0038*/ 	.byte	0x04, 0x1c
        /*003a*/ 	.short	(.L_683 - .L_682)


	//   ....[0]....
.L_682:
        /*003c*/ 	.word	0x00003560


	//----- nvinfo : EIATTR_MAX_THREADS
	.align		4
.L_683:
        /*0040*/ 	.byte	0x04, 0x05
        /*0042*/ 	.short	(.L_685 - .L_684)
.L_684:
        /*0044*/ 	.word	0x00000080
        /*0048*/ 	.word	0x00000001
        /*004c*/ 	.word	0x00000001


	//----- nvinfo : EIATTR_CBANK_PARAM_SIZE
	.align		4
.L_685:
        /*0050*/ 	.byte	0x03, 0x19
        /*0052*/ 	.short	0x0010


	//----- nvinfo : EIATTR_PARAM_CBANK
	.align		4
        /*0054*/ 	.byte	0x04, 0x0a
        /*0056*/ 	.short	(.L_687 - .L_686)
	.align		4
.L_686:
        /*0058*/ 	.word	index@(.nv.constant0.tvmgen_default_fused_nn_contrib_conv2d_winograd_without_weight_transform_add_nn_relu_kernel0)
        /*005c*/ 	.short	0x0380
        /*005e*/ 	.short	0x0010


	//----- nvinfo : EIATTR_SW_WAR
	.align		4
.L_687:
        /*0060*/ 	.byte	0x04, 0x36
        /*0062*/ 	.short	(.L_689 - .L_688)
.L_688:
        /*0064*/ 	.word	0x00000008
.L_689:


//--------------------- .nv.info.tvmgen_default_fused_nn_contrib_conv2d_winograd_without_weight_transform_add_nn_relu_kernel1 --------------------------
	.section	.nv.info.tvmgen_default_fused_nn_contrib_conv2d_winograd_without_weight_transform_add_nn_relu_kernel1,"",@"SHT_CUDA_INFO"
	.sectionflags	@""
	.align	4


	//----- nvinfo : EIATTR_CUDA_API_VERSION
	.align		4
        /*0000*/ 	.byte	0x04, 0x37
        /*0002*/ 	.short	(.L_691 - .L_690)
.L_690:
        /*0004*/ 	.word	0x00000082


	//----- nvinfo : EIATTR_KPARAM_INFO
	.align		4
.L_691:
        /*0008*/ 	.byte	0x04, 0x17
        /*000a*/ 	.short	(.L_693 - .L_692)
.L_692:
        /*000c*/ 	.word	0x00000000
        /*0010*/ 	.short	0x0002
        /*0012*/ 	.short	0x0010
        /*0014*/ 	.byte	0x00, 0xf5, 0x21, 0x00


	//----- nvinfo : EIATTR_KPARAM_INFO
	.align		4
.L_693:
        /*0018*/ 	.byte	0x04, 0x17
        /*001a*/ 	.short	(.L_695 - .L_694)
.L_694:
        /*001c*/ 	.word	0x00000000
        /*0020*/ 	.short	0x0001
        /*0022*/ 	.short	0x0008
        /*0024*/ 	.byte	0x00, 0xf5, 0x21, 0x00


	//----- nvinfo : EIATTR_KPARAM_INFO
	.align		4
.L_695:
        /*0028*/ 	.byte	0x04, 0x17
        /*002a*/ 	.short	(.L_697 - .L_696)
.L_696:
        /*002c*/ 	.word	0x00000000
        /*0030*/ 	.short	0x0000
        /*0032*/ 	.short	0x0000
        /*0034*/ 	.byte	0x00, 0xf5, 0x21, 0x00


	//----- nvinfo : EIATTR_SPARSE_MMA_MASK
	.align		4
.L_697:
        /*0038*/ 	.byte	0x03, 0x50
        /*003a*/ 	.short	0x0000


	//----- nvinfo : EIATTR_MAXREG_COUNT
	.align		4
        /*003c*/ 	.byte	0x03, 0x1b
        /*003e*/ 	.short	0x00ff


	//----- nvinfo : EIATTR_NUM_BARRIERS
	.align		4
        /*0040*/ 	.byte	0x02, 0x4c
        /*0042*/ 	.byte	0x01
	.zero		1


	//----- nvinfo : EIATTR_MERCURY_ISA_VERSION
	.align		4
        /*0044*/ 	.byte	0x03, 0x5f
        /*0046*/ 	.short	0x0101


	//----- nvinfo : EIATTR_VRC_CTA_INIT_COUNT
	.align		4
        /*0048*/ 	.byte	0x02, 0x4a
	.zero		1
	.zero		1


	//----- nvinfo : EIATTR_EXIT_INSTR_OFFSETS
	.align		4
        /*004c*/ 	.byte	0x04, 0x1c
        /*004e*/ 	.short	(.L_699 - .L_698)


	//   ....[0]....
.L_698:
        /*0050*/ 	.word	0x00001230


	//----- nvinfo : EIATTR_MAX_THREADS
	.align		4
.L_699:
        /*0054*/ 	.byte	0x04, 0x05
        /*0056*/ 	.short	(.L_701 - .L_700)
.L_700:
        /*0058*/ 	.word	0x000000c4
        /*005c*/ 	.word	0x00000001
        /*0060*/ 	.word	0x00000001


	//----- nvinfo : EIATTR_CBANK_PARAM_SIZE
	.align		4
.L_701:
        /*0064*/ 	.byte	0x03, 0x19
        /*0066*/ 	.short	0x0018


	//----- nvinfo : EIATTR_PARAM_CBANK
	.align		4
        /*0068*/ 	.byte	0x04, 0x0a
        /*006a*/ 	.short	(.L_703 - .L_702)
	.align		4
.L_702:
        /*006c*/ 	.word	index@(.nv.constant0.tvmgen_default_fused_nn_contrib_conv2d_winograd_without_weight_transform_add_nn_relu_kernel1)
        /*0070*/ 	.short	0x0380
        /*0072*/ 	.short	0x0018


	//----- nvinfo : EIATTR_SW_WAR
	.align		4
.L_703:
        /*0074*/ 	.byte	0x04, 0x36
        /*0076*/ 	.short	(.L_705 - .L_704)
.L_704:
        /*0078*/ 	.word	0x00000008
.L_705:


//--------------------- .nv.info.tvmgen_default_fused_nn_contrib_conv2d_winograd_without_weight_transform_add_3_kernel0 --------------------------
	.section	.nv.info.tvmgen_default_fused_nn_contrib_conv2d_winograd_without_weight_transform_add_3_kernel0,"",@"SHT_CUDA_INFO"
	.sectionflags	@""
	.align	4


	//----- nvinfo : EIATTR_CUDA_API_VERSION
	.align		4
        /*0000*/ 	.byte	0x04, 0x37
        /*0002*/ 	.short	(.L_707 - .L_706)
.L_706:
        /*0004*/ 	.word	0x00000082


	//----- nvinfo : EIATTR_KPARAM_INFO
	.align		4
.L_707:
        /*0008*/ 	.byte	0x04, 0x17
        /*000a*/ 	.short	(.L_709 - .L_708)
.L_708:
        /*000c*/ 	.word	0x00000000
        /*0010*/ 	.short	0x0001
        /*0012*/ 	.short	0x0008
        /*0014*/ 	.byte	0x00, 0xf5, 0x21, 0x00


	//----- nvinfo : EIATTR_KPARAM_INFO
	.align		4
.L_709:
        /*0018*/ 	.byte	0x04, 0x17
        /*001a*/ 	.short	(.L_711 - .L_710)
.L_710:
        /*001c*/ 	.word	0x00000000
        /*0020*/ 	.short	0x0000
        /*0022*/ 	.short	0x0000
        /*0024*/ 	.byte	0x00, 0xf5, 0x21, 0x00


	//----- nvinfo : EIATTR_SPARSE_MMA_MASK
	.align		4
.L_711:
        /*0028*/ 	.byte	0x03, 0x50
        /*002a*/ 	.short	0x0000


	//----- nvinfo : EIATTR_MAXREG_COUNT
	.align		4
        /*002c*/ 	.byte	0x03, 0x1b
        /*002e*/ 	.short	0x00ff


	//----- nvinfo : EIATTR_MERCURY_ISA_VERSION
	.align		4
        /*0030*/ 	.byte	0x03, 0x5f
        /*0032*/ 	.short	0x0101


	//----- nvinfo : EIATTR_VRC_CTA_INIT_COUNT
	.align		4
        /*0034*/ 	.byte	0x02, 0x4a
	.zero		1
	.zero		1


	//----- nvinfo : EIATTR_EXIT_INSTR_OFFSETS
	.align		4
        /*0038*/ 	.byte	0x04, 0x1c
        /*003a*/ 	.short	(.L_713 - .L_712)


	//   ....[0]....
.L_712:
        /*003c*/ 	.word	0x000007b0


	//----- nvinfo : EIATTR_MAX_THREADS
	.align		4
.L_713:
        /*0040*/ 	.byte	0x04, 0x05
        /*0042*/ 	.short	(.L_715 - .L_714)
.L_714:
        /*0044*/ 	.word	0x00000080
        /*0048*/ 	.word	0x00000001
        /*004c*/ 	.word	0x00000001


	//----- nvinfo : EIATTR_CBANK_PARAM_SIZE
	.align		4
.L_715:
        /*0050*/ 	.byte	0x03, 0x19
        /*0052*/ 	.short	0x0010


	//----- nvinfo : EIATTR_PARAM_CBANK
	.align		4
        /*0054*/ 	.byte	0x04, 0x0a
        /*0056*/ 	.short	(.L_717 - .L_716)
	.align		4
.L_716:
        /*0058*/ 	.word	index@(.nv.constant0.tvmgen_default_fused_nn_contrib_conv2d_winograd_without_weight_transform_add_3_kernel0)
        /*005c*/ 	.short	0x0380
        /*005e*/ 	.short	0x0010


	//----- nvinfo : EIATTR_SW_WAR
	.align		4
.L_717:
        /*0060*/ 	.byte	0x04, 0x36
        /*0062*/ 	.short	(.L_719 - .L_718)
.L_718:
        /*0064*/ 	.word	0x00000008
.L_719:


//--------------------- .nv.info.tvmgen_default_fused_nn_contrib_conv2d_winograd_without_weight_transform_add_add_nn_relu_2_kernel1 --------------------------
	.section	.nv.info.tvmgen_default_fused_nn_contrib_conv2d_winograd_without_weight_transform_add_add_nn_relu_2_kernel1,"",@"SHT_CUDA_INFO"
	.sectionflags	@""
	.align	4


	//----- nvinfo : EIATTR_CUDA_API_VERSION
	.align		4
        /*0000*/ 	.byte	0x04, 0x37
        /*0002*/ 	.short	(.L_721 - .L_720)
.L_720:
        /*0004*/ 	.word	0x00000082


	//----- nvinfo : EIATTR_KPARAM_INFO
	.align		4
.L_721:
        /*0008*/ 	.byte	0x04, 0x17
        /*000a*/ 	.short	(.L_723 - .L_722)
.L_722:
        /*000c*/ 	.word	0x00000000
        /*0010*/ 	.short	0x0002
        /*0012*/ 	.short	0x0010
        /*0014*/ 	.byte	0x00, 0xf5, 0x21, 0x00


	//----- nvinfo : EIATTR_KPARAM_INFO
	.align		4
.L_723:
        /*0018*/ 	.byte	0x04, 0x17
        /*001a*/ 	.short	(.L_725 - .L_724)
.L_724:
        /*001c*/ 	.word	0x00000000
        /*0020*/ 	.short	0x0001
        /*0022*/ 	.short	0x0008
        /*0024*/ 	.byte	0x00, 0xf5, 0x21, 0x00


	//----- nvinfo : EIATTR_KPARAM_INFO
	.align		4
.L_725:
        /*0028*/ 	.byte	0x04, 0x17
        /*002a*/ 	.short	(.L_727 - .L_726)
.L_726:
        /*002c*/ 	.word	0x00000000
        /*0030*/ 	.short	0x0000
        /*0032*/ 	.short	0x0000
        /*0034*/ 	.byte	0x00, 0xf5, 0x21, 0x00


	//----- nvinfo : EIATTR_SPARSE_MMA_MASK
	.align		4
.L_727:
        /*0038*/ 	.byte	0x03, 0x50
        /*003a*/ 	.short	0x0000


	//----- nvinfo : EIATTR_MAXREG_COUNT
	.align		4
        /*003c*/ 	.byte	0x03, 0x1b
        /*003e*/ 	.short	0x00ff


	//----- nvinfo : EIATTR_NUM_BARRIERS
	.align		4
        /*0040*/ 	.byte	0x02, 0x4c
        /*0042*/ 	.byte	0x01
	.zero		1


	//----- nvinfo : EIATTR_MERCURY_ISA_VERSION
	.align		4
        /*0044*/ 	.byte	0x03, 0x5f
        /*0046*/ 	.short	0x0101


	//----- nvinfo : EIATTR_VRC_CTA_INIT_COUNT
	.align		4
        /*0048*/ 	.byte	0x02, 0x4a
	.zero		1
	.zero		1


	//----- nvinfo : EIATTR_EXIT_INSTR_OFFSETS
	.align		4
        /*004c*/ 	.byte	0x04, 0x1c
        /*004e*/ 	.short	(.L_729 - .L_728)


	//   ....[0]....
.L_728:
        /*0050*/ 	.word	0x00001170


	//----- nvinfo : EIATTR_MAX_THREADS
	.align		4
.L_729:
        /*0054*/ 	.byte	0x04, 0x05
        /*0056*/ 	.short	(.L_731 - .L_730)
.L_730:
        /*0058*/ 	.word	0x00000031
        /*005c*/ 	.word	0x00000001
        /*0060*/ 	.word	0x00000001


	//----- nvinfo : EIATTR_CBANK_PARAM_SIZE
	.align		4
.L_731:
        /*0064*/ 	.byte	0x03, 0x19
        /*0066*/ 	.short	0x0018


	//----- nvinfo : EIATTR_PARAM_CBANK
	.align		4
        /*0068*/ 	.byte	0x04, 0x0a
        /*006a*/ 	.short	(.L_733 - .L_732)
	.align		4
.L_732:
        /*006c*/ 	.word	index@(.nv.constant0.tvmgen_default_fused_nn_contrib_conv2d_winograd_without_weight_transform_add_add_nn_relu_2_kernel1)
        /*0070*/ 	.short	0x0380
        /*0072*/ 	.short	0x0018


	//----- nvinfo : EIATTR_SW_WAR
	.align		4
.L_733:
        /*0074*/ 	.byte	0x04, 0x36
        /*0076*/ 	.short	(.L_735 - .L_734)
.L_734:
        /*0078*/ 	.word	0x00000008
.L_735:


//--------------------- .nv.info.tvmgen_default_fused_nn_contrib_conv2d_winograd_without_weight_transform_add_nn_relu_3_kernel0 --------------------------
	.section	.nv.info.tvmgen_default_fused_nn_contrib_conv2d_winograd_without_weight_transform_add_nn_relu_3_kernel0,"",@"SHT_CUDA_INFO"
	.sectionflags	@""
	.align	4


	//----- nvinfo : EIATTR_CUDA_API_VERSION
	.align		4
        /*0000*/ 	.byte	0x04, 0x37
        /*0002*/ 	.short	(.L_737 - .L_736)
.L_736:
        /*0004*/ 	.word	0x00000082


	//----- nvinfo : EIATTR_KPARAM_INFO
	.align		4
.L_737:
        /*0008*/ 	.byte	0x04, 0x17
        /*000a*/ 	.short	(.L_739 - .L_738)
.L_738:
        /*000c*/ 	.word	0x00000000
        /*0010*/ 	.short	0x0001
        /*0012*/ 	.short	0x0008
        /*0014*/ 	.byte	0x00, 0xf5, 0x21, 0x00


	//----- nvinfo : EIATTR_KPARAM_INFO
	.align		4
.L_739:
        /*0018*/ 	.byte	0x04, 0x17
        /*001a*/ 	.short	(.L_741 - .L_740)
.L_740:
        /*001c*/ 	.word	0x00000000
        /*0020*/ 	.short	0x0000
        /*0022*/ 	.short	0x0000
        /*0024*/ 	.byte	0x00, 0xf5, 0x21, 0x00


	//----- nvinfo : EIATTR_SPARSE_MMA_MASK
	.align		4
.L_741:
        /*0028*/ 	.byte	0x03, 0x50
        /*002a*/ 	.short	0x0000


	//----- nvinfo : EIATTR_MAXREG_COUNT
	.align		4
        /*002c*/ 	.byte	0x03, 0x1b
        /*002e*/ 	.short	0x00ff


	//----- nvinfo : EIATTR_MERCURY_ISA_VERSION
	.align		4
        /*0030*/ 	.byte	0x03, 0x5f
        /*0032*/ 	.short	0x0101


	//----- nvinfo : EIATTR_VRC_CTA_INIT_COUNT
	.align		4
        /*0034*/ 	.byte	0x02, 0x4a
	.zero		1
	.zero		1


	//----- nvinfo : EIATTR_EXIT_INSTR_OFFSETS
	.align		4
        /*0038*/ 	.byte	0x04, 0x1c
        /*003a*/ 	.short	(.L_743 - .L_742)


	//   ....[0]....
.L_742:
        /*003c*/ 	.word	0x000007b0


	//----- nvinfo : EIATTR_MAX_THREADS
	.align		4
.L_743:
        /*0040*/ 	.byte	0x04, 0x05
        /*0042*/ 	.short	(.L_745 - .L_744)
.L_744:
        /*0044*/ 	.word	0x00000080
        /*0048*/ 	.word	0x00000001
        /*004c*/ 	.word	0x00000001


	//----- nvinfo : EIATTR_CBANK_PARAM_SIZE
	.align		4
.L_745:
        /*0050*/ 	.byte	0x03, 0x19
        /*0052*/ 	.short	0x0010


	//----- nvinfo : EIATTR_PARAM_CBANK
	.align		4
        /*0054*/ 	.byte	0x04, 0x0a
        /*0056*/ 	.short	(.L_747 - .L_746)
	.align		4
.L_746:
        /*0058*/ 	.word	index@(.nv.constant0.tvmgen_default_fused_nn_contrib_conv2d_winograd_without_weight_transform_add_nn_relu_3_kernel0)
        /*005c*/ 	.short	0x0380
        /*005e*/ 	.short	0x0010


	//----- nvinfo : EIATTR_SW_WAR
	.align		4
.L_747:
        /*0060*/ 	.byte	0x04, 0x36
        /*0062*/ 	.short	(.L_749 - .L_748)
.L_748:
        /*0064*/ 	.word	0x00000008
.L_749:


//--------------------- .nv.info.tvmgen_default_fused_nn_softmax_kernel0 --------------------------
	.section	.nv.info.tvmgen_default_fused_nn_softmax_kernel0,"",@"SHT_CUDA_INFO"
	.sectionflags	@""
	.align	4


	//----- nvinfo : EIATTR_CUDA_API_VERSION
	.align		4
        /*0000*/ 	.byte	0x04, 0x37
        /*0002*/ 	.short	(.L_751 - .L_750)
.L_750:
        /*0004*/ 	.word	0x00000082


	//----- nvinfo : EIATTR_KPARAM_INFO
	.align		4
.L_751:
        /*0008*/ 	.byte	0x04, 0x17
        /*000a*/ 	.short	(.L_753 - .L_752)
.L_752:
        /*000c*/ 	.word	0x00000000
        /*0010*/ 	.short	0x0001
        /*0012*/ 	.short	0x0008
        /*0014*/ 	.byte	0x00, 0xf5, 0x21, 0x00


	//----- nvinfo : EIATTR_KPARAM_INFO
	.align		4
.L_753:
        /*0018*/ 	.byte	0x04, 0x17
        /*001a*/ 	.short	(.L_755 - .L_754)
.L_754:
        /*001c*/ 	.word	0x00000000
        /*0020*/ 	.short	0x0000
        /*0022*/ 	.short	0x0000
        /*0024*/ 	.byte	0x00, 0xf5, 0x21, 0x00


	//----- nvinfo : EIATTR_SPARSE_MMA_MASK
	.align		4
.L_755:
        /*0028*/ 	.byte	0x03, 0x50
        /*002a*/ 	.short	0x0000


	//----- nvinfo : EIATTR_MAXREG_COUNT
	.align		4
        /*002c*/ 	.byte	0x03, 0x1b
        /*002e*/ 	.short	0x00ff


	//----- nvinfo : EIATTR_MERCURY_ISA_VERSION
	.align		4
        /*0030*/ 	.byte	0x03, 0x5f
        /*0032*/ 	.short	0x0101


	//----- nvinfo : EIATTR_COOP_GROUP_MASK_REGIDS
	.align		4
        /*0034*/ 	.byte	0x04, 0x29
        /*0036*/ 	.short	(.L_757 - .L_756)


	//   ....[0]....
.L_756:
        /*0038*/ 	.word	0x05000006


	//   ....[1]....
        /*003c*/ 	.word	0x05000006


	//   ....[2]....
        /*0040*/ 	.word	0x05000006


	//   ....[3]....
        /*0044*/ 	.word	0x05000006


	//   ....[4]....
        /*0048*/ 	.word	0x05000006


	//   ....[5]....
        /*004c*/ 	.word	0x05000006


	//   ....[6]....
        /*0050*/ 	.word	0x0500001e


	//   ....[7]....
        /*0054*/ 	.word	0x0500001e


	//   ....[8]....
        /*0058*/ 	.word	0x0500001e


	//   ....[9]....
        /*005c*/ 	.word	0x0500001e


	//   ....[10]....
        /*0060*/ 	.word	0x0500001e


	//   ....[11]....
        /*0064*/ 	.word	0x0500001e


	//----- nvinfo : EIATTR_COOP_GROUP_INSTR_OFFSETS
	.align		4
.L_757:
        /*0068*/ 	.byte	0x04, 0x28
        /*006a*/ 	.short	(.L_759 - .L_758)


	//   ....[0]....
.L_758:
        /*006c*/ 	.word	0x00000650


	//   ....[1]....
        /*0070*/ 	.word	0x00000670


	//   ....[2]....
        /*0074*/ 	.word	0x00000690


	//   ....[3]....
        /*0078*/ 	.word	0x000006b0


	//   ....[4]....
        /*007c*/ 	.word	0x000006d0


	//   ....[5]....
        /*0080*/ 	.word	0x000006f0


	//   ....[6]....
        /*0084*/ 	.word	0x000017b0


	//   ....[7]....
        /*0088*/ 	.word	0x000017d0


	//   ....[8]....
        /*008c*/ 	.word	0x000017f0


	//   ....[9]....
        /*0090*/ 	.word	0x00001810


	//   ....[10]....
        /*0094*/ 	.word	0x00001830


	//   ....[11]....
        /*0098*/ 	.word	0x00001850


	//----- nvinfo : EIATTR_VRC_CTA_INIT_COUNT
	.align		4
.L_759:
        /*009c*/ 	.byte	0x02, 0x4a
	.zero		1
	.zero		1


	//----- nvinfo : EIATTR_EXIT_INSTR_OFFSETS
	.align		4
        /*00a0*/ 	.byte	0x04, 0x1c
        /*00a2*/ 	.short	(.L_761 - .L_760)


	//   ....[0]....
.L_760:
        /*00a4*/ 	.word	0x00002030


	//   ....[1]....
        /*00a8*/ 	.word	0x00003840


	//----- nvinfo : EIATTR_MAX_THREADS
	.align		4
.L_761:
        /*00ac*/ 	.byte	0x04, 0x05
        /*00ae*/ 	.short	(.L_763 - .L_762)
.L_762:
        /*00b0*/ 	.word	0x00000020
        /*00b4*/ 	.word	0x00000001
        /*00b8*/ 	.word	0x00000001


	//----- nvinfo : EIATTR_CRS_STACK_SIZE
	.align		4
.L_763:
        /*00bc*/ 	.byte	0x04, 0x1e
        /*00be*/ 	.short	(.L_765 - .L_764)
.L_764:
        /*00c0*/ 	.word	0x00000000


	//----- nvinfo : EIATTR_CBANK_PARAM_SIZE
	.align		4
.L_765:
        /*00c4*/ 	.byte	0x03, 0x19
        /*00c6*/ 	.short	0x0010


	//----- nvinfo : EIATTR_PARAM_CBANK
	.align		4
        /*00c8*/ 	.byte	0x04, 0x0a
        /*00ca*/ 	.short	(.L_767 - .L_766)
	.align		4
.L_766:
        /*00cc*/ 	.word	index@(.nv.constant0.tvmgen_default_fused_nn_softmax_kernel0)
        /*00d0*/ 	.short	0x0380
        /*00d2*/ 	.short	0x0010


	//----- nvinfo : EIATTR_SW_WAR
	.align		4
.L_767:
        /*00d4*/ 	.byte	0x04, 0x36
        /*00d6*/ 	.short	(.L_769 - .L_768)
.L_768:
        /*00d8*/ 	.word	0x00000008
.L_769:


//--------------------- .nv.info.tvmgen_default_fused_nn_conv2d_kernel0 --------------------------
	.section	.nv.info.tvmgen_default_fused_nn_conv2d_kernel0,"",@"SHT_CUDA_INFO"
	.sectionflags	@""
	.align	4


	//----- nvinfo : EIATTR_CUDA_API_VERSION
	.align		4
        /*0000*/ 	.byte	0x04, 0x37
        /*0002*/ 	.short	(.L_771 - .L_770)
.L_770:
        /*0004*/ 	.word	0x00000082


	//----- nvinfo : EIATTR_KPARAM_INFO
	.align		4
.L_771:
        /*0008*/ 	.byte	0x04, 0x17
        /*000a*/ 	.short	(.L_773 - .L_772)
.L_772:
        /*000c*/ 	.word	0x00000000
        /*0010*/ 	.short	0x0002
        /*0012*/ 	.short	0x0010
        /*0014*/ 	.byte	0x00, 0xf5, 0x21, 0x00


	//----- nvinfo : EIATTR_KPARAM_INFO
	.align		4
.L_773:
        /*0018*/ 	.byte	0x04, 0x17
        /*001a*/ 	.short	(.L_775 - .L_774)
.L_774:
        /*001c*/ 	.word	0x00000000
        /*0020*/ 	.short	0x0001
        /*0022*/ 	.short	0x0008
        /*0024*/ 	.byte	0x00, 0xf5, 0x21, 0x00


	//----- nvinfo : EIATTR_KPARAM_INFO
	.align		4
.L_775:
        /*0028*/ 	.byte	0x04, 0x17
        /*002a*/ 	.short	(.L_777 - .L_776)
.L_776:
        /*002c*/ 	.word	0x00000000
        /*0030*/ 	.short	0x0000
        /*0032*/ 	.short	0x0000
        /*0034*/ 	.byte	0x00, 0xf5, 0x21, 0x00


	//----- nvinfo : EIATTR_SPARSE_MMA_MASK
	.align		4
.L_777:
        /*0038*/ 	.byte	0x03, 0x50
        /*003a*/ 	.short	0x0000


	//----- nvinfo : EIATTR_MAXREG_COUNT
	.align		4
        /*003c*/ 	.byte	0x03, 0x1b
        /*003e*/ 	.short	0x00ff


	//----- nvinfo : EIATTR_NUM_BARRIERS
	.align		4
        /*0040*/ 	.byte	0x02, 0x4c
        /*0042*/ 	.byte	0x01
	.zero		1


	//----- nvinfo : EIATTR_MERCURY_ISA_VERSION
	.align		4
        /*0044*/ 	.byte	0x03, 0x5f
        /*0046*/ 	.short	0x0101


	//----- nvinfo : EIATTR_VRC_CTA_INIT_COUNT
	.align		4
        /*0048*/ 	.byte	0x02, 0x4a
	.zero		1
	.zero		1


	//----- nvinfo : EIATTR_EXIT_INSTR_OFFSETS
	.align		4
        /*004c*/ 	.byte	0x04, 0x1c
        /*004e*/ 	.short	(.L_779 - .L_778)


	//   ....[0]....
.L_778:
        /*0050*/ 	.word	0x000013d0


	//----- nvinfo : EIATTR_MAX_THREADS
	.align		4
.L_779:
        /*0054*/ 	.byte	0x04, 0x05
        /*0056*/ 	.short	(.L_781 - .L_780)
.L_780:
        /*0058*/ 	.word	0x000000e0
        /*005c*/ 	.word	0x00000001
        /*0060*/ 	.word	0x00000001


	//----- nvinfo : EIATTR_CBANK_PARAM_SIZE
	.align		4
.L_781:
        /*0064*/ 	.byte	0x03, 0x19
        /*0066*/ 	.short	0x0018


	//----- nvinfo : EIATTR_PARAM_CBANK
	.align		4
        /*0068*/ 	.byte	0x04, 0x0a
        /*006a*/ 	.short	(.L_783 - .L_782)
	.align		4
.L_782:
        /*006c*/ 	.word	index@(.nv.constant0.tvmgen_default_fused_nn_conv2d_kernel0)
        /*0070*/ 	.short	0x0380
        /*0072*/ 	.short	0x0018


	//----- nvinfo : EIATTR_SW_WAR
	.align		4
.L_783:
        /*0074*/ 	.byte	0x04, 0x36
        /*0076*/ 	.short	(.L_785 - .L_784)
.L_784:
        /*0078*/ 	.word	0x00000008
.L_785:


//--------------------- .nv.info.tvmgen_default_fused_nn_contrib_conv2d_winograd_without_weight_transform_add_nn_relu_3_kernel2 --------------------------
	.section	.nv.info.tvmgen_default_fused_nn_contrib_conv2d_winograd_without_weight_transform_add_nn_relu_3_kernel2,"",@"SHT_CUDA_INFO"
	.sectionflags	@""
	.align	4


	//----- nvinfo : EIATTR_CUDA_API_VERSION
	.align		4
        /*0000*/ 	.byte	0x04, 0x37
        /*0002*/ 	.short	(.L_787 - .L_786)
.L_786:
        /*0004*/ 	.word	0x00000082


	//----- nvinfo : EIATTR_KPARAM_INFO
	.align		4
.L_787:
        /*0008*/ 	.byte	0x04, 0x17
        /*000a*/ 	.short	(.L_789 - .L_788)
.L_788:
        /*000c*/ 	.word	0x00000000
        /*0010*/ 	.short	0x0002
        /*0012*/ 	.short	0x0010
        /*0014*/ 	.byte	0x00, 0xf5, 0x21, 0x00


	//----- nvinfo : EIATTR_KPARAM_INFO
	.align		4
.L_789:
        /*0018*/ 	.byte	0x04, 0x17
        /*001a*/ 	.short	(.L_791 - .L_790)
.L_790:
        /*001c*/ 	.word	0x00000000
        /*0020*/ 	.short	0x0001
        /*0022*/ 	.short	0x0008
        /*0024*/ 	.byte	0x00, 0xf5, 0x21, 0x00


	//----- nvinfo : EIATTR_KPARAM_INFO
	.align		4
.L_791:
        /*0028*/ 	.byte	0x04, 0x17
        /*002a*/ 	.short	(.L_793 - .L_792)
.L_792:
        /*002c*/ 	.word	0x00000000
        /*0030*/ 	.short	0x0000
        /*0032*/ 	.short	0x0000
        /*0034*/ 	.byte	0x00, 0xf5, 0x21, 0x00


	//----- nvinfo : EIATTR_SPARSE_MMA_MASK
	.align		4
.L_793:
        /*0038*/ 	.byte	0x03, 0x50
        /*003a*/ 	.short	0x0000


	//----- nvinfo : EIATTR_MAXREG_COUNT
	.align		4
        /*003c*/ 	.byte	0x03, 0x1b
        /*003e*/ 	.short	0x00ff


	//----- nvinfo : EIATTR_MERCURY_ISA_VERSION
	.align		4
        /*0040*/ 	.byte	0x03, 0x5f
        /*0042*/ 	.short	0x0101


	//----- nvinfo : EIATTR_VRC_CTA_INIT_COUNT
	.align		4
        /*0044*/ 	.byte	0x02, 0x4a
	.zero		1
	.zero		1


	//----- nvinfo : EIATTR_EXIT_INSTR_OFFSETS
	.align		4
        /*0048*/ 	.byte	0x04, 0x1c
        /*004a*/ 	.short	(.L_795 - .L_794)


	//   ....[0]....
.L_794:
        /*004c*/ 	.word	0x00000510


	//   ....[1]....
        /*0050*/ 	.word	0x00000570


	//   ....[2]....
        /*0054*/ 	.word	0x000005b0


	//----- nvinfo : EIATTR_MAX_THREADS
	.align		4
.L_795:
        /*0058*/ 	.byte	0x04, 0x05
        /*005a*/ 	.short	(.L_797 - .L_796)
.L_796:
        /*005c*/ 	.word	0x00000080
        /*0060*/ 	.word	0x00000001
        /*0064*/ 	.word	0x00000001


	//----- nvinfo : EIATTR_CBANK_PARAM_SIZE
	.align		4
.L_797:
        /*0068*/ 	.byte	0x03, 0x19
        /*006a*/ 	.short	0x0018


	//----- nvinfo : EIATTR_PARAM_CBANK
	.align		4
        /*006c*/ 	.byte	0x04, 0x0a
        /*006e*/ 	.short	(.L_799 - .L_798)
	.align		4
.L_798:
        /*0070*/ 	.word	index@(.nv.constant0.tvmgen_default_fused_nn_contrib_conv2d_winograd_without_weight_transform_add_nn_relu_3_kernel2)
        /*0074*/ 	.short	0x0380
        /*0076*/ 	.short	0x0018


	//----- nvinfo : EIATTR_SW_WAR
	.align		4
.L_799:
        /*0078*/ 	.byte	0x04, 0x36
        /*007a*/ 	.short	(.L_801 - .L_800)
.L_800:
        /*007c*/ 	.word	0x00000008
.L_801:


//--------------------- .nv.info.tvmgen_default_fused_nn_contrib_conv2d_winograd_without_weight_transform_add_1_kernel1 --------------------------
	.section	.nv.info.tvmgen_default_fused_nn_contrib_conv2d_winograd_without_weight_transform_add_1_kernel1,"",@"SHT_CUDA_INFO"
	.sectionflags	@""
	.align	4


	//----- nvinfo : EIATTR_CUDA_API_VERSION
	.align		4
        /*0000*/ 	.byte	0x04, 0x37
        /*0002*/ 	.short	(.L_803 - .L_802)
.L_802:
        /*0004*/ 	.word	0x00000082


	//----- nvinfo : EIATTR_KPARAM_INFO
	.align		4
.L_803:
        /*0008*/ 	.byte	0x04, 0x17
        /*000a*/ 	.short	(.L_805 - .L_804)
.L_804:
        /*000c*/ 	.word	0x00000000
        /*0010*/ 	.short	0x0002
        /*0012*/ 	.short	0x0010
        /*0014*/ 	.byte	0x00, 0xf5, 0x21, 0x00


	//----- nvinfo : EIATTR_KPARAM_INFO
	.align		4
.L_805:
        /*0018*/ 	.byte	0x04, 0x17
        /*001a*/ 	.short	(.L_807 - .L_806)
.L_806:
        /*001c*/ 	.word	0x00000000
        /*0020*/ 	.short	0x0001
        /*0022*/ 	.short	0x0008
        /*0024*/ 	.byte	0x00, 0xf5, 0x21, 0x00


	//----- nvinfo : EIATTR_KPARAM_INFO
	.align		4
.L_807:
        /*0028*/ 	.byte	0x04, 0x17
        /*002a*/ 	.short	(.L_809 - .L_808)
.L_808:
        /*002c*/ 	.word	0x00000000
        /*0030*/ 	.short	0x0000
        /*0032*/ 	.short	0x0000
        /*0034*/ 	.byte	0x00, 0xf5, 0x21, 0x00


	//----- nvinfo : EIATTR_SPARSE_MMA_MASK
	.align		4
.L_809:
        /*0038*/ 	.byte	0x03, 0x50
        /*003a*/ 	.short	0x0000


	//----- nvinfo : EIATTR_MAXREG_COUNT
	.align		4
        /*003c*/ 	.byte	0x03, 0x1b
        /*003e*/ 	.short	0x00ff


	//----- nvinfo : EIATTR_NUM_BARRIERS
	.align		4
        /*0040*/ 	.byte	0x02, 0x4c
        /*0042*/ 	.byte	0x01
	.zero		1


	//----- nvinfo : EIATTR_MERCURY_ISA_VERSION
	.align		4
        /*0044*/ 	.byte	0x03, 0x5f
        /*0046*/ 	.short	0x0101


	//----- nvinfo : EIATTR_VRC_CTA_INIT_COUNT
	.align		4
        /*0048*/ 	.byte	0x02, 0x4a
	.zero		1
	.zero		1


	//----- nvinfo : EIATTR_EXIT_INSTR_OFFSETS
	.align		4
        /*004c*/ 	.byte	0x04, 0x1c
        /*004e*/ 	.short	(.L_811 - .L_810)


	//   ....[0]....
.L_810:
        /*0050*/ 	.word	0x000012e0


	//----- nvinfo : EIATTR_MAX_THREADS
	.align		4
.L_811:
        /*0054*/ 	.byte	0x04, 0x05
        /*0056*/ 	.short	(.L_813 - .L_812)
.L_812:
        /*0058*/ 	.word	0x000000c4
        /*005c*/ 	.word	0x00000001
        /*0060*/ 	.word	0x00000001


	//----- nvinfo : EIATTR_CBANK_PARAM_SIZE
	.align		4
.L_813:
        /*0064*/ 	.byte	0x03, 0x19
        /*0066*/ 	.short	0x0018


	//----- nvinfo : EIATTR_PARAM_CBANK
	.align		4
        /*0068*/ 	.byte	0x04, 0x0a
        /*006a*/ 	.short	(.L_815 - .L_814)
	.align		4
.L_814:
        /*006c*/ 	.word	index@(.nv.constant0.tvmgen_default_fused_nn_contrib_conv2d_winograd_without_weight_transform_add_1_kernel1)
        /*0070*/ 	.short	0x0380
        /*0072*/ 	.short	0x0018


	//----- nvinfo : EIATTR_SW_WAR
	.align		4
.L_815:
        /*0074*/ 	.byte	0x04, 0x36
        /*0076*/ 	.short	(.L_817 - .L_816)
.L_816:
        /*0078*/ 	.word	0x00000008
.L_817:


//--------------------- .nv.info.tvmgen_default_fused_nn_conv2d_2_kernel0 --------------------------
	.section	.nv.info.tvmgen_default_fused_nn_conv2d_2_kernel0,"",@"SHT_CUDA_INFO"
	.sectionflags	@""
	.align	4


	//----- nvinfo : EIATTR_CUDA_API_VERSION
	.align		4
        /*0000*/ 	.byte	0x04, 0x37
        /*0002*/ 	.short	(.L_819 - .L_818)
.L_818:
        /*0004*/ 	.word	0x00000082


	//----- nvinfo : EIATTR_KPARAM_INFO
	.align		4
.L_819:
        /*0008*/ 	.byte	0x04, 0x17
        /*000a*/ 	.short	(.L_821 - .L_820)
.L_820:
        /*000c*/ 	.word	0x00000000
        /*0010*/ 	.short	0x0002
        /*0012*/ 	.short	0x0010
        /*0014*/ 	.byte	0x00, 0xf5, 0x21, 0x00


	//----- nvinfo : EIATTR_KPARAM_INFO
	.align		4
.L_821:
        /*0018*/ 	.byte	0x04, 0x17
        /*001a*/ 	.short	(.L_823 - .L_822)
.L_822:
        /*001c*/ 	.word	0x00000000
        /*0020*/ 	.short	0x0001
        /*0022*/ 	.short	0x0008
        /*0024*/ 	.byte	0x00, 0xf5, 0x21, 0x00


	//----- nvinfo : EIATTR_KPARAM_INFO
	.align		4
.L_823:
        /*0028*/ 	.byte	0x04, 0x17
        /*002a*/ 	.short	(.L_825 - .L_824)
.L_824:
        /*002c*/ 	.word	0x00000000
        /*0030*/ 	.short	0x0000
        /*0032*/ 	.short	0x0000
        /*0034*/ 	.byte	0x00, 0xf5, 0x21, 0x00


	//----- nvinfo : EIATTR_SPARSE_MMA_MASK
	.align		4
.L_825:
        /*0038*/ 	.byte	0x03, 0x50
        /*003a*/ 	.short	0x0000


	//----- nvinfo : EIATTR_MAXREG_COUNT
	.align		4
        /*003c*/ 	.byte	0x03, 0x1b
        /*003e*/ 	.short	0x00ff


	//----- nvinfo : EIATTR_NUM_BARRIERS
	.align		4
        /*0040*/ 	.byte	0x02, 0x4c
        /*0042*/ 	.byte	0x01
	.zero		1


	//----- nvinfo : EIATTR_MERCURY_ISA_VERSION
	.align		4
        /*0044*/ 	.byte	0x03, 0x5f
        /*0046*/ 	.short	0x0101


	//----- nvinfo : EIATTR_VRC_CTA_INIT_COUNT
	.align		4
        /*0048*/ 	.byte	0x02, 0x4a
	.zero		1
	.zero		1


	//----- nvinfo : EIATTR_EXIT_INSTR_OFFSETS
	.align		4
        /*004c*/ 	.byte	0x04, 0x1c
        /*004e*/ 	.short	(.L_827 - .L_826)


	//   ....[0]....
.L_826:
        /*0050*/ 	.word	0x00000640


	//----- nvinfo : EIATTR_MAX_THREADS
	.align		4
.L_827:
        /*0054*/ 	.byte	0x04, 0x05
        /*0056*/ 	.short	(.L_829 - .L_828)
.L_828:
        /*0058*/ 	.word	0x000000e0
        /*005c*/ 	.word	0x00000001
        /*0060*/ 	.word	0x00000001


	//----- nvinfo : EIATTR_CBANK_PARAM_SIZE
	.align		4
.L_829:
        /*0064*/ 	.byte	0x03, 0x19
        /*0066*/ 	.short	0x0018


	//----- nvinfo : EIATTR_PARAM_CBANK
	.align		4
        /*0068*/ 	.byte	0x04, 0x0a
        /*006a*/ 	.short	(.L_831 - .L_830)
	.align		4
.L_830:
        /*006c*/ 	.word	index@(.nv.constant0.tvmgen_default_fused_nn_conv2d_2_kernel0)
        /*0070*/ 	.short	0x0380
        /*0072*/ 	.short	0x0018


	//----- nvinfo : EIATTR_SW_WAR
	.align		4
.L_831:
        /*0074*/ 	.byte	0x04, 0x36
        /*0076*/ 	.short	(.L_833 - .L_832)
.L_832:
        /*0078*/ 	.word	0x00000008
.L_833:


//--------------------- .nv.info.tvmgen_default_fused_nn_contrib_conv2d_winograd_without_weight_transform_add_multiply_add_nn_re_a4e88f85cf7823fc__kernel1 --------------------------
	.section	.nv.info.tvmgen_default_fused_nn_contrib_conv2d_winograd_without_weight_transform_add_multiply_add_nn_re_a4e88f85cf7823fc__kernel1,"",@"SHT_CUDA_INFO"
	.sectionflags	@""
	.align	4


	//----- nvinfo : EIATTR_CUDA_API_VERSION
	.align		4
        /*0000*/ 	.byte	0x04, 0x37
        /*0002*/ 	.short	(.L_835 - .L_834)
.L_834:
        /*0004*/ 	.word	0x00000082


	//----- nvinfo : EIATTR_KPARAM_INFO
	.align		4
.L_835:
        /*0008*/ 	.byte	0x04, 0x17
        /*000a*/ 	.short	(.L_837 - .L_836)
.L_836:
        /*000c*/ 	.word	0x00000000
        /*0010*/ 	.short	0x0002
        /*0012*/ 	.short	0x0010
        /*0014*/ 	.byte	0x00, 0xf5, 0x21, 0x00


	//----- nvinfo : EIATTR_KPARAM_INFO
	.align		4
.L_837:
        /*0018*/ 	.byte	0x04, 0x17
        /*001a*/ 	.short	(.L_839 - .L_838)
.L_838:
        /*001c*/ 	.word	0x00000000
        /*0020*/ 	.short	0x0001
        /*0022*/ 	.short	0x0008
        /*0024*/ 	.byte	0x00, 0xf5, 0x21, 0x00


	//----- nvinfo : EIATTR_KPARAM_INFO
	.align		4
.L_839:
        /*0028*/ 	.byte	0x04, 0x17
        /*002a*/ 	.short	(.L_841 - .L_840)
.L_840:
        /*002c*/ 	.word	0x00000000
        /*0030*/ 	.short	0x0000
        /*0032*/ 	.short	0x0000
        /*0034*/ 	.byte	0x00, 0xf5, 0x21, 0x00


	//----- nvinfo : EIATTR_SPARSE_MMA_MASK
	.align		4
.L_841:
        /*0038*/ 	.byte	0x03, 0x50
        /*003a*/ 	.short	0x0000


	//----- nvinfo : EIATTR_MAXREG_COUNT
	.align		4
        /*003c*/ 	.byte	0x03, 0x1b
        /*003e*/ 	.short	0x00ff


	//----- nvinfo : EIATTR_NUM_BARRIERS
	.align		4
        /*0040*/ 	.byte	0x02, 0x4c
        /*0042*/ 	.byte	0x01
	.zero		1


	//----- nvinfo : EIATTR_MERCURY_ISA_VERSION
	.align		4
        /*0044*/ 	.byte	0x03, 0x5f
        /*0046*/ 	.short	0x0101


	//----- nvinfo : EIATTR_VRC_CTA_INIT_COUNT
	.align		4
        /*0048*/ 	.byte	0x02, 0x4a
	.zero		1
	.zero		1


	//----- nvinfo : EIATTR_EXIT_INSTR_OFFSETS
	.align		4
        /*004c*/ 	.byte	0x04, 0x1c
        /*004e*/ 	.short	(.L_843 - .L_842)


	//   ....[0]....
.L_842:
        /*0050*/ 	.word	0x00000ec0


	//----- nvinfo : EIATTR_MAX_THREADS
	.align		4
.L_843:
        /*0054*/ 	.byte	0x04, 0x05
        /*0056*/ 	.short	(.L_845 - .L_844)
.L_844:
        /*0058*/ 	.word	0x00000080
        /*005c*/ 	.word	0x00000001
        /*0060*/ 	.word	0x00000001


	//----- nvinfo : EIATTR_CBANK_PARAM_SIZE
	.align		4
.L_845:
        /*0064*/ 	.byte	0x03, 0x19
        /*0066*/ 	.short	0x0018


	//----- nvinfo : EIATTR_PARAM_CBANK
	.align		4
        /*0068*/ 	.byte	0x04, 0x0a
        /*006a*/ 	.short	(.L_847 - .L_846)
	.align		4
.L_846:
        /*006c*/ 	.word	index@(.nv.constant0.tvmgen_default_fused_nn_contrib_conv2d_winograd_without_weight_transform_add_multiply_add_nn_re_a4e88f85cf7823fc__kernel1)
        /*0070*/ 	.short	0x0380
        /*0072*/ 	.short	0x0018


	//----- nvinfo : EIATTR_SW_WAR
	.align		4
.L_847:
        /*0074*/ 	.byte	0x04, 0x36
        /*0076*/ 	.short	(.L_849 - .L_848)
.L_848:
        /*0078*/ 	.word	0x00000008
.L_849:


//--------------------- .nv.info.tvmgen_default_fused_nn_global_avg_pool2d_kernel0 --------------------------
	.section	.nv.info.tvmgen_default_fused_nn_global_avg_pool2d_kernel0,"",@"SHT_CUDA_INFO"
	.sectionflags	@""
	.align	4


	//----- nvinfo : EIATTR_CUDA_API_VERSION
	.align		4
        /*0000*/ 	.byte	0x04, 0x37
        /*0002*/ 	.short	(.L_851 - .L_850)
.L_850:
        /*0004*/ 	.word	0x00000082


	//----- nvinfo : EIATTR_KPARAM_INFO
	.align		4
.L_851:
        /*0008*/ 	.byte	0x04, 0x17
        /*000a*/ 	.short	(.L_853 - .L_852)
.L_852:
        /*000c*/ 	.word	0x00000000
        /*0010*/ 	.short	0x0001
        /*0012*/ 	.short	0x0008
        /*0014*/ 	.byte	0x00, 0xf5, 0x21, 0x00


	//----- nvinfo : EIATTR_KPARAM_INFO
	.align		4
.L_853:
        /*0018*/ 	.byte	0x04, 0x17
        /*001a*/ 	.short	(.L_855 - .L_854)
.L_854:
        /*001c*/ 	.word	0x00000000
        /*0020*/ 	.short	0x0000
        /*0022*/ 	.short	0x0000
        /*0024*/ 	.byte	0x00, 0xf5, 0x21, 0x00


	//----- nvinfo : EIATTR_SPARSE_MMA_MASK
	.align		4
.L_855:
        /*0028*/ 	.byte	0x03, 0x50
        /*002a*/ 	.short	0x0000


	//----- nvinfo : EIATTR_MAXREG_COUNT
	.align		4
        /*002c*/ 	.byte	0x03, 0x1b
        /*002e*/ 	.short	0x0040


	//----- nvinfo : EIATTR_MERCURY_ISA_VERSION
	.align		4
        /*0030*/ 	.byte	0x03, 0x5f
        /*0032*/ 	.short	0x0101


	//----- nvinfo : EIATTR_COOP_GROUP_MASK_REGIDS
	.align		4
        /*0034*/ 	.byte	0x04, 0x29
        /*0036*/ 	.short	(.L_857 - .L_856)


	//   ....[0]....
.L_856:
        /*0038*/ 	.word	0x050000ff


	//   ....[1]....
        /*003c*/ 	.word	0x050000ff


	//   ....[2]....
        /*0040*/ 	.word	0x050000ff


	//   ....[3]....
        /*0044*/ 	.word	0x050000ff


	//   ....[4]....
        /*0048*/ 	.word	0x050000ff


	//   ....[5]....
        /*004c*/ 	.word	0x050000ff


	//----- nvinfo : EIATTR_COOP_GROUP_INSTR_OFFSETS
	.align		4
.L_857:
        /*0050*/ 	.byte	0x04, 0x28
        /*0052*/ 	.short	(.L_859 - .L_858)


	//   ....[0]....
.L_858:
        /*0054*/ 	.word	0x00000120


	//   ....[1]....
        /*0058*/ 	.word	0x00000140


	//   ....[2]....
        /*005c*/ 	.word	0x00000160


	//   ....[3]....
        /*0060*/ 	.word	0x00000180


	//   ....[4]....
        /*0064*/ 	.word	0x000001a0


	//   ....[5]....
        /*0068*/ 	.word	0x000001c0


	//----- nvinfo : EIATTR_VRC_CTA_INIT_COUNT
	.align		4
.L_859:
        /*006c*/ 	.byte	0x02, 0x4a
	.zero		1
	.zero		1


	//----- nvinfo : EIATTR_EXIT_INSTR_OFFSETS
	.align		4
        /*0070*/ 	.byte	0x04, 0x1c
        /*0072*/ 	.short	(.L_861 - .L_860)


	//   ....[0]....
.L_860:
        /*0074*/ 	.word	0x000001d0


	//   ....[1]....
        /*0078*/ 	.word	0x00000220


	//----- nvinfo : EIATTR_MAX_THREADS
	.align		4
.L_861:
        /*007c*/ 	.byte	0x04, 0x05
        /*007e*/ 	.short	(.L_863 - .L_862)
.L_862:
        /*0080*/ 	.word	0x00000400
        /*0084*/ 	.word	0x00000001
        /*0088*/ 	.word	0x00000001


	//----- nvinfo : EIATTR_CBANK_PARAM_SIZE
	.align		4
.L_863:
        /*008c*/ 	.byte	0x03, 0x19
        /*008e*/ 	.short	0x0010


	//----- nvinfo : EIATTR_PARAM_CBANK
	.align		4
        /*0090*/ 	.byte	0x04, 0x0a
        /*0092*/ 	.short	(.L_865 - .L_864)
	.align		4
.L_864:
        /*0094*/ 	.word	index@(.nv.constant0.tvmgen_default_fused_nn_global_avg_pool2d_kernel0)
        /*0098*/ 	.short	0x0380
        /*009a*/ 	.short	0x0010


	//----- nvinfo : EIATTR_SW_WAR
	.align		4
.L_865:
        /*009c*/ 	.byte	0x04, 0x36
        /*009e*/ 	.short	(.L_867 - .L_866)
.L_866:
        /*00a0*/ 	.word	0x00000008
.L_867:


//--------------------- .nv.info.tvmgen_default_fused_nn_conv2d_add_nn_relu_3_kernel0 --------------------------
	.section	.nv.info.tvmgen_default_fused_nn_conv2d_add_nn_relu_3_kernel0,"",@"SHT_CUDA_INFO"
	.sectionflags	@""
	.align	4


	//----- nvinfo : EIATTR_CUDA_API_VERSION
	.align		4
        /*0000*/ 	.byte	0x04, 0x37
        /*0002*/ 	.short	(.L_869 - .L_868)
.L_868:
        /*0004*/ 	.word	0x00000082


	//----- nvinfo : EIATTR_KPARAM_INFO
	.align		4
.L_869:
        /*0008*/ 	.byte	0x04, 0x17
        /*000a*/ 	.short	(.L_871 - .L_870)
.L_870:
        /*000c*/ 	.word	0x00000000
        /*0010*/ 	.short	0x0003
        /*0012*/ 	.short	0x0018
        /*0014*/ 	.byte	0x00, 0xf5, 0x21, 0x00


	//----- nvinfo : EIATTR_KPARAM_INFO
	.align		4
.L_871:
        /*0018*/ 	.byte	0x04, 0x17
        /*001a*/ 	.short	(.L_873 - .L_872)
.L_872:
        /*001c*/ 	.word	0x00000000
        /*0020*/ 	.short	0x0002
        /*0022*/ 	.short	0x0010
        /*0024*/ 	.byte	0x00, 0xf5, 0x21, 0x00


	//----- nvinfo : EIATTR_KPARAM_INFO
	.align		4
.L_873:
        /*0028*/ 	.byte	0x04, 0x17
        /*002a*/ 	.short	(.L_875 - .L_874)
.L_874:
        /*002c*/ 	.word	0x00000000
        /*0030*/ 	.short	0x0001
        /*0032*/ 	.short	0x0008
        /*0034*/ 	.byte	0x00, 0xf5, 0x21, 0x00


	//----- nvinfo : EIATTR_KPARAM_INFO
	.align		4
.L_875:
        /*0038*/ 	.byte	0x04, 0x17
        /*003a*/ 	.short	(.L_877 - .L_876)
.L_876:
        /*003c*/ 	.word	0x00000000
        /*0040*/ 	.short	0x0000
        /*0042*/ 	.short	0x0000
        /*0044*/ 	.byte	0x00, 0xf5, 0x21, 0x00


	//----- nvinfo : EIATTR_SPARSE_MMA_MASK
	.align		4
.L_877:
        /*0048*/ 	.byte	0x03, 0x50
        /*004a*/ 	.short	0x0000


	//----- nvinfo : EIATTR_MAXREG_COUNT
	.align		4
        /*004c*/ 	.byte	0x03, 0x1b
        /*004e*/ 	.short	0x00ff


	//----- nvinfo : EIATTR_NUM_BARRIERS
	.align		4
        /*0050*/ 	.byte	0x02, 0x4c
        /*0052*/ 	.byte	0x01
	.zero		1


	//----- nvinfo : EIATTR_MERCURY_ISA_VERSION
	.align		4
        /*0054*/ 	.byte	0x03, 0x5f
        /*0056*/ 	.short	0x0101


	//----- nvinfo : EIATTR_VRC_CTA_INIT_COUNT
	.align		4
        /*0058*/ 	.byte	0x02, 0x4a
	.zero		1
	.zero		1


	//----- nvinfo : EIATTR_EXIT_INSTR_OFFSETS
	.align		4
        /*005c*/ 	.byte	0x04, 0x1c
        /*005e*/ 	.short	(.L_879 - .L_878)


	//   ....[0]....
.L_878:
        /*0060*/ 	.word	0x00000e70


	//----- nvinfo : EIATTR_MAX_THREADS
	.align		4
.L_879:
        /*0064*/ 	.byte	0x04, 0x05
        /*0066*/ 	.short	(.L_881 - .L_880)
.L_880:
        /*0068*/ 	.word	0x00000070
        /*006c*/ 	.word	0x00000001
        /*0070*/ 	.word	0x00000001


	//----- nvinfo : EIATTR_CRS_STACK_SIZE
	.align		4
.L_881:
        /*0074*/ 	.byte	0x04, 0x1e
        /*0076*/ 	.short	(.L_883 - .L_882)
.L_882:
        /*0078*/ 	.word	0x00000000


	//----- nvinfo : EIATTR_CBANK_PARAM_SIZE
	.align		4
.L_883:
        /*007c*/ 	.byte	0x03, 0x19
        /*007e*/ 	.short	0x0020


	//----- nvinfo : EIATTR_PARAM_CBANK
	.align		4
        /*0080*/ 	.byte	0x04, 0x0a
        /*0082*/ 	.short	(.L_885 - .L_884)
	.align		4
.L_884:
        /*0084*/ 	.word	index@(.nv.constant0.tvmgen_default_fused_nn_conv2d_add_nn_relu_3_kernel0)
        /*0088*/ 	.short	0x0380
        /*008a*/ 	.short	0x0020


	//----- nvinfo : EIATTR_SW_WAR
	.align		4
.L_885:
        /*008c*/ 	.byte	0x04, 0x36
        /*008e*/ 	.short	(.L_887 - .L_886)
.L_886:
        /*0090*/ 	.word	0x00000008
.L_887:


//--------------------- .nv.info.tvmgen_default_fused_add_nn_relu_2_kernel0 --------------------------
	.section	.nv.info.tvmgen_default_fused_add_nn_relu_2_kernel0,"",@"SHT_CUDA_INFO"
	.sectionflags	@""
	.align	4


	//----- nvinfo : EIATTR_CUDA_API_VERSION
	.align		4
        /*0000*/ 	.byte	0x04, 0x37
        /*0002*/ 	.short	(.L_889 - .L_888)
.L_888:
        /*0004*/ 	.word	0x00000082


	//----- nvinfo : EIATTR_KPARAM_INFO
	.align		4
.L_889:
        /*0008*/ 	.byte	0x04, 0x17
        /*000a*/ 	.short	(.L_891 - .L_890)
.L_890:
        /*000c*/ 	.word	0x00000000
        /*0010*/ 	.short	0x0002
        /*0012*/ 	.short	0x0010
        /*0014*/ 	.byte	0x00, 0xf5, 0x21, 0x00


	//----- nvinfo : EIATTR_KPARAM_INFO
	.align		4
.L_891:
        /*0018*/ 	.byte	0x04, 0x17
        /*001a*/ 	.short	(.L_893 - .L_892)
.L_892:
        /*001c*/ 	.word	0x00000000
        /*0020*/ 	.short	0x0001
        /*0022*/ 	.short	0x0008
        /*0024*/ 	.byte	0x00, 0xf5, 0x21, 0x00


	//----- nvinfo : EIATTR_KPARAM_INFO
	.align		4
.L_893:
        /*0028*/ 	.byte	0x04, 0x17
        /*002a*/ 	.short	(.L_895 - .L_894)
.L_894:
        /*002c*/ 	.word	0x00000000
        /*0030*/ 	.short	0x0000
        /*0032*/ 	.short	0x0000
        /*0034*/ 	.byte	0x00, 0xf5, 0x21, 0x00


	//----- nvinfo : EIATTR_SPARSE_MMA_MASK
	.align		4
.L_895:
        /*0038*/ 	.byte	0x03, 0x50
        /*003a*/ 	.short	0x0000


	//----- nvinfo : EIATTR_MAXREG_COUNT
	.align		4
        /*003c*/ 	.byte	0x03, 0x1b
        /*003e*/ 	.short	0x0040


	//----- nvinfo : EIATTR_MERCURY_ISA_VERSION
	.align		4
        /*0040*/ 	.byte	0x03, 0x5f
        /*0042*/ 	.short	0x0101


	//----- nvinfo : EIATTR_VRC_CTA_INIT_COUNT
	.align		4
        /*0044*/ 	.byte	0x02, 0x4a
	.zero		1
	.zero		1


	//----- nvinfo : EIATTR_EXIT_INSTR_OFFSETS
	.align		4
        /*0048*/ 	.byte	0x04, 0x1c
        /*004a*/ 	.short	(.L_897 - .L_896)


	//   ....[0]....
.L_896:
        /*004c*/ 	.word	0x00000160


	//----- nvinfo : EIATTR_MAX_THREADS
	.align		4
.L_897:
        /*0050*/ 	.byte	0x04, 0x05
        /*0052*/ 	.short	(.L_899 - .L_898)
.L_898:
        /*0054*/ 	.word	0x00000400
        /*0058*/ 	.word	0x00000001
        /*005c*/ 	.word	0x00000001


	//----- nvinfo : EIATTR_CBANK_PARAM_SIZE
	.align		4
.L_899:
        /*0060*/ 	.byte	0x03, 0x19
        /*0062*/ 	.short	0x0018


	//----- nvinfo : EIATTR_PARAM_CBANK
	.align		4
        /*0064*/ 	.byte	0x04, 0x0a
        /*0066*/ 	.short	(.L_901 - .L_900)
	.align		4
.L_900:
        /*0068*/ 	.word	index@(.nv.constant0.tvmgen_default_fused_add_nn_relu_2_kernel0)
        /*006c*/ 	.short	0x0380
        /*006e*/ 	.short	0x0018


	//----- nvinfo : EIATTR_SW_WAR
	.align		4
.L_901:
        /*0070*/ 	.byte	0x04, 0x36
        /*0072*/ 	.short	(.L_903 - .L_902)
.L_902:
        /*0074*/ 	.word	0x00000008
.L_903:


//--------------------- .nv.info.tvmgen_default_fused_nn_contrib_conv2d_winograd_without_weight_transform_add_nn_relu_2_kernel1 --------------------------
	.section	.nv.info.tvmgen_default_fused_nn_contrib_conv2d_winograd_without_weight_transform_add_nn_relu_2_kernel1,"",@"SHT_CUDA_INFO"
	.sectionflags	@""
	.align	4


	//----- nvinfo : EIATTR_CUDA_API_VERSION
	.align		4
        /*0000*/ 	.byte	0x04, 0x37
        /*0002*/ 	.short	(.L_905 - .L_904)
.L_904:
        /*0004*/ 	.word	0x00000082


	//----- nvinfo : EIATTR_KPARAM_INFO
	.align		4
.L_905:
        /*0008*/ 	.byte	0x04, 0x17
        /*000a*/ 	.short	(.L_907 - .L_906)
.L_906:
        /*000c*/ 	.word	0x00000000
        /*0010*/ 	.short	0x0002
        /*0012*/ 	.short	0x0010
        /*0014*/ 	.byte	0x00, 0xf5, 0x21, 0x00


	//----- nvinfo : EIATTR_KPARAM_INFO
	.align		4
.L_907:
        /*0018*/ 	.byte	0x04, 0x17
        /*001a*/ 	.short	(.L_909 - .L_908)
.L_908:
        /*001c*/ 	.word	0x00000000
        /*0020*/ 	.short	0x0001
        /*0022*/ 	.short	0x0008
        /*0024*/ 	.byte	0x00, 0xf5, 0x21, 0x00


	//----- nvinfo : EIATTR_KPARAM_INFO
	.align		4
.L_909:
        /*0028*/ 	.byte	0x04, 0x17
        /*002a*/ 	.short	(.L_911 - .L_910)
.L_910:
        /*002c*/ 	.word	0x00000000
        /*0030*/ 	.short	0x0000
        /*0032*/ 	.short	0x0000
        /*0034*/ 	.byte	0x00, 0xf5, 0x21, 0x00


	//----- nvinfo : EIATTR_SPARSE_MMA_MASK
	.align		4
.L_911:
        /*0038*/ 	.byte	0x03, 0x50
        /*003a*/ 	.short	0x0000


	//----- nvinfo : EIATTR_MAXREG_COUNT
	.align		4
        /*003c*/ 	.byte	0x03, 0x1b
        /*003e*/ 	.short	0x00ff


	//----- nvinfo : EIATTR_NUM_BARRIERS
	.align		4
        /*0040*/ 	.byte	0x02, 0x4c
        /*0042*/ 	.byte	0x01
	.zero		1


	//----- nvinfo : EIATTR_MERCURY_ISA_VERSION
	.align		4
        /*0044*/ 	.byte	0x03, 0x5f
        /*0046*/ 	.short	0x0101


	//----- nvinfo : EIATTR_VRC_CTA_INIT_COUNT
	.align		4
        /*0048*/ 	.byte	0x02, 0x4a
	.zero		1
	.zero		1


	//----- nvinfo : EIATTR_EXIT_INSTR_OFFSETS
	.align		4
        /*004c*/ 	.byte	0x04, 0x1c
        /*004e*/ 	.short	(.L_913 - .L_912)


	//   ....[0]....
.L_912:
        /*0050*/ 	.word	0x00001170


	//----- nvinfo : EIATTR_MAX_THREADS
	.align		4
.L_913:
        /*0054*/ 	.byte	0x04, 0x05
        /*0056*/ 	.short	(.L_915 - .L_914)
.L_914:
        /*0058*/ 	.word	0x00000031
        /*005c*/ 	.word	0x00000001
        /*0060*/ 	.word	0x00000001


	//----- nvinfo : EIATTR_CBANK_PARAM_SIZE
	.align		4
.L_915:
        /*0064*/ 	.byte	0x03, 0x19
        /*0066*/ 	.short	0x0018


	//----- nvinfo : EIATTR_PARAM_CBANK
	.align		4
        /*0068*/ 	.byte	0x04, 0x0a
        /*006a*/ 	.short	(.L_917 - .L_916)
	.align		4
.L_916:
        /*006c*/ 	.word	index@(.nv.constant0.tvmgen_default_fused_nn_contrib_conv2d_winograd_without_weight_transform_add_nn_relu_2_kernel1)
        /*0070*/ 	.short	0x0380
        /*0072*/ 	.short	0x0018


	//----- nvinfo : EIATTR_SW_WAR
	.align		4
.L_917:
        /*0074*/ 	.byte	0x04, 0x36
        /*0076*/ 	.short	(.L_919 - .L_918)
.L_918:
        /*0078*/ 	.word	0x00000008
.L_919:


//--------------------- .nv.info.tvmgen_default_fused_nn_contrib_conv2d_winograd_without_weight_transform_add_add_nn_relu_1_kernel0 --------------------------
	.section	.nv.info.tvmgen_default_fused_nn_contrib_conv2d_winograd_without_weight_transform_add_add_nn_relu_1_kernel0,"",@"SHT_CUDA_INFO"
	.sectionflags	@""
	.align	4


	//----- nvinfo : EIATTR_CUDA_API_VERSION
	.align		4
        /*0000*/ 	.byte	0x04, 0x37
        /*0002*/ 	.short	(.L_921 - .L_920)
.L_920:
        /*0004*/ 	.word	0x00000082


	//----- nvinfo : EIATTR_KPARAM_INFO
	.align		4
.L_921:
        /*0008*/ 	.byte	0x04, 0x17
        /*000a*/ 	.short	(.L_923 - .L_922)
.L_922:
        /*000c*/ 	.word	0x00000000
        /*0010*/ 	.short	0x0001
        /*0012*/ 	.short	0x0008
        /*0014*/ 	.byte	0x00, 0xf5, 0x21, 0x00


	//----- nvinfo : EIATTR_KPARAM_INFO
	.align		4
.L_923:
        /*0018*/ 	.byte	0x04, 0x17
        /*001a*/ 	.short	(.L_925 - .L_924)
.L_924:
        /*001c*/ 	.word	0x00000000
        /*0020*/ 	.short	0x0000
        /*0022*/ 	.short	0x0000
        /*0024*/ 	.byte	0x00, 0xf5, 0x21, 0x00


	//----- nvinfo : EIATTR_SPARSE_MMA_MASK
	.align		4
.L_925:
        /*0028*/ 	.byte	0x03, 0x50
        /*002a*/ 	.short	0x0000


	//----- nvinfo : EIATTR_MAXREG_COUNT
	.align		4
        /*002c*/ 	.byte	0x03, 0x1b
        /*002e*/ 	.short	0x00ff


	//----- nvinfo : EIATTR_MERCURY_ISA_VERSION
	.align		4
        /*0030*/ 	.byte	0x03, 0x5f
        /*0032*/ 	.short	0x0101


	//----- nvinfo : EIATTR_VRC_CTA_INIT_COUNT
	.align		4
        /*0034*/ 	.byte	0x02, 0x4a
	.zero		1
	.zero		1


	//----- nvinfo : EIATTR_EXIT_INSTR_OFFSETS
	.align		4
        /*0038*/ 	.byte	0x04, 0x1c
        /*003a*/ 	.short	(.L_927 - .L_926)


	//   ....[0]....
.L_926:
        /*003c*/ 	.word	0x000007d0


	//----- nvinfo : EIATTR_MAX_THREADS
	.align		4
.L_927:
        /*0040*/ 	.byte	0x04, 0x05
        /*0042*/ 	.short	(.L_929 - .L_928)
.L_928:
        /*0044*/ 	.word	0x00000080
        /*0048*/ 	.word	0x00000001
        /*004c*/ 	.word	0x00000001


	//----- nvinfo : EIATTR_CBANK_PARAM_SIZE
	.align		4
.L_929:
        /*0050*/ 	.byte	0x03, 0x19
        /*0052*/ 	.short	0x0010


	//----- nvinfo : EIATTR_PARAM_CBANK
	.align		4
        /*0054*/ 	.byte	0x04, 0x0a
        /*0056*/ 	.short	(.L_931 - .L_930)
	.align		4
.L_930:
        /*0058*/ 	.word	index@(.nv.constant0.tvmgen_default_fused_nn_contrib_conv2d_winograd_without_weight_transform_add_add_nn_relu_1_kernel0)
        /*005c*/ 	.short	0x0380
        /*005e*/ 	.short	0x0010


	//----- nvinfo : EIATTR_SW_WAR
	.align		4
.L_931:
        /*0060*/ 	.byte	0x04, 0x36
        /*0062*/ 	.short	(.L_933 - .L_932)
.L_932:
        /*0064*/ 	.word	0x00000008
.L_933:


//--------------------- .nv.info.tvmgen_default_fused_nn_contrib_conv2d_winograd_without_weight_transform_add_kernel0 --------------------------
	.section	.nv.info.tvmgen_default_fused_nn_contrib_conv2d_winograd_without_weight_transform_add_kernel0,"",@"SHT_CUDA_INFO"
	.sectionflags	@""
	.align	4


	//----- nvinfo : EIATTR_CUDA_API_VERSION
	.align		4
        /*0000*/ 	.byte	0x04, 0x37
        /*0002*/ 	.short	(.L_935 - .L_934)
.L_934:
        /*0004*/ 	.word	0x00000082


	//----- nvinfo : EIATTR_KPARAM_INFO
	.align		4
.L_935:
        /*0008*/ 	.byte	0x04, 0x17
        /*000a*/ 	.short	(.L_937 - .L_936)
.L_936:
        /*000c*/ 	.word	0x00000000
        /*0010*/ 	.short	0x0001
        /*0012*/ 	.short	0x0008
        /*0014*/ 	.byte	0x00, 0xf5, 0x21, 0x00


	//----- nvinfo : EIATTR_KPARAM_INFO
	.align		4
.L_937:
        /*0018*/ 	.byte	0x04, 0x17
        /*001a*/ 	.short	(.L_939 - .L_938)
.L_938:
        /*001c*/ 	.word	0x00000000
        /*0020*/ 	.short	0x0000
        /*0022*/ 	.short	0x0000
        /*0024*/ 	.byte	0x00, 0xf5, 0x21, 0x00


	//----- nvinfo : EIATTR_SPARSE_MMA_MASK
	.align		4
.L_939:
        /*0028*/ 	.byte	0x03, 0x50
        /*002a*/ 	.short	0x0000


	//----- nvinfo : EIATTR_MAXREG_COUNT
	.align		4
        /*002c*/ 	.byte	0x03, 0x1b
        /*002e*/ 	.short	0x00ff


	//----- nvinfo : EIATTR_MERCURY_ISA_VERSION
	.align		4
        /*0030*/ 	.byte	0x03, 0x5f
        /*0032*/ 	.short	0x0101


	//----- nvinfo : EIATTR_VRC_CTA_INIT_COUNT
	.align		4
        /*0034*/ 	.byte	0x02, 0x4a
	.zero		1
	.zero		1


	//----- nvinfo : EIATTR_EXIT_INSTR_OFFSETS
	.align		4
        /*0038*/ 	.byte	0x04, 0x1c
        /*003a*/ 	.short	(.L_941 - .L_940)


	//   ....[0]....
.L_940:
        /*003c*/ 	.word	0x00003560


	//----- nvinfo : EIATTR_MAX_THREADS
	.align		4
.L_941:
        /*0040*/ 	.byte	0x04, 0x05
        /*0042*/ 	.short	(.L_943 - .L_942)
.L_942:
        /*0044*/ 	.word	0x00000080
        /*0048*/ 	.word	0x00000001
        /*004c*/ 	.word	0x00000001


	//----- nvinfo : EIATTR_CBANK_PARAM_SIZE
	.align		4
.L_943:
        /*0050*/ 	.byte	0x03, 0x19
        /*0052*/ 	.short	0x0010


	//----- nvinfo : EIATTR_PARAM_CBANK
	.align		4
        /*0054*/ 	.byte	0x04, 0x0a
        /*0056*/ 	.short	(.L_945 - .L_944)
	.align		4
.L_944:
        /*0058*/ 	.word	index@(.nv.constant0.tvmgen_default_fused_nn_contrib_conv2d_winograd_without_weight_transform_add_kernel0)
        /*005c*/ 	.short	0x0380
        /*005e*/ 	.short	0x0010


	//----- nvinfo : EIATTR_SW_WAR
	.align		4
.L_945:
        /*0060*/ 	.byte	0x04, 0x36
        /*0062*/ 	.short	(.L_947 - .L_946)
.L_946:
        /*0064*/ 	.word	0x00000008
.L_947:


//--------------------- .nv.info.tvmgen_default_fused_nn_contrib_conv2d_winograd_without_weight_transform_add_2_kernel1 --------------------------
	.section	.nv.info.tvmgen_default_fused_nn_contrib_conv2d_winograd_without_weight_transform_add_2_kernel1,"",@"SHT_CUDA_INFO"
	.sectionflags	@""
	.align	4


	//----- nvinfo : EIATTR_CUDA_API_VERSION
	.align		4
        /*0000*/ 	.byte	0x04, 0x37
        /*0002*/ 	.short	(.L_949 - .L_948)
.L_948:
        /*0004*/ 	.word	0x00000082


	//----- nvinfo : EIATTR_KPARAM_INFO
	.align		4
.L_949:
        /*0008*/ 	.byte	0x04, 0x17
        /*000a*/ 	.short	(.L_951 - .L_950)
.L_950:
        /*000c*/ 	.word	0x00000000
        /*0010*/ 	.short	0x0002
        /*0012*/ 	.short	0x0010
        /*0014*/ 	.byte	0x00, 0xf5, 0x21, 0x00


	//----- nvinfo : EIATTR_KPARAM_INFO
	.align		4
.L_951:
        /*0018*/ 	.byte	0x04, 0x17
        /*001a*/ 	.short	(.L_953 - .L_952)
.L_952:
        /*001c*/ 	.word	0x00000000
        /*0020*/ 	.short	0x0001
        /*0022*/ 	.short	0x0008
        /*0024*/ 	.byte	0x00, 0xf5, 0x21, 0x00


	//----- nvinfo : EIATTR_KPARAM_INFO
	.align		4
.L_953:
        /*0028*/ 	.byte	0x04, 0x17
        /*002a*/ 	.short	(.L_955 - .L_954)
.L_954:
        /*002c*/ 	.word	0x00000000
        /*0030*/ 	.short	0x0000
        /*0032*/ 	.short	0x0000
        /*0034*/ 	.byte	0x00, 0xf5, 0x21, 0x00


	//----- nvinfo : EIATTR_SPARSE_MMA_MASK
	.align		4
.L_955:
        /*0038*/ 	.byte	0x03, 0x50
        /*003a*/ 	.short	0x0000


	//----- nvinfo : EIATTR_MAXREG_COUNT
	.align		4
        /*003c*/ 	.byte	0x03, 0x1b
        /*003e*/ 	.short	0x00ff


	//----- nvinfo : EIATTR_NUM_BARRIERS
	.align		4
        /*0040*/ 	.byte	0x02, 0x4c
        /*0042*/ 	.byte	0x01
	.zero		1


	//----- nvinfo : EIATTR_MERCURY_ISA_VERSION
	.align		4
        /*0044*/ 	.byte	0x03, 0x5f
        /*0046*/ 	.short	0x0101


	//----- nvinfo : EIATTR_VRC_CTA_INIT_COUNT
	.align		4
        /*0048*/ 	.byte	0x02, 0x4a
	.zero		1
	.zero		1


	//----- nvinfo : EIATTR_EXIT_INSTR_OFFSETS
	.align		4
        /*004c*/ 	.byte	0x04, 0x1c
        /*004e*/ 	.short	(.L_957 - .L_956)


	//   ....[0]....
.L_956:
        /*0050*/ 	.word	0x00001170


	//----- nvinfo : EIATTR_MAX_THREADS
	.align		4
.L_957:
        /*0054*/ 	.byte	0x04, 0x05
        /*0056*/ 	.short	(.L_959 - .L_958)
.L_958:
        /*0058*/ 	.word	0x00000031
        /*005c*/ 	.word	0x00000001
        /*0060*/ 	.word	0x00000001


	//----- nvinfo : EIATTR_CBANK_PARAM_SIZE
	.align		4
.L_959:
        /*0064*/ 	.byte	0x03, 0x19
        /*0066*/ 	.short	0x0018


	//----- nvinfo : EIATTR_PARAM_CBANK
	.align		4
        /*0068*/ 	.byte	0x04, 0x0a
        /*006a*/ 	.short	(.L_961 - .L_960)
	.align		4
.L_960:
        /*006c*/ 	.word	index@(.nv.constant0.tvmgen_default_fused_nn_contrib_conv2d_winograd_without_weight_transform_add_2_kernel1)
        /*0070*/ 	.short	0x0380
        /*0072*/ 	.short	0x0018


	//----- nvinfo : EIATTR_SW_WAR
	.align		4
.L_961:
        /*0074*/ 	.byte	0x04, 0x36
        /*0076*/ 	.short	(.L_963 - .L_962)
.L_962:
        /*0078*/ 	.word	0x00000008
.L_963:


//--------------------- .nv.info.tvmgen_default_fused_nn_contrib_conv2d_winograd_without_weight_transform_add_kernel2 --------------------------
	.section	.nv.info.tvmgen_default_fused_nn_contrib_conv2d_winograd_without_weight_transform_add_kernel2,"",@"SHT_CUDA_INFO"
	.sectionflags	@""
	.align	4


	//----- nvinfo : EIATTR_CUDA_API_VERSION
	.align		4
        /*0000*/ 	.byte	0x04, 0x37
        /*0002*/ 	.short	(.L_965 - .L_964)
.L_964:
        /*0004*/ 	.word	0x00000082


	//----- nvinfo : EIATTR_KPARAM_INFO
	.align		4
.L_965:
        /*0008*/ 	.byte	0x04, 0x17
        /*000a*/ 	.short	(.L_967 - .L_966)
.L_966:
        /*000c*/ 	.word	0x00000000
        /*0010*/ 	.short	0x0002
        /*0012*/ 	.short	0x0010
        /*0014*/ 	.byte	0x00, 0xf5, 0x21, 0x00


	//----- nvinfo : EIATTR_KPARAM_INFO
	.align		4
.L_967:
        /*0018*/ 	.byte	0x04, 0x17
        /*001a*/ 	.short	(.L_969 - .L_968)
.L_968:
        /*001c*/ 	.word	0x00000000
        /*0020*/ 	.short	0x0001
        /*0022*/ 	.short	0x0008
        /*0024*/ 	.byte	0x00, 0xf5, 0x21, 0x00


	//----- nvinfo : EIATTR_KPARAM_INFO
	.align		4
.L_969:
        /*0028*/ 	.byte	0x04, 0x17
        /*002a*/ 	.short	(.L_971 - .L_970)
.L_970:
        /*002c*/ 	.word	0x00000000
        /*0030*/ 	.short	0x0000
        /*0032*/ 	.short	0x0000
        /*0034*/ 	.byte	0x00, 0xf5, 0x21, 0x00


	//----- nvinfo : EIATTR_SPARSE_MMA_MASK
	.align		4
.L_971:
        /*0038*/ 	.byte	0x03, 0x50
        /*003a*/ 	.short	0x0000


	//----- nvinfo : EIATTR_MAXREG_COUNT
	.align		4
        /*003c*/ 	.byte	0x03, 0x1b
        /*003e*/ 	.short	0x00ff


	//----- nvinfo : EIATTR_MERCURY_ISA_VERSION
	.align		4
        /*0040*/ 	.byte	0x03, 0x5f
        /*0042*/ 	.short	0x0101


	//----- nvinfo : EIATTR_VRC_CTA_INIT_COUNT
	.align		4
        /*0044*/ 	.byte	0x02, 0x4a
	.zero		1
	.zero		1


	//----- nvinfo : EIATTR_EXIT_INSTR_OFFSETS
	.align		4
        /*0048*/ 	.byte	0x04, 0x1c
        /*004a*/ 	.short	(.L_973 - .L_972)


	//   ....[0]....
.L_972:
        /*004c*/ 	.word	0x00001a30


	//----- nvinfo : EIATTR_MAX_THREADS
	.align		4
.L_973:
        /*0050*/ 	.byte	0x04, 0x05
        /*0052*/ 	.short	(.L_975 - .L_974)
.L_974:
        /*0054*/ 	.word	0x00000080
        /*0058*/ 	.word	0x00000001
        /*005c*/ 	.word	0x00000001


	//----- nvinfo : EIATTR_CBANK_PARAM_SIZE
	.align		4
.L_975:
        /*0060*/ 	.byte	0x03, 0x19
        /*0062*/ 	.short	0x0018


	//----- nvinfo : EIATTR_PARAM_CBANK
	.align		4
        /*0064*/ 	.byte	0x04, 0x0a
        /*0066*/ 	.short	(.L_977 - .L_976)
	.align		4
.L_976:
        /*0068*/ 	.word	index@(.nv.constant0.tvmgen_default_fused_nn_contrib_conv2d_winograd_without_weight_transform_add_kernel2)
        /*006c*/ 	.short	0x0380
        /*006e*/ 	.short	0x0018


	//----- nvinfo : EIATTR_SW_WAR
	.align		4
.L_977:
        /*0070*/ 	.byte	0x04, 0x36
        /*0072*/ 	.short	(.L_979 - .L_978)
.L_978:
        /*0074*/ 	.word	0x00000008
.L_979:


//--------------------- .nv.info.tvmgen_default_fused_nn_contrib_conv2d_winograd_without_weight_transform_add_add_nn_relu_2_kernel2 --------------------------
	.section	.nv.info.tvmgen_default_fused_nn_contrib_conv2d_winograd_without_weight_transform_add_add_nn_relu_2_kernel2,"",@"SHT_CUDA_INFO"
	.sectionflags	@""
	.align	4


	//----- nvinfo : EIATTR_CUDA_API_VERSION
	.align		4
        /*0000*/ 	.byte	0x04, 0x37
        /*0002*/ 	.short	(.L_981 - .L_980)
.L_980:
        /*0004*/ 	.word	0x00000082


	//----- nvinfo : EIATTR_KPARAM_INFO
	.align		4
.L_981:
        /*0008*/ 	.byte	0x04, 0x17
        /*000a*/ 	.short	(.L_983 - .L_982)
.L_982:
        /*000c*/ 	.word	0x00000000
        /*0010*/ 	.short	0x0003
        /*0012*/ 	.short	0x0018
        /*0014*/ 	.byte	0x00, 0xf5, 0x21, 0x00


	//----- nvinfo : EIATTR_KPARAM_INFO
	.align		4
.L_983:
        /*0018*/ 	.byte	0x04, 0x17
        /*001a*/ 	.short	(.L_985 - .L_984)
.L_984:
        /*001c*/ 	.word	0x00000000
        /*0020*/ 	.short	0x0002
        /*0022*/ 	.short	0x0010
        /*0024*/ 	.byte	0x00, 0xf5, 0x21, 0x00


	//----- nvinfo : EIATTR_KPARAM_INFO
	.align		4
.L_985:
        /*0028*/ 	.byte	0x04, 0x17
        /*002a*/ 	.short	(.L_987 - .L_986)
.L_986:
        /*002c*/ 	.word	0x00000000
        /*0030*/ 	.short	0x0001
        /*0032*/ 	.short	0x0008
        /*0034*/ 	.byte	0x00, 0xf5, 0x21, 0x00


	//----- nvinfo : EIATTR_KPARAM_INFO
	.align		4
.L_987:
        /*0038*/ 	.byte	0x04, 0x17
        /*003a*/ 	.short	(.L_989 - .L_988)
.L_988:
        /*003c*/ 	.word	0x00000000
        /*0040*/ 	.short	0x0000
        /*0042*/ 	.short	0x0000
        /*0044*/ 	.byte	0x00, 0xf5, 0x21, 0x00


	//----- nvinfo : EIATTR_SPARSE_MMA_MASK
	.align		4
.L_989:
        /*0048*/ 	.byte	0x03, 0x50
        /*004a*/ 	.short	0x0000


	//----- nvinfo : EIATTR_MAXREG_COUNT
	.align		4
        /*004c*/ 	.byte	0x03, 0x1b
        /*004e*/ 	.short	0x00ff


	//----- nvinfo : EIATTR_MERCURY_ISA_VERSION
	.align		4
        /*0050*/ 	.byte	0x03, 0x5f
        /*0052*/ 	.short	0x0101


	//----- nvinfo : EIATTR_VRC_CTA_INIT_COUNT
	.align		4
        /*0054*/ 	.byte	0x02, 0x4a
	.zero		1
	.zero		1


	//----- nvinfo : EIATTR_EXIT_INSTR_OFFSETS
	.align		4
        /*0058*/ 	.byte	0x04, 0x1c
        /*005a*/ 	.short	(.L_991 - .L_990)


	//   ....[0]....
.L_990:
        /*005c*/ 	.word	0x00000730


	//----- nvinfo : EIATTR_MAX_THREADS
	.align		4
.L_991:
        /*0060*/ 	.byte	0x04, 0x05
        /*0062*/ 	.short	(.L_993 - .L_992)
.L_992:
        /*0064*/ 	.word	0x00000080
        /*0068*/ 	.word	0x00000001
        /*006c*/ 	.word	0x00000001


	//----- nvinfo : EIATTR_CBANK_PARAM_SIZE
	.align		4
.L_993:
        /*0070*/ 	.byte	0x03, 0x19
        /*0072*/ 	.short	0x0020


	//----- nvinfo : EIATTR_PARAM_CBANK
	.align		4
        /*0074*/ 	.byte	0x04, 0x0a
        /*0076*/ 	.short	(.L_995 - .L_994)
	.align		4
.L_994:
        /*0078*/ 	.word	index@(.nv.constant0.tvmgen_default_fused_nn_contrib_conv2d_winograd_without_weight_transform_add_add_nn_relu_2_kernel2)
        /*007c*/ 	.short	0x0380
        /*007e*/ 	.short	0x0020


	//----- nvinfo : EIATTR_SW_WAR
	.align		4
.L_995:
        /*0080*/ 	.byte	0x04, 0x36
        /*0082*/ 	.short	(.L_997 - .L_996)
.L_996:
        /*0084*/ 	.word	0x00000008
.L_997:


//--------------------- .nv.info.tvmgen_default_fused_nn_conv2d_1_kernel0 --------------------------
	.section	.nv.info.tvmgen_default_fused_nn_conv2d_1_kernel0,"",@"SHT_CUDA_INFO"
	.sectionflags	@""
	.align	4


	//----- nvinfo : EIATTR_CUDA_API_VERSION
	.align		4
        /*0000*/ 	.byte	0x04, 0x37
        /*0002*/ 	.short	(.L_999 - .L_998)
.L_998:
        /*0004*/ 	.word	0x00000082


	//----- nvinfo : EIATTR_KPARAM_INFO
	.align		4
.L_999:
        /*0008*/ 	.byte	0x04, 0x17
        /*000a*/ 	.short	(.L_1001 - .L_1000)
.L_1000:
        /*000c*/ 	.word	0x00000000
        /*0010*/ 	.short	0x0002
        /*0012*/ 	.short	0x0010
        /*0014*/ 	.byte	0x00, 0xf5, 0x21, 0x00


	//----- nvinfo : EIATTR_KPARAM_INFO
	.align		4
.L_1001:
        /*0018*/ 	.byte	0x04, 0x17
        /*001a*/ 	.short	(.L_1003 - .L_1002)
.L_1002:
        /*001c*/ 	.word	0x00000000
        /*0020*/ 	.short	0x0001
        /*0022*/ 	.short	0x0008
        /*0024*/ 	.byte	0x00, 0xf5, 0x21, 0x00


	//----- nvinfo : EIATTR_KPARAM_INFO
	.align		4
.L_1003:
        /*0028*/ 	.byte	0x04, 0x17
        /*002a*/ 	.short	(.L_1005 - .L_1004)
.L_1004:
        /*002c*/ 	.word	0x00000000
        /*0030*/ 	.short	0x0000
        /*0032*/ 	.short	0x0000
        /*0034*/ 	.byte	0x00, 0xf5, 0x21, 0x00


	//----- nvinfo : EIATTR_SPARSE_MMA_MASK
	.align		4
.L_1005:
        /*0038*/ 	.byte	0x03, 0x50
        /*003a*/ 	.short	0x0000


	//----- nvinfo : EIATTR_MAXREG_COUNT
	.align		4
        /*003c*/ 	.byte	0x03, 0x1b
        /*003e*/ 	.short	0x0080


	//----- nvinfo : EIATTR_NUM_BARRIERS
	.align		4
        /*0040*/ 	.byte	0x02, 0x4c
        /*0042*/ 	.byte	0x01
	.zero		1


	//----- nvinfo : EIATTR_MERCURY_ISA_VERSION
	.align		4
        /*0044*/ 	.byte	0x03, 0x5f
        /*0046*/ 	.short	0x0101


	//----- nvinfo : EIATTR_VRC_CTA_INIT_COUNT
	.align		4
        /*0048*/ 	.byte	0x02, 0x4a
	.zero		1
	.zero		1


	//----- nvinfo : EIATTR_EXIT_INSTR_OFFSETS
	.align		4
        /*004c*/ 	.byte	0x04, 0x1c
        /*004e*/ 	.short	(.L_1007 - .L_1006)


	//   ....[0]....
.L_1006:
        /*0050*/ 	.word	0x00000f50


	//----- nvinfo : EIATTR_MAX_THREADS
	.align		4
.L_1007:
        /*0054*/ 	.byte	0x04, 0x05
        /*0056*/ 	.short	(.L_1009 - .L_1008)
.L_1008:
        /*0058*/ 	.word	0x000001c0
        /*005c*/ 	.word	0x00000001
        /*0060*/ 	.word	0x00000001


	//----- nvinfo : EIATTR_CBANK_PARAM_SIZE
	.align		4
.L_1009:
        /*0064*/ 	.byte	0x03, 0x19
        /*0066*/ 	.short	0x0018


	//----- nvinfo : EIATTR_PARAM_CBANK
	.align		4
        /*0068*/ 	.byte	0x04, 0x0a
        /*006a*/ 	.short	(.L_1011 - .L_1010)
	.align		4
.L_1010:
        /*006c*/ 	.word	index@(.nv.constant0.tvmgen_default_fused_nn_conv2d_1_kernel0)
        /*0070*/ 	.short	0x0380
        /*0072*/ 	.short	0x0018


	//----- nvinfo : EIATTR_SW_WAR
	.align		4
.L_1011:
        /*0074*/ 	.byte	0x04, 0x36
        /*0076*/ 	.short	(.L_1013 - .L_1012)
.L_1012:
        /*0078*/ 	.word	0x00000008
.L_1013:


//--------------------- .nv.info.tvmgen_default_fused_nn_contrib_conv2d_winograd_without_weight_transform_add_multiply_add_nn_re_a4e88f85cf7823fc__kernel0 --------------------------
	.section	.nv.info.tvmgen_default_fused_nn_contrib_conv2d_winograd_without_weight_transform_add_multiply_add_nn_re_a4e88f85cf7823fc__kernel0,"",@"SHT_CUDA_INFO"
	.sectionflags	@""
	.align	4


	//----- nvinfo : EIATTR_CUDA_API_VERSION
	.align		4
        /*0000*/ 	.byte	0x04, 0x37
        /*0002*/ 	.short	(.L_1015 - .L_1014)
.L_1014:
        /*0004*/ 	.word	0x00000082


	//----- nvinfo : EIATTR_KPARAM_INFO
	.align		4
.L_1015:
        /*0008*/ 	.byte	0x04, 0x17
        /*000a*/ 	.short	(.L_1017 - .L_1016)
.L_1016:
        /*000c*/ 	.word	0x00000000
        /*0010*/ 	.short	0x0001
        /*0012*/ 	.short	0x0008
        /*0014*/ 	.byte	0x00, 0xf5, 0x21, 0x00


	//----- nvinfo : EIATTR_KPARAM_INFO
	.align		4
.L_1017:
        /*0018*/ 	.byte	0x04, 0x17
        /*001a*/ 	.short	(.L_1019 - .L_1018)
.L_1018:
        /*001c*/ 	.word	0x00000000
        /*0020*/ 	.short	0x0000
        /*0022*/ 	.short	0x0000
        /*0024*/ 	.byte	0x00, 0xf5, 0x21, 0x00


	//----- nvinfo : EIATTR_SPARSE_MMA_MASK
	.align		4
.L_1019:
        /*0028*/ 	.byte	0x03, 0x50
        /*002a*/ 	.short	0x0000


	//----- nvinfo : EIATTR_MAXREG_COUNT
	.align		4
        /*002c*/ 	.byte	0x03, 0x1b
        /*002e*/ 	.short	0x00ff


	//----- nvinfo : EIATTR_MERCURY_ISA_VERSION
	.align		4
        /*0030*/ 	.byte	0x03, 0x5f
        /*0032*/ 	.short	0x0101


	//----- nvinfo : EIATTR_VRC_CTA_INIT_COUNT
	.align		4
        /*0034*/ 	.byte	0x02, 0x4a
	.zero		1
	.zero		1


	//----- nvinfo : EIATTR_EXIT_INSTR_OFFSETS
	.align		4
        /*0038*/ 	.byte	0x04, 0x1c
        /*003a*/ 	.short	(.L_1021 - .L_1020)


	//   ....[0]....
.L_1020:
        /*003c*/ 	.word	0x000007b0


	//----- nvinfo : EIATTR_MAX_THREADS
	.align		4
.L_1021:
        /*0040*/ 	.byte	0x04, 0x05
        /*0042*/ 	.short	(.L_1023 - .L_1022)
.L_1022:
        /*0044*/ 	.word	0x00000080
        /*0048*/ 	.word	0x00000001
        /*004c*/ 	.word	0x00000001


	//----- nvinfo : EIATTR_CBANK_PARAM_SIZE
	.align		4
.L_1023:
        /*0050*/ 	.byte	0x03, 0x19
        /*0052*/ 	.short	0x0010


	//----- nvinfo : EIATTR_PARAM_CBANK
	.align		4
        /*0054*/ 	.byte	0x04, 0x0a
        /*0056*/ 	.short	(.L_1025 - .L_1024)
	.align		4
.L_1024:
        /*0058*/ 	.word	index@(.nv.constant0.tvmgen_default_fused_nn_contrib_conv2d_winograd_without_weight_transform_add_multiply_add_nn_re_a4e88f85cf7823fc__kernel0)
        /*005c*/ 	.short	0x0380
        /*005e*/ 	.short	0x0010


	//----- nvinfo : EIATTR_SW_WAR
	.align		4
.L_1025:
        /*0060*/ 	.byte	0x04, 0x36
        /*0062*/ 	.short	(.L_1027 - .L_1026)
.L_1026:
        /*0064*/ 	.word	0x00000008
.L_1027:


//--------------------- .nv.info.tvmgen_default_fused_add_nn_relu_kernel0 --------------------------
	.section	.nv.info.tvmgen_default_fused_add_nn_relu_kernel0,"",@"SHT_CUDA_INFO"
	.sectionflags	@""
	.align	4


	//----- nvinfo : EIATTR_CUDA_API_VERSION
	.align		4
        /*0000*/ 	.byte	0x04, 0x37
        /*0002*/ 	.short	(.L_1029 - .L_1028)
.L_1028:
        /*0004*/ 	.word	0x00000082


	//----- nvinfo : EIATTR_KPARAM_INFO
	.align		4
.L_1029:
        /*0008*/ 	.byte	0x04, 0x17
        /*000a*/ 	.short	(.L_1031 - .L_1030)
.L_1030:
        /*000c*/ 	.word	0x00000000
        /*0010*/ 	.short	0x0002
        /*0012*/ 	.short	0x0010
        /*0014*/ 	.byte	0x00, 0xf5, 0x21, 0x00


	//----- nvinfo : EIATTR_KPARAM_INFO
	.align		4
.L_1031:
        /*0018*/ 	.byte	0x04, 0x17
        /*001a*/ 	.short	(.L_1033 - .L_1032)
.L_1032:
        /*001c*/ 	.word	0x00000000
        /*0020*/ 	.short	0x0001
        /*0022*/ 	.short	0x0008
        /*0024*/ 	.byte	0x00, 0xf5, 0x21, 0x00


	//----- nvinfo : EIATTR_KPARAM_INFO
	.align		4
.L_1033:
        /*0028*/ 	.byte	0x04, 0x17
        /*002a*/ 	.short	(.L_1035 - .L_1034)
.L_1034:
        /*002c*/ 	.word	0x00000000
        /*0030*/ 	.short	0x0000
        /*0032*/ 	.short	0x0000
        /*0034*/ 	.byte	0x00, 0xf5, 0x21, 0x00


	//----- nvinfo : EIATTR_SPARSE_MMA_MASK
	.align		4
.L_1035:
        /*0038*/ 	.byte	0x03, 0x50
        /*003a*/ 	.short	0x0000


	//----- nvinfo : EIATTR_MAXREG_COUNT
	.align		4
        /*003c*/ 	.byte	0x03, 0x1b
        /*003e*/ 	.short	0x0040


	//----- nvinfo : EIATTR_MERCURY_ISA_VERSION
	.align		4
        /*0040*/ 	.byte	0x03, 0x5f
        /*0042*/ 	.short	0x0101


	//----- nvinfo : EIATTR_VRC_CTA_INIT_COUNT
	.align		4
        /*0044*/ 	.byte	0x02, 0x4a
	.zero		1
	.zero		1


	//----- nvinfo : EIATTR_EXIT_INSTR_OFFSETS
	.align		4
        /*0048*/ 	.byte	0x04, 0x1c
        /*004a*/ 	.short	(.L_1037 - .L_1036)


	//   ....[0]....
.L_1036:
        /*004c*/ 	.word	0x00000160


	//----- nvinfo : EIATTR_MAX_THREADS
	.align		4
.L_1037:
        /*0050*/ 	.byte	0x04, 0x05
        /*0052*/ 	.short	(.L_1039 - .L_1038)
.L_1038:
        /*0054*/ 	.word	0x00000400
        /*0058*/ 	.word	0x00000001
        /*005c*/ 	.word	0x00000001


	//----- nvinfo : EIATTR_CBANK_PARAM_SIZE
	.align		4
.L_1039:
        /*0060*/ 	.byte	0x03, 0x19
        /*0062*/ 	.short	0x0018


	//----- nvinfo : EIATTR_PARAM_CBANK
	.align		4
        /*0064*/ 	.byte	0x04, 0x0a
        /*0066*/ 	.short	(.L_1041 - .L_1040)
	.align		4
.L_1040:
        /*0068*/ 	.word	index@(.nv.constant0.tvmgen_default_fused_add_nn_relu_kernel0)
        /*006c*/ 	.short	0x0380
        /*006e*/ 	.short	0x0018


	//----- nvinfo : EIATTR_SW_WAR
	.align		4
.L_1041:
        /*0070*/ 	.byte	0x04, 0x36
        /*0072*/ 	.short	(.L_1043 - .L_1042)
.L_1042:
        /*0074*/ 	.word	0x00000008
.L_1043:


//--------------------- .nv.info.tvmgen_default_fused_nn_contrib_conv2d_winograd_without_weight_transform_add_1_kernel2 --------------------------
	.section	.nv.info.tvmgen_default_fused_nn_contrib_conv2d_winograd_without_weight_transform_add_1_kernel2,"",@"SHT_CUDA_INFO"
	.sectionflags	@""
	.align	4


	//----- nvinfo : EIATTR_CUDA_API_VERSION
	.align		4
        /*0000*/ 	.byte	0x04, 0x37
        /*0002*/ 	.short	(.L_1045 - .L_1044)
.L_1044:
        /*0004*/ 	.word	0x00000082


	//----- nvinfo : EIATTR_KPARAM_INFO
	.align		4
.L_1045:
        /*0008*/ 	.byte	0x04, 0x17
        /*000a*/ 	.short	(.L_1047 - .L_1046)
.L_1046:
        /*000c*/ 	.word	0x00000000
        /*0010*/ 	.short	0x0002
        /*0012*/ 	.short	0x0010
        /*0014*/ 	.byte	0x00, 0xf5, 0x21, 0x00


	//----- nvinfo : EIATTR_KPARAM_INFO
	.align		4
.L_1047:
        /*0018*/ 	.byte	0x04, 0x17
        /*001a*/ 	.short	(.L_1049 - .L_1048)
.L_1048:
        /*001c*/ 	.word	0x00000000
        /*0020*/ 	.short	0x0001
        /*0022*/ 	.short	0x0008
        /*0024*/ 	.byte	0x00, 0xf5, 0x21, 0x00


	//----- nvinfo : EIATTR_KPARAM_INFO
	.align		4
.L_1049:
        /*0028*/ 	.byte	0x04, 0x17
        /*002a*/ 	.short	(.L_1051 - .L_1050)
.L_1050:
        /*002c*/ 	.word	0x00000000
        /*0030*/ 	.short	0x0000
        /*0032*/ 	.short	0x0000
        /*0034*/ 	.byte	0x00, 0xf5, 0x21, 0x00


	//----- nvinfo : EIATTR_SPARSE_MMA_MASK
	.align		4
.L_1051:
        /*0038*/ 	.byte	0x03, 0x50
        /*003a*/ 	.short	0x0000


	//----- nvinfo : EIATTR_MAXREG_COUNT
	.align		4
        /*003c*/ 	.byte	0x03, 0x1b
        /*003e*/ 	.short	0x00ff


	//----- nvinfo : EIATTR_MERCURY_ISA_VERSION
	.align		4
        /*0040*/ 	.byte	0x03, 0x5f
        /*0042*/ 	.short	0x0101


	//----- nvinfo : EIATTR_VRC_CTA_INIT_COUNT
	.align		4
        /*0044*/ 	.byte	0x02, 0x4a
	.zero		1
	.zero		1


	//----- nvinfo : EIATTR_EXIT_INSTR_OFFSETS
	.align		4
        /*0048*/ 	.byte	0x04, 0x1c
        /*004a*/ 	.short	(.L_1053 - .L_1052)


	//   ....[0]....
.L_1052:
        /*004c*/ 	.word	0x00000580


	//----- nvinfo : EIATTR_MAX_THREADS
	.align		4
.L_1053:
        /*0050*/ 	.byte	0x04, 0x05
        /*0052*/ 	.short	(.L_1055 - .L_1054)
.L_1054:
        /*0054*/ 	.word	0x00000080
        /*0058*/ 	.word	0x00000001
        /*005c*/ 	.word	0x00000001


	//----- nvinfo : EIATTR_CBANK_PARAM_SIZE
	.align		4
.L_1055:
        /*0060*/ 	.byte	0x03, 0x19
        /*0062*/ 	.short	0x0018


	//----- nvinfo : EIATTR_PARAM_CBANK
	.align		4
        /*0064*/ 	.byte	0x04, 0x0a
        /*0066*/ 	.short	(.L_1057 - .L_1056)
	.align		4
.L_1056:
        /*0068*/ 	.word	index@(.nv.constant0.tvmgen_default_fused_nn_contrib_conv2d_winograd_without_weight_transform_add_1_kernel2)
        /*006c*/ 	.short	0x0380
        /*006e*/ 	.short	0x0018


	//----- nvinfo : EIATTR_SW_WAR
	.align		4
.L_1057:
        /*0070*/ 	.byte	0x04, 0x36
        /*0072*/ 	.short	(.L_1059 - .L_1058)
.L_1058:
        /*0074*/ 	.word	0x00000008
.L_1059:


//--------------------- .nv.info.tvmgen_default_fused_nn_contrib_conv2d_winograd_without_weight_transform_add_nn_relu_kernel2 --------------------------
	.section	.nv.info.tvmgen_default_fused_nn_contrib_conv2d_winograd_without_weight_transform_add_nn_relu_kernel2,"",@"SHT_CUDA_INFO"
	.sectionflags	@""
	.align	4


	//----- nvinfo : EIATTR_CUDA_API_VERSION
	.align		4
        /*0000*/ 	.byte	0x04, 0x37
        /*0002*/ 	.short	(.L_1061 - .L_1060)
.L_1060:
        /*0004*/ 	.word	0x00000082


	//----- nvinfo : EIATTR_KPARAM_INFO
	.align		4
.L_1061:
        /*0008*/ 	.byte	0x04, 0x17
        /*000a*/ 	.short	(.L_1063 - .L_1062)
.L_1062:
        /*000c*/ 	.word	0x00000000
        /*0010*/ 	.short	0x0002
        /*0012*/ 	.short	0x0010
        /*0014*/ 	.byte	0x00, 0xf5, 0x21, 0x00


	//----- nvinfo : EIATTR_KPARAM_INFO
	.align		4
.L_1063:
        /*0018*/ 	.byte	0x04, 0x17
        /*001a*/ 	.short	(.L_1065 - .L_1064)
.L_1064:
        /*001c*/ 	.word	0x00000000
        /*0020*/ 	.short	0x0001
        /*0022*/ 	.short	0x0008
        /*0024*/ 	.byte	0x00, 0xf5, 0x21, 0x00


	//----- nvinfo : EIATTR_KPARAM_INFO
	.align		4
.L_1065:
        /*0028*/ 	.byte	0x04, 0x17
        /*002a*/ 	.short	(.L_1067 - .L_1066)
.L_1066:
        /*002c*/ 	.word	0x00000000
        /*0030*/ 	.short	0x0000
        /*0032*/ 	.short	0x0000
        /*0034*/ 	.byte	0x00, 0xf5, 0x21, 0x00


	//----- nvinfo : EIATTR_SPARSE_MMA_MASK
	.align		4
.L_1067:
        /*0038*/ 	.byte	0x03, 0x50
        /*003a*/ 	.short	0x0000


	//----- nvinfo : EIATTR_MAXREG_COUNT
	.align		4
        /*003c*/ 	.byte	0x03, 0x1b
        /*003e*/ 	.short	0x00ff


	//----- nvinfo : EIATTR_MERCURY_ISA_VERSION
	.align		4
        /*0040*/ 	.byte	0x03, 0x5f
        /*0042*/ 	.short	0x0101


	//----- nvinfo : EIATTR_VRC_CTA_INIT_COUNT
	.align		4
        /*0044*/ 	.byte	0x02, 0x4a
	.zero		1
	.zero		1


	//----- nvinfo : EIATTR_EXIT_INSTR_OFFSETS
	.align		4
        /*0048*/ 	.byte	0x04, 0x1c
        /*004a*/ 	.short	(.L_1069 - .L_1068)


	//   ....[0]....
.L_1068:
        /*004c*/ 	.word	0x00001a90


	//----- nvinfo : EIATTR_MAX_THREADS
	.align		4
.L_1069:
        /*0050*/ 	.byte	0x04, 0x05
        /*0052*/ 	.short	(.L_1071 - .L_1070)
.L_1070:
        /*0054*/ 	.word	0x00000080
        /*0058*/ 	.word	0x00000001
        /*005c*/ 	.word	0x00000001


	//----- nvinfo : EIATTR_CBANK_PARAM_SIZE
	.align		4
.L_1071:
        /*0060*/ 	.byte	0x03, 0x19
        /*0062*/ 	.short	0x0018


	//----- nvinfo : EIATTR_PARAM_CBANK
	.align		4
        /*0064*/ 	.byte	0x04, 0x0a
        /*0066*/ 	.short	(.L_1073 - .L_1072)
	.align		4
.L_1072:
        /*0068*/ 	.word	index@(.nv.constant0.tvmgen_default_fused_nn_contrib_conv2d_winograd_without_weight_transform_add_nn_relu_kernel2)
        /*006c*/ 	.short	0x0380
        /*006e*/ 	.short	0x0018


	//----- nvinfo : EIATTR_SW_WAR
	.align		4
.L_1073:
        /*0070*/ 	.byte	0x04, 0x36
        /*0072*/ 	.short	(.L_1075 - .L_1074)
.L_1074:
        /*0074*/ 	.word	0x00000008
.L_1075:


//--------------------- .nv.info.tvmgen_default_fused_nn_contrib_conv2d_winograd_without_weight_transform_add_3_kernel2 --------------------------
	.section	.nv.info.tvmgen_default_fused_nn_contrib_conv2d_winograd_without_weight_transform_add_3_kernel2,"",@"SHT_CUDA_INFO"
	.sectionflags	@""
	.align	4


	//----- nvinfo : EIATTR_CUDA_API_VERSION
	.align		4
        /*0000*/ 	.byte	0x04, 0x37
        /*0002*/ 	.short	(.L_1077 - .L_1076)
.L_1076:
        /*0004*/ 	.word	0x00000082


	//----- nvinfo : EIATTR_KPARAM_INFO
	.align		4
.L_1077:
        /*0008*/ 	.byte	0x04, 0x17
        /*000a*/ 	.short	(.L_1079 - .L_1078)
.L_1078:
        /*000c*/ 	.word	0x00000000
        /*0010*/ 	.short	0x0002
        /*0012*/ 	.short	0x0010
        /*0014*/ 	.byte	0x00, 0xf5, 0x21, 0x00


	//----- nvinfo : EIATTR_KPARAM_INFO
	.align		4
.L_1079:
        /*0018*/ 	.byte	0x04, 0x17
        /*001a*/ 	.short	(.L_1081 - .L_1080)
.L_1080:
        /*001c*/ 	.word	0x00000000
        /*0020*/ 	.short	0x0001
        /*0022*/ 	.short	0x0008
        /*0024*/ 	.byte	0x00, 0xf5, 0x21, 0x00


	//----- nvinfo : EIATTR_KPARAM_INFO
	.align		4
.L_1081:
        /*0028*/ 	.byte	0x04, 0x17
        /*002a*/ 	.short	(.L_1083 - .L_1082)
.L_1082:
        /*002c*/ 	.word	0x00000000
        /*0030*/ 	.short	0x0000
        /*0032*/ 	.short	0x0000
        /*0034*/ 	.byte	0x00, 0xf5, 0x21, 0x00


	//----- nvinfo : EIATTR_SPARSE_MMA_MASK
	.align		4
.L_1083:
        /*0038*/ 	.byte	0x03, 0x50
        /*003a*/ 	.short	0x0000


	//----- nvinfo : EIATTR_MAXREG_COUNT
	.align		4
        /*003c*/ 	.byte	0x03, 0x1b
        /*003e*/ 	.short	0x00ff


	//----- nvinfo : EIATTR_MERCURY_ISA_VERSION
	.align		4
        /*0040*/ 	.byte	0x03, 0x5f
        /*0042*/ 	.short	0x0101


	//----- nvinfo : EIATTR_VRC_CTA_INIT_COUNT
	.align		4
        /*0044*/ 	.byte	0x02, 0x4a
	.zero		1
	.zero		1


	//----- nvinfo : EIATTR_EXIT_INSTR_OFFSETS
	.align		4
        /*0048*/ 	.byte	0x04, 0x1c
        /*004a*/ 	.short	(.L_1085 - .L_1084)


	//   ....[0]....
.L_1084:
        /*004c*/ 	.word	0x000003e0


	//   ....[1]....
        /*0050*/ 	.word	0x000004b0


	//   ....[2]....
        /*0054*/ 	.word	0x00000580


	//----- nvinfo : EIATTR_MAX_THREADS
	.align		4
.L_1085:
        /*0058*/ 	.byte	0x04, 0x05
        /*005a*/ 	.short	(.L_1087 - .L_1086)
.L_1086:
        /*005c*/ 	.word	0x00000080
        /*0060*/ 	.word	0x00000001
        /*0064*/ 	.word	0x00000001


	//----- nvinfo : EIATTR_CBANK_PARAM_SIZE
	.align		4
.L_1087:
        /*0068*/ 	.byte	0x03, 0x19
        /*006a*/ 	.short	0x0018


	//----- nvinfo : EIATTR_PARAM_CBANK
	.align		4
        /*006c*/ 	.byte	0x04, 0x0a
        /*006e*/ 	.short	(.L_1089 - .L_1088)
	.align		4
.L_1088:
        /*0070*/ 	.word	index@(.nv.constant0.tvmgen_default_fused_nn_contrib_conv2d_winograd_without_weight_transform_add_3_kernel2)
        /*0074*/ 	.short	0x0380
        /*0076*/ 	.short	0x0018


	//----- nvinfo : EIATTR_SW_WAR
	.align		4
.L_1089:
        /*0078*/ 	.byte	0x04, 0x36
        /*007a*/ 	.short	(.L_1091 - .L_1090)
.L_1090:
        /*007c*/ 	.word	0x00000008
.L_1091:


//--------------------- .nv.info.tvmgen_default_fused_add_kernel0 --------------------------
	.section	.nv.info.tvmgen_default_fused_add_kernel0,"",@"SHT_CUDA_INFO"
	.sectionflags	@""
	.align	4


	//----- nvinfo : EIATTR_CUDA_API_VERSION
	.align		4
        /*0000*/ 	.byte	0x04, 0x37
        /*0002*/ 	.short	(.L_1093 - .L_1092)
.L_1092:
        /*0004*/ 	.word	0x00000082


	//----- nvinfo : EIATTR_KPARAM_INFO
	.align		4
.L_1093:
        /*0008*/ 	.byte	0x04, 0x17
        /*000a*/ 	.short	(.L_1095 - .L_1094)
.L_1094:
        /*000c*/ 	.word	0x00000000
        /*0010*/ 	.short	0x0002
        /*0012*/ 	.short	0x0010
        /*0014*/ 	.byte	0x00, 0xf5, 0x21, 0x00


	//----- nvinfo : EIATTR_KPARAM_INFO
	.align		4
.L_1095:
        /*0018*/ 	.byte	0x04, 0x17
        /*001a*/ 	.short	(.L_1097 - .L_1096)
.L_1096:
        /*001c*/ 	.word	0x00000000
        /*0020*/ 	.short	0x0001
        /*0022*/ 	.short	0x0008
        /*0024*/ 	.byte	0x00, 0xf5, 0x21, 0x00


	//----- nvinfo : EIATTR_KPARAM_INFO
	.align		4
.L_1097:
        /*0028*/ 	.byte	0x04, 0x17
        /*002a*/ 	.short	(.L_1099 - .L_1098)
.L_1098:
        /*002c*/ 	.word	0x00000000
        /*0030*/ 	.short	0x0000
        /*0032*/ 	.short	0x0000
        /*0034*/ 	.byte	0x00, 0xf5, 0x21, 0x00


	//----- nvinfo : EIATTR_SPARSE_MMA_MASK
	.align		4
.L_1099:
        /*0038*/ 	.byte	0x03, 0x50
        /*003a*/ 	.short	0x0000


	//----- nvinfo : EIATTR_MAXREG_COUNT
	.align		4
        /*003c*/ 	.byte	0x03, 0x1b
        /*003e*/ 	.short	0x0040


	//----- nvinfo : EIATTR_MERCURY_ISA_VERSION
	.align		4
        /*0040*/ 	.byte	0x03, 0x5f
        /*0042*/ 	.short	0x0101


	//----- nvinfo : EIATTR_VRC_CTA_INIT_COUNT
	.align		4
        /*0044*/ 	.byte	0x02, 0x4a
	.zero		1
	.zero		1


	//----- nvinfo : EIATTR_EXIT_INSTR_OFFSETS
	.align		4
        /*0048*/ 	.byte	0x04, 0x1c
        /*004a*/ 	.short	(.L_1101 - .L_1100)


	//   ....[0]....
.L_1100:
        /*004c*/ 	.word	0x00000120


	//----- nvinfo : EIATTR_MAX_THREADS
	.align		4
.L_1101:
        /*0050*/ 	.byte	0x04, 0x05
        /*0052*/ 	.short	(.L_1103 - .L_1102)
.L_1102:
        /*0054*/ 	.word	0x00000400
        /*0058*/ 	.word	0x00000001
        /*005c*/ 	.word	0x00000001


	//----- nvinfo : EIATTR_CBANK_PARAM_SIZE
	.align		4
.L_1103:
        /*0060*/ 	.byte	0x03, 0x19
        /*0062*/ 	.short	0x0018


	//----- nvinfo : EIATTR_PARAM_CBANK
	.align		4
        /*0064*/ 	.byte	0x04, 0x0a
        /*0066*/ 	.short	(.L_1105 - .L_1104)
	.align		4
.L_1104:
        /*0068*/ 	.word	index@(.nv.constant0.tvmgen_default_fused_add_kernel0)
        /*006c*/ 	.short	0x0380
        /*006e*/ 	.short	0x0018


	//----- nvinfo : EIATTR_SW_WAR
	.align		4
.L_1105:
        /*0070*/ 	.byte	0x04, 0x36
        /*0072*/ 	.short	(.L_1107 - .L_1106)
.L_1106:
        /*0074*/ 	.word	0x00000008
.L_1107:


//--------------------- .nv.info.tvmgen_default_fused_nn_conv2d_add_nn_relu_1_kernel0 --------------------------
	.section	.nv.info.tvmgen_default_fused_nn_conv2d_add_nn_relu_1_kernel0,"",@"SHT_CUDA_INFO"
	.sectionflags	@""
	.align	4


	//----- nvinfo : EIATTR_CUDA_API_VERSION
	.align		4
        /*0000*/ 	.byte	0x04, 0x37
        /*0002*/ 	.short	(.L_1109 - .L_1108)
.L_1108:
        /*0004*/ 	.word	0x00000082


	//----- nvinfo : EIATTR_KPARAM_INFO
	.align		4
.L_1109:
        /*0008*/ 	.byte	0x04, 0x17
        /*000a*/ 	.short	(.L_1111 - .L_1110)
.L_1110:
        /*000c*/ 	.word	0x00000000
        /*0010*/ 	.short	0x0003
        /*0012*/ 	.short	0x0018
        /*0014*/ 	.byte	0x00, 0xf5, 0x21, 0x00


	//----- nvinfo : EIATTR_KPARAM_INFO
	.align		4
.L_1111:
        /*0018*/ 	.byte	0x04, 0x17
        /*001a*/ 	.short	(.L_1113 - .L_1112)
.L_1112:
        /*001c*/ 	.word	0x00000000
        /*0020*/ 	.short	0x0002
        /*0022*/ 	.short	0x0010
        /*0024*/ 	.byte	0x00, 0xf5, 0x21, 0x00


	//----- nvinfo : EIATTR_KPARAM_INFO
	.align		4
.L_1113:
        /*0028*/ 	.byte	0x04, 0x17
        /*002a*/ 	.short	(.L_1115 - .L_1114)
.L_1114:
        /*002c*/ 	.word	0x00000000
        /*0030*/ 	.short	0x0001
        /*0032*/ 	.short	0x0008
        /*0034*/ 	.byte	0x00, 0xf5, 0x21, 0x00


	//----- nvinfo : EIATTR_KPARAM_INFO
	.align		4
.L_1115:
        /*0038*/ 	.byte	0x04, 0x17
        /*003a*/ 	.short	(.L_1117 - .L_1116)
.L_1116:
        /*003c*/ 	.word	0x00000000
        /*0040*/ 	.short	0x0000
        /*0042*/ 	.short	0x0000
        /*0044*/ 	.byte	0x00, 0xf5, 0x21, 0x00


	//----- nvinfo : EIATTR_SPARSE_MMA_MASK
	.align		4
.L_1117:
        /*0048*/ 	.byte	0x03, 0x50
        /*004a*/ 	.short	0x0000


	//----- nvinfo : EIATTR_MAXREG_COUNT
	.align		4
        /*004c*/ 	.byte	0x03, 0x1b
        /*004e*/ 	.short	0x00ff


	//----- nvinfo : EIATTR_NUM_BARRIERS
	.align		4
        /*0050*/ 	.byte	0x02, 0x4c
        /*0052*/ 	.byte	0x01
	.zero		1


	//----- nvinfo : EIATTR_MERCURY_ISA_VERSION
	.align		4
        /*0054*/ 	.byte	0x03, 0x5f
        /*0056*/ 	.short	0x0101


	//----- nvinfo : EIATTR_VRC_CTA_INIT_COUNT
	.align		4
        /*0058*/ 	.byte	0x02, 0x4a
	.zero		1
	.zero		1


	//----- nvinfo : EIATTR_EXIT_INSTR_OFFSETS
	.align		4
        /*005c*/ 	.byte	0x04, 0x1c
        /*005e*/ 	.short	(.L_1119 - .L_1118)


	//   ....[0]....
.L_1118:
        /*0060*/ 	.word	0x00001250


	//----- nvinfo : EIATTR_MAX_THREADS
	.align		4
.L_1119:
        /*0064*/ 	.byte	0x04, 0x05
        /*0066*/ 	.short	(.L_1121 - .L_1120)
.L_1120:
        /*0068*/ 	.word	0x000000e0
        /*006c*/ 	.word	0x00000001
        /*0070*/ 	.word	0x00000001


	//----- nvinfo : EIATTR_CRS_STACK_SIZE
	.align		4
.L_1121:
        /*0074*/ 	.byte	0x04, 0x1e
        /*0076*/ 	.short	(.L_1123 - .L_1122)
.L_1122:
        /*0078*/ 	.word	0x00000000


	//----- nvinfo : EIATTR_CBANK_PARAM_SIZE
	.align		4
.L_1123:
        /*007c*/ 	.byte	0x03, 0x19
        /*007e*/ 	.short	0x0020


	//----- nvinfo : EIATTR_PARAM_CBANK
	.align		4
        /*0080*/ 	.byte	0x04, 0x0a
        /*0082*/ 	.short	(.L_1125 - .L_1124)
	.align		4
.L_1124:
        /*0084*/ 	.word	index@(.nv.constant0.tvmgen_default_fused_nn_conv2d_add_nn_relu_1_kernel0)
        /*0088*/ 	.short	0x0380
        /*008a*/ 	.short	0x0020


	//----- nvinfo : EIATTR_SW_WAR
	.align		4
.L_1125:
        /*008c*/ 	.byte	0x04, 0x36
        /*008e*/ 	.short	(.L_1127 - .L_1126)
.L_1126:
        /*0090*/ 	.word	0x00000008
.L_1127:


//--------------------- .nv.info.tvmgen_default_fused_nn_contrib_conv2d_winograd_without_weight_transform_add_2_kernel0 --------------------------
	.section	.nv.info.tvmgen_default_fused_nn_contrib_conv2d_winograd_without_weight_transform_add_2_kernel0,"",@"SHT_CUDA_INFO"
	.sectionflags	@""
	.align	4


	//----- nvinfo : EIATTR_CUDA_API_VERSION
	.align		4
        /*0000*/ 	.byte	0x04, 0x37
        /*0002*/ 	.short	(.L_1129 - .L_1128)
.L_1128:
        /*0004*/ 	.word	0x00000082


	//----- nvinfo : EIATTR_KPARAM_INFO
	.align		4
.L_1129:
        /*0008*/ 	.byte	0x04, 0x17
        /*000a*/ 	.short	(.L_1131 - .L_1130)
.L_1130:
        /*000c*/ 	.word	0x00000000
        /*0010*/ 	.short	0x0001
        /*0012*/ 	.short	0x0008
        /*0014*/ 	.byte	0x00, 0xf5, 0x21, 0x00


	//----- nvinfo : EIATTR_KPARAM_INFO
	.align		4
.L_1131:
        /*0018*/ 	.byte	0x04, 0x17
        /*001a*/ 	.short	(.L_1133 - .L_1132)
.L_1132:
        /*001c*/ 	.word	0x00000000
        /*0020*/ 	.short	0x0000
        /*0022*/ 	.short	0x0000
        /*0024*/ 	.byte	0x00, 0xf5, 0x21, 0x00


	//----- nvinfo : EIATTR_SPARSE_MMA_MASK
	.align		4
.L_1133:
        /*0028*/ 	.byte	0x03, 0x50
        /*002a*/ 	.short	0x0000


	//----- nvinfo : EIATTR_MAXREG_COUNT
	.align		4
        /*002c*/ 	.byte	0x03, 0x1b
        /*002e*/ 	.short	0x00ff


	//----- nvinfo : EIATTR_MERCURY_ISA_VERSION
	.align		4
        /*0030*/ 	.byte	0x03, 0x5f
        /*0032*/ 	.short	0x0101


	//----- nvinfo : EIATTR_VRC_CTA_INIT_COUNT
	.align		4
        /*0034*/ 	.byte	0x02, 0x4a
	.zero		1
	.zero		1


	//----- nvinfo : EIATTR_EXIT_INSTR_OFFSETS
	.align		4
        /*0038*/ 	.byte	0x04, 0x1c
        /*003a*/ 	.short	(.L_1135 - .L_1134)


	//   ....[0]....
.L_1134:
        /*003c*/ 	.word	0x00000830


	//----- nvinfo : EIATTR_MAX_THREADS
	.align		4
.L_1135:
        /*0040*/ 	.byte	0x04, 0x05
        /*0042*/ 	.short	(.L_1137 - .L_1136)
.L_1136:
        /*0044*/ 	.word	0x00000080
        /*0048*/ 	.word	0x00000001
        /*004c*/ 	.word	0x00000001


	//----- nvinfo : EIATTR_CBANK_PARAM_SIZE
	.align		4
.L_1137:
        /*0050*/ 	.byte	0x03, 0x19
        /*0052*/ 	.short	0x0010


	//----- nvinfo : EIATTR_PARAM_CBANK
	.align		4
        /*0054*/ 	.byte	0x04, 0x0a
        /*0056*/ 	.short	(.L_1139 - .L_1138)
	.align		4
.L_1138:
        /*0058*/ 	.word	index@(.nv.constant0.tvmgen_default_fused_nn_contrib_conv2d_winograd_without_weight_transform_add_2_kernel0)
        /*005c*/ 	.short	0x0380
        /*005e*/ 	.short	0x0010


	//----- nvinfo : EIATTR_SW_WAR
	.align		4
.L_1139:
        /*0060*/ 	.byte	0x04, 0x36
        /*0062*/ 	.short	(.L_1141 - .L_1140)
.L_1140:
        /*0064*/ 	.word	0x00000008
.L_1141:


//--------------------- .nv.info.tvmgen_default_fused_nn_contrib_conv2d_winograd_without_weight_transform_add_add_nn_relu_kernel0 --------------------------
	.section	.nv.info.tvmgen_default_fused_nn_contrib_conv2d_winograd_without_weight_transform_add_add_nn_relu_kernel0,"",@"SHT_CUDA_INFO"
	.sectionflags	@""
	.align	4


	//----- nvinfo : EIATTR_CUDA_API_VERSION
	.align		4
        /*0000*/ 	.byte	0x04, 0x37
        /*0002*/ 	.short	(.L_1143 - .L_1142)
.L_1142:
        /*0004*/ 	.word	0x00000082


	//----- nvinfo : EIATTR_KPARAM_INFO
	.align		4
.L_1143:
        /*0008*/ 	.byte	0x04, 0x17
        /*000a*/ 	.short	(.L_1145 - .L_1144)
.L_1144:
        /*000c*/ 	.word	0x00000000
        /*0010*/ 	.short	0x0001
        /*0012*/ 	.short	0x0008
        /*0014*/ 	.byte	0x00, 0xf5, 0x21, 0x00


	//----- nvinfo : EIATTR_KPARAM_INFO
	.align		4
.L_1145:
        /*0018*/ 	.byte	0x04, 0x17
        /*001a*/ 	.short	(.L_1147 - .L_1146)
.L_1146:
        /*001c*/ 	.word	0x00000000
        /*0020*/ 	.short	0x0000
        /*0022*/ 	.short	0x0000
        /*0024*/ 	.byte	0x00, 0xf5, 0x21, 0x00


	//----- nvinfo : EIATTR_SPARSE_MMA_MASK
	.align		4
.L_1147:
        /*0028*/ 	.byte	0x03, 0x50
        /*002a*/ 	.short	0x0000


	//----- nvinfo : EIATTR_MAXREG_COUNT
	.align		4
        /*002c*/ 	.byte	0x03, 0x1b
        /*002e*/ 	.short	0x00ff


	//----- nvinfo : EIATTR_MERCURY_ISA_VERSION
	.align		4
        /*0030*/ 	.byte	0x03, 0x5f
        /*0032*/ 	.short	0x0101


	//----- nvinfo : EIATTR_VRC_CTA_INIT_COUNT
	.align		4
        /*0034*/ 	.byte	0x02, 0x4a
	.zero		1
	.zero		1


	//----- nvinfo : EIATTR_EXIT_INSTR_OFFSETS
	.align		4
        /*0038*/ 	.byte	0x04, 0x1c
        /*003a*/ 	.short	(.L_1149 - .L_1148)


	//   ....[0]....
.L_1148:
        /*003c*/ 	.word	0x00003560


	//----- nvinfo : EIATTR_MAX_THREADS
	.align		4
.L_1149:
        /*0040*/ 	.byte	0x04, 0x05
        /*0042*/ 	.short	(.L_1151 - .L_1150)
.L_1150:
        /*0044*/ 	.word	0x00000080
        /*0048*/ 	.word	0x00000001
        /*004c*/ 	.word	0x00000001


	//----- nvinfo : EIATTR_CBANK_PARAM_SIZE
	.align		4
.L_1151:
        /*0050*/ 	.byte	0x03, 0x19
        /*0052*/ 	.short	0x0010


	//----- nvinfo : EIATTR_PARAM_CBANK
	.align		4
        /*0054*/ 	.byte	0x04, 0x0a
        /*0056*/ 	.short	(.L_1153 - .L_1152)
	.align		4
.L_1152:
        /*0058*/ 	.word	index@(.nv.constant0.tvmgen_default_fused_nn_contrib_conv2d_winograd_without_weight_transform_add_add_nn_relu_kernel0)
        /*005c*/ 	.short	0x0380
        /*005e*/ 	.short	0x0010


	//----- nvinfo : EIATTR_SW_WAR
	.align		4
.L_1153:
        /*0060*/ 	.byte	0x04, 0x36
        /*0062*/ 	.short	(.L_1155 - .L_1154)
.L_1154:
        /*0064*/ 	.word	0x00000008
.L_1155:


//--------------------- .nv.info.tvmgen_default_fused_nn_contrib_conv2d_winograd_without_weight_transform_add_add_nn_relu_2_kernel0 --------------------------
	.section	.nv.info.tvmgen_default_fused_nn_contrib_conv2d_winograd_without_weight_transform_add_add_nn_relu_2_kernel0,"",@"SHT_CUDA_INFO"
	.sectionflags	@""
	.align	4


	//----- nvinfo : EIATTR_CUDA_API_VERSION
	.align		4
        /*0000*/ 	.byte	0x04, 0x37
        /*0002*/ 	.short	(.L_1157 - .L_1156)
.L_1156:
        /*0004*/ 	.word	0x00000082


	//----- nvinfo : EIATTR_KPARAM_INFO
	.align		4
.L_1157:
        /*0008*/ 	.byte	0x04, 0x17
        /*000a*/ 	.short	(.L_1159 - .L_1158)
.L_1158:
        /*000c*/ 	.word	0x00000000
        /*0010*/ 	.short	0x0001
        /*0012*/ 	.short	0x0008
        /*0014*/ 	.byte	0x00, 0xf5, 0x21, 0x00


	//----- nvinfo : EIATTR_KPARAM_INFO
	.align		4
.L_1159:
        /*0018*/ 	.byte	0x04, 0x17
        /*001a*/ 	.short	(.L_1161 - .L_1160)
.L_1160:
        /*001c*/ 	.word	0x00000000
        /*0020*/ 	.short	0x0000
        /*0022*/ 	.short	0x0000
        /*0024*/ 	.byte	0x00, 0xf5, 0x21, 0x00


	//----- nvinfo : EIATTR_SPARSE_MMA_MASK
	.align		4
.L_1161:
        /*0028*/ 	.byte	0x03, 0x50
        /*002a*/ 	.short	0x0000


	//----- nvinfo : EIATTR_MAXREG_COUNT
	.align		4
        /*002c*/ 	.byte	0x03, 0x1b
        /*002e*/ 	.short	0x00ff


	//----- nvinfo : EIATTR_MERCURY_ISA_VERSION
	.align		4
        /*0030*/ 	.byte	0x03, 0x5f
        /*0032*/ 	.short	0x0101


	//----- nvinfo : EIATTR_VRC_CTA_INIT_COUNT
	.align		4
        /*0034*/ 	.byte	0x02, 0x4a
	.zero		1
	.zero		1


	//----- nvinfo : EIATTR_EXIT_INSTR_OFFSETS
	.align		4
        /*0038*/ 	.byte	0x04, 0x1c
        /*003a*/ 	.short	(.L_1163 - .L_1162)


	//   ....[0]....
.L_1162:
        /*003c*/ 	.word	0x00000830


	//----- nvinfo : EIATTR_MAX_THREADS
	.align		4
.L_1163:
        /*0040*/ 	.byte	0x04, 0x05
        /*0042*/ 	.short	(.L_1165 - .L_1164)
.L_1164:
        /*0044*/ 	.word	0x00000080
        /*0048*/ 	.word	0x00000001
        /*004c*/ 	.word	0x00000001


	//----- nvinfo : EIATTR_CBANK_PARAM_SIZE
	.align		4
.L_1165:
        /*0050*/ 	.byte	0x03, 0x19
        /*0052*/ 	.short	0x0010


	//----- nvinfo : EIATTR_PARAM_CBANK
	.align		4
        /*0054*/ 	.byte	0x04, 0x0a
        /*0056*/ 	.short	(.L_1167 - .L_1166)
	.align		4
.L_1166:
        /*0058*/ 	.word	index@(.nv.constant0.tvmgen_default_fused_nn_contrib_conv2d_winograd_without_weight_transform_add_add_nn_relu_2_kernel0)
        /*005c*/ 	.short	0x0380
        /*005e*/ 	.short	0x0010


	//----- nvinfo : EIATTR_SW_WAR
	.align		4
.L_1167:
        /*0060*/ 	.byte	0x04, 0x36
        /*0062*/ 	.short	(.L_1169 - .L_1168)
.L_1168:
        /*0064*/ 	.word	0x00000008
.L_1169:


//--------------------- .nv.info.tvmgen_default_fused_nn_conv2d_add_nn_relu_kernel0 --------------------------
	.section	.nv.info.tvmgen_default_fused_nn_conv2d_add_nn_relu_kernel0,"",@"SHT_CUDA_INFO"
	.sectionflags	@""
	.align	4


	//----- nvinfo : EIATTR_CUDA_API_VERSION
	.align		4
        /*0000*/ 	.byte	0x04, 0x37
        /*0002*/ 	.short	(.L_1171 - .L_1170)
.L_1170:
        /*0004*/ 	.word	0x00000082


	//----- nvinfo : EIATTR_KPARAM_INFO
	.align		4
.L_1171:
        /*0008*/ 	.byte	0x04, 0x17
        /*000a*/ 	.short	(.L_1173 - .L_1172)
.L_1172:
        /*000c*/ 	.word	0x00000000
        /*0010*/ 	.short	0x0003
        /*0012*/ 	.short	0x0018
        /*0014*/ 	.byte	0x00, 0xf5, 0x21, 0x00


	//----- nvinfo : EIATTR_KPARAM_INFO
	.align		4
.L_1173:
        /*0018*/ 	.byte	0x04, 0x17
        /*001a*/ 	.short	(.L_1175 - .L_1174)
.L_1174:
        /*001c*/ 	.word	0x00000000
        /*0020*/ 	.short	0x0002
        /*0022*/ 	.short	0x0010
        /*0024*/ 	.byte	0x00, 0xf5, 0x21, 0x00


	//----- nvinfo : EIATTR_KPARAM_INFO
	.align		4
.L_1175:
        /*0028*/ 	.byte	0x04, 0x17
        /*002a*/ 	.short	(.L_1177 - .L_1176)
.L_1176:
        /*002c*/ 	.word	0x00000000
        /*0030*/ 	.short	0x0001
        /*0032*/ 	.short	0x0008
        /*0034*/ 	.byte	0x00, 0xf5, 0x21, 0x00


	//----- nvinfo : EIATTR_KPARAM_INFO
	.align		4
.L_1177:
        /*0038*/ 	.byte	0x04, 0x17
        /*003a*/ 	.short	(.L_1179 - .L_1178)
.L_1178:
        /*003c*/ 	.word	0x00000000
        /*0040*/ 	.short	0x0000
        /*0042*/ 	.short	0x0000
        /*0044*/ 	.byte	0x00, 0xf5, 0x21, 0x00


	//----- nvinfo : EIATTR_SPARSE_MMA_MASK
	.align		4
.L_1179:
        /*0048*/ 	.byte	0x03, 0x50
        /*004a*/ 	.short	0x0000


	//----- nvinfo : EIATTR_MAXREG_COUNT
	.align		4
        /*004c*/ 	.byte	0x03, 0x1b
        /*004e*/ 	.short	0x00ff


	//----- nvinfo : EIATTR_NUM_BARRIERS
	.align		4
        /*0050*/ 	.byte	0x02, 0x4c
        /*0052*/ 	.byte	0x01
	.zero		1


	//----- nvinfo : EIATTR_MERCURY_ISA_VERSION
	.align		4
        /*0054*/ 	.byte	0x03, 0x5f
        /*0056*/ 	.short	0x0101


	//----- nvinfo : EIATTR_VRC_CTA_INIT_COUNT
	.align		4
        /*0058*/ 	.byte	0x02, 0x4a
	.zero		1
	.zero		1


	//----- nvinfo : EIATTR_EXIT_INSTR_OFFSETS
	.align		4
        /*005c*/ 	.byte	0x04, 0x1c
        /*005e*/ 	.short	(.L_1181 - .L_1180)


	//   ....[0]....
.L_1180:
        /*0060*/ 	.word	0x00001c80


	//----- nvinfo : EIATTR_MAX_THREADS
	.align		4
.L_1181:
        /*0064*/ 	.byte	0x04, 0x05
        /*0066*/ 	.short	(.L_1183 - .L_1182)
.L_1182:
        /*0068*/ 	.word	0x00000080
        /*006c*/ 	.word	0x00000001
        /*0070*/ 	.word	0x00000001


	//----- nvinfo : EIATTR_CRS_STACK_SIZE
	.align		4
.L_1183:
        /*0074*/ 	.byte	0x04, 0x1e
        /*0076*/ 	.short	(.L_1185 - .L_1184)
.L_1184:
        /*0078*/ 	.word	0x00000000


	//----- nvinfo : EIATTR_CBANK_PARAM_SIZE
	.align		4
.L_1185:
        /*007c*/ 	.byte	0x03, 0x19
        /*007e*/ 	.short	0x0020


	//----- nvinfo : EIATTR_PARAM_CBANK
	.align		4
        /*0080*/ 	.byte	0x04, 0x0a
        /*0082*/ 	.short	(.L_1187 - .L_1186)
	.align		4
.L_1186:
        /*0084*/ 	.word	index@(.nv.constant0.tvmgen_default_fused_nn_conv2d_add_nn_relu_kernel0)
        /*0088*/ 	.short	0x0380
        /*008a*/ 	.short	0x0020


	//----- nvinfo : EIATTR_SW_WAR
	.align		4
.L_1187:
        /*008c*/ 	.byte	0x04, 0x36
        /*008e*/ 	.short	(.L_1189 - .L_1188)
.L_1188:
        /*0090*/ 	.word	0x00000008
.L_1189:


//--------------------- .nv.info.tvmgen_default_fused_nn_max_pool2d_add_nn_relu_kernel0 --------------------------
	.section	.nv.info.tvmgen_default_fused_nn_max_pool2d_add_nn_relu_kernel0,"",@"SHT_CUDA_INFO"
	.sectionflags	@""
	.align	4


	//----- nvinfo : EIATTR_CUDA_API_VERSION
	.align		4
        /*0000*/ 	.byte	0x04, 0x37
        /*0002*/ 	.short	(.L_1191 - .L_1190)
.L_1190:
        /*0004*/ 	.word	0x00000082


	//----- nvinfo : EIATTR_KPARAM_INFO
	.align		4
.L_1191:
        /*0008*/ 	.byte	0x04, 0x17
        /*000a*/ 	.short	(.L_1193 - .L_1192)
.L_1192:
        /*000c*/ 	.word	0x00000000
        /*0010*/ 	.short	0x0002
        /*0012*/ 	.short	0x0010
        /*0014*/ 	.byte	0x00, 0xf5, 0x21, 0x00


	//----- nvinfo : EIATTR_KPARAM_INFO
	.align		4
.L_1193:
        /*0018*/ 	.byte	0x04, 0x17
        /*001a*/ 	.short	(.L_1195 - .L_1194)
.L_1194:
        /*001c*/ 	.word	0x00000000
        /*0020*/ 	.short	0x0001
        /*0022*/ 	.short	0x0008
        /*0024*/ 	.byte	0x00, 0xf5, 0x21, 0x00


	//----- nvinfo : EIATTR_KPARAM_INFO
	.align		4
.L_1195:
        /*0028*/ 	.byte	0x04, 0x17
        /*002a*/ 	.short	(.L_1197 - .L_1196)
.L_1196:
        /*002c*/ 	.word	0x00000000
        /*0030*/ 	.short	0x0000
        /*0032*/ 	.short	0x0000
        /*0034*/ 	.byte	0x00, 0xf5, 0x21, 0x00


	//----- nvinfo : EIATTR_SPARSE_MMA_MASK
	.align		4
.L_1197:
        /*0038*/ 	.byte	0x03, 0x50
        /*003a*/ 	.short	0x0000


	//----- nvinfo : EIATTR_MAXREG_COUNT
	.align		4
        /*003c*/ 	.byte	0x03, 0x1b
        /*003e*/ 	.short	0x0040


	//----- nvinfo : EIATTR_MERCURY_ISA_VERSION
	.align		4
        /*0040*/ 	.byte	0x03, 0x5f
        /*0042*/ 	.short	0x0101


	//----- nvinfo : EIATTR_VRC_CTA_INIT_COUNT
	.align		4
        /*0044*/ 	.byte	0x02, 0x4a
	.zero		1
	.zero		1


	//----- nvinfo : EIATTR_EXIT_INSTR_OFFSETS
	.align		4
        /*0048*/ 	.byte	0x04, 0x1c
        /*004a*/ 	.short	(.L_1199 - .L_1198)


	//   ....[0]....
.L_1198:
        /*004c*/ 	.word	0x00000390


	//----- nvinfo : EIATTR_MAX_THREADS
	.align		4
.L_1199:
        /*0050*/ 	.byte	0x04, 0x05
        /*0052*/ 	.short	(.L_1201 - .L_1200)
.L_1200:
        /*0054*/ 	.word	0x00000400
        /*0058*/ 	.word	0x00000001
        /*005c*/ 	.word	0x00000001


	//----- nvinfo : EIATTR_CBANK_PARAM_SIZE
	.align		4
.L_1201:
        /*0060*/ 	.byte	0x03, 0x19
        /*0062*/ 	.short	0x0018


	//----- nvinfo : EIATTR_PARAM_CBANK
	.align		4
        /*0064*/ 	.byte	0x04, 0x0a
        /*0066*/ 	.short	(.L_1203 - .L_1202)
	.align		4
.L_1202:
        /*0068*/ 	.word	index@(.nv.constant0.tvmgen_default_fused_nn_max_pool2d_add_nn_relu_kernel0)
        /*006c*/ 	.short	0x0380
        /*006e*/ 	.short	0x0018


	//----- nvinfo : EIATTR_SW_WAR
	.align		4
.L_1203:
        /*0070*/ 	.byte	0x04, 0x36
        /*0072*/ 	.short	(.L_1205 - .L_1204)
.L_1204:
        /*0074*/ 	.word	0x00000008
.L_1205:


//--------------------- .nv.info.tvmgen_default_fused_nn_global_avg_pool2d_kernel1 --------------------------
	.section	.nv.info.tvmgen_default_fused_nn_global_avg_pool2d_kernel1,"",@"SHT_CUDA_INFO"
	.sectionflags	@""
	.align	4


	//----- nvinfo : EIATTR_CUDA_API_VERSION
	.align		4
        /*0000*/ 	.byte	0x04, 0x37
        /*0002*/ 	.short	(.L_1207 - .L_1206)
.L_1206:
        /*0004*/ 	.word	0x00000082


	//----- nvinfo : EIATTR_KPARAM_INFO
	.align		4
.L_1207:
        /*0008*/ 	.byte	0x04, 0x17
        /*000a*/ 	.short	(.L_1209 - .L_1208)
.L_1208:
        /*000c*/ 	.word	0x00000000
        /*0010*/ 	.short	0x0001
        /*0012*/ 	.short	0x0008
        /*0014*/ 	.byte	0x00, 0xf5, 0x21, 0x00


	//----- nvinfo : EIATTR_KPARAM_INFO
	.align		4
.L_1209:
        /*0018*/ 	.byte	0x04, 0x17
        /*001a*/ 	.short	(.L_1211 - .L_1210)
.L_1210:
        /*001c*/ 	.word	0x00000000
        /*0020*/ 	.short	0x0000
        /*0022*/ 	.short	0x0000
        /*0024*/ 	.byte	0x00, 0xf5, 0x21, 0x00


	//----- nvinfo : EIATTR_SPARSE_MMA_MASK
	.align		4
.L_1211:
        /*0028*/ 	.byte	0x03, 0x50
        /*002a*/ 	.short	0x0000


	//----- nvinfo : EIATTR_MAXREG_COUNT
	.align		4
        /*002c*/ 	.byte	0x03, 0x1b
        /*002e*/ 	.short	0x0080


	//----- nvinfo : EIATTR_MERCURY_ISA_VERSION
	.align		4
        /*0030*/ 	.byte	0x03, 0x5f
        /*0032*/ 	.short	0x0101


	//----- nvinfo : EIATTR_VRC_CTA_INIT_COUNT
	.align		4
        /*0034*/ 	.byte	0x02, 0x4a
	.zero		1
	.zero		1


	//----- nvinfo : EIATTR_EXIT_INSTR_OFFSETS
	.align		4
        /*0038*/ 	.byte	0x04, 0x1c
        /*003a*/ 	.short	(.L_1213 - .L_1212)


	//   ....[0]....
.L_1212:
        /*003c*/ 	.word	0x000000a0


	//----- nvinfo : EIATTR_MAX_THREADS
	.align		4
.L_1213:
        /*0040*/ 	.byte	0x04, 0x05
        /*0042*/ 	.short	(.L_1215 - .L_1214)
.L_1214:
        /*0044*/ 	.word	0x00000200
        /*0048*/ 	.word	0x00000001
        /*004c*/ 	.word	0x00000001


	//----- nvinfo : EIATTR_CBANK_PARAM_SIZE
	.align		4
.L_1215:
        /*0050*/ 	.byte	0x03, 0x19
        /*0052*/ 	.short	0x0010


	//----- nvinfo : EIATTR_PARAM_CBANK
	.align		4
        /*0054*/ 	.byte	0x04, 0x0a
        /*0056*/ 	.short	(.L_1217 - .L_1216)
	.align		4
.L_1216:
        /*0058*/ 	.word	index@(.nv.constant0.tvmgen_default_fused_nn_global_avg_pool2d_kernel1)
        /*005c*/ 	.short	0x0380
        /*005e*/ 	.short	0x0010


	//----- nvinfo : EIATTR_SW_WAR
	.align		4
.L_1217:
        /*0060*/ 	.byte	0x04, 0x36
        /*0062*/ 	.short	(.L_1219 - .L_1218)
.L_1218:
        /*0064*/ 	.word	0x00000008
.L_1219:


//--------------------- .nv.callgraph             --------------------------
	.section	.nv.callgraph,"",@"SHT_CUDA_CALLGRAPH"
	.align	4
	.sectionentsize	8
	.align		4
        /*0000*/ 	.word	0x00000000
	.align		4
        /*0004*/ 	.word	0xffffffff
	.align		4
        /*0008*/ 	.word	0x00000000
	.align		4
        /*000c*/ 	.word	0xfffffffe
	.align		4
        /*0010*/ 	.word	0x00000000
	.align		4
        /*0014*/ 	.word	0xfffffffd
	.align		4
        /*0018*/ 	.word	0x00000000
	.align		4
        /*001c*/ 	.word	0xfffffffc


//--------------------- .text.tvmgen_default_fused_nn_dense_add_kernel0 --------------------------
	.section	.text.tvmgen_default_fused_nn_dense_add_kernel0,"ax",@progbits
	.align	128
        .global         tvmgen_default_fused_nn_dense_add_kernel0
        .type           tvmgen_default_fused_nn_dense_add_kernel0,@function
        .size           tvmgen_default_fused_nn_dense_add_kernel0,(.L_x_222 - tvmgen_default_fused_nn_dense_add_kernel0)
        .other          tvmgen_default_fused_nn_dense_add_kernel0,@"STO_CUDA_ENTRY STV_DEFAULT"
tvmgen_default_fused_nn_dense_add_kernel0:
.text.tvmgen_default_fused_nn_dense_add_kernel0:
[----:B------:R-:W-:Y:S01]  /*0000*/  LDC R1, c[0x0][0x37c] ;  /* 0x0000df00ff017b82 */ /* 0x000fe20000000800 */
[----:B------:R-:W0:Y:S07]  /*0010*/  S2R R2, SR_CTAID.X ;  /* 0x0000000000027919 */ /* 0x000e2e0000002500 */
[----:B------:R-:W1:Y:S01]  /*0020*/  LDC.64 R4, c[0x0][0x380] ;  /* 0x0000e000ff047b82 */ /* 0x000e620000000a00 */
[----:B------:R-:W2:Y:S01]  /*0030*/  LDCU.64 UR6, c[0x0][0x358] ;  /* 0x00006b00ff0677ac */ /* 0x000ea20008000a00 */
[----:B------:R-:W3:Y:S06]  /*0040*/  S2R R3, SR_TID.X ;  /* 0x0000000000037919 */ /* 0x000eec0000002100 */
[----:B------:R-:W4:Y:S01]  /*0050*/  LDC.64 R6, c[0x0][0x388] ;  /* 0x0000e200ff067b82 */ /* 0x000f220000000a00 */
[----:B0-----:R-:W-:-:S04]  /*0060*/  SHF.L.U32 R0, R2, 0x9, RZ ;  /* 0x0000000902007819 */ /* 0x001fc800000006ff */
[----:B---3--:R-:W-:Y:S01]  /*0070*/  LOP3.LUT R9, R0, R3, RZ, 0xfc, !PT ;  /* 0x0000000300097212 */ /* 0x008fe200078efcff */
[----:B-1----:R-:W-:-:S04]  /*0080*/  IMAD.WIDE.U32 R4, R3, 0x4, R4 ;  /* 0x0000000403047825 */ /* 0x002fc800078e0004 */
[----:B----4-:R-:W-:Y:S01]  /*0090*/  IMAD.WIDE.U32 R6, R9, 0x4, R6 ;  /* 0x0000000409067825 */ /* 0x010fe200078e0006 */
[----:B--2---:R-:W2:Y:S04]  /*00a0*/  LDG.E.CONSTANT R0, desc[UR6][R4.64] ;  /* 0x0000000604007981 */ /* 0x004ea8000c1e9900 */
[----:B------:R-:W2:Y:S04]  /*00b0*/  LDG.E.CONSTANT R9, desc[UR6][R6.64] ;  /* 0x0000000606097981 */ /* 0x000ea8000c1e9900 */
[----:B------:R-:W3:Y:S04]  /*00c0*/  LDG.E.CONSTANT R11, desc[UR6][R4.64+0x100] ;  /* 0x00010006040b7981 */ /* 0x000ee8000c1e9900 */
[----:B------:R-:W3:Y:S04]  /*00d0*/  LDG.E.CONSTANT R8, desc[UR6][R6.64+0x100] ;  /* 0x0001000606087981 */ /* 0x000ee8000c1e9900 */
[----:B------:R-:W4:Y:S04]  /*00e0*/  LDG.E.CONSTANT R13, desc[UR6][R4.64+0x200] ;  /* 0x00020006040d7981 */ /* 0x000f28000c1e9900 */
[----:B------:R-:W4:Y:S04]  /*00f0*/  LDG.E.CONSTANT R10, desc[UR6][R6.64+0x200] ;  /* 0x00020006060a7981 */ /* 0x000f28000c1e9900 */
[----:B------:R-:W5:Y:S04]  /*0100*/  LDG.E.CONSTANT R15, desc[UR6][R4.64+0x300] ;  /* 0x00030006040f7981 */ /* 0x000f68000c1e9900 */
        /* <DEDUP_REMOVED lines=8> */
[----:B------:R0:W5:Y:S01]  /*0190*/  LDG.E.CONSTANT R23, desc[UR6][R4.64+0x700] ;  /* 0x0007000604177981 */ /* 0x000162000c1e9900 */
[----:B------:R-:W1:Y:S01]  /*01a0*/  S2UR UR5, SR_CgaCtaId ;  /* 0x00000000000579c3 */ /* 0x000e620000008800 */
[----:B------:R-:W-:-:S07]  /*01b0*/  UMOV UR4, 0x400 ;  /* 0x0000040000047882 */ /* 0x000fce0000000000 */
[----:B------:R-:W-:Y:S01]  /*01c0*/  BAR.SYNC.DEFER_BLOCKING 0x0 ;  /* 0x0000000000007b1d */ /* 0x000fe20000010000 */
[C---:B------:R-:W-:Y:S02]  /*01d0*/  ISETP.GT.U32.AND P0, PT, R3.reuse, 0x1f, PT ;  /* 0x0000001f0300780c */ /* 0x040fe40003f04070 */
[C---:B------:R-:W-:Y:S02]  /*01e0*/  ISETP.GT.U32.AND P1, PT, R3.reuse, 0xf, PT ;  /* 0x0000000f0300780c */ /* 0x040fe40003f24070 */
[----:B------:R-:W-:Y:S01]  /*01f0*/  ISETP.NE.AND P2, PT, R3, RZ, PT ;  /* 0x000000ff0300720c */ /* 0x000fe20003f45270 */
[----:B------:R-:W-:Y:S01]  /*0200*/  BSSY.RECONVERGENT B0, `(.L_x_0) ;  /* 0x0000027000007945 */ /* 0x000fe20003800200 */
[----:B-1----:R-:W-:-:S06]  /*0210*/  ULEA UR4, UR5, UR4, 0x18 ;  /* 0x0000000405047291 */ /* 0x002fcc000f8ec0ff */
[----:B0-----:R-:W-:Y:S01]  /*0220*/  LEA R5, R3, UR4, 0x2 ;  /* 0x0000000403057c11 */ /* 0x001fe2000f8e10ff */
[----:B--2---:R-:W-:-:S04]  /*0230*/  FFMA R0, R0, R9, RZ ;  /* 0x0000000900007223 */ /* 0x004fc800000000ff */
[----:B---3--:R-:W-:-:S04]  /*0240*/  FFMA R0, R11, R8, R0 ;  /* 0x000000080b007223 */ /* 0x008fc80000000000 */
[----:B----4-:R-:W-:-:S04]  /*0250*/  FFMA R0, R13, R10, R0 ;  /* 0x0000000a0d007223 */ /* 0x010fc80000000000 */
[----:B-----5:R-:W-:-:S04]  /*0260*/  FFMA R0, R15, R12, R0 ;  /* 0x0000000c0f007223 */ /* 0x020fc80000000000 */
[----:B------:R-:W-:-:S04]  /*0270*/  FFMA R0, R17, R14, R0 ;  /* 0x0000000e11007223 */ /* 0x000fc80000000000 */
[----:B------:R-:W-:-:S04]  /*0280*/  FFMA R0, R19, R16, R0 ;  /* 0x0000001013007223 */ /* 0x000fc80000000000 */
[----:B------:R-:W-:-:S04]  /*0290*/  FFMA R0, R21, R18, R0 ;  /* 0x0000001215007223 */ /* 0x000fc80000000000 */
[----:B------:R-:W-:-:S05]  /*02a0*/  FFMA R0, R23, R20, R0 ;  /* 0x0000001417007223 */ /* 0x000fca0000000000 */
[----:B------:R-:W-:Y:S01]  /*02b0*/  STS [R5], R0 ;  /* 0x0000000005007388 */ /* 0x000fe20000000800 */
[----:B------:R-:W-:Y:S06]  /*02c0*/  BAR.SYNC.DEFER_BLOCKING 0x0 ;  /* 0x0000000000007b1d */ /* 0x000fec0000010000 */
[----:B------:R-:W-:Y:S04]  /*02d0*/  @!P0 LDS R4, [R5] ;  /* 0x0000000005048984 */ /* 0x000fe80000000800 */
[----:B------:R-:W0:Y:S02]  /*02e0*/  @!P0 LDS R7, [R5+0x80] ;  /* 0x0000800005078984 */ /* 0x000e240000000800 */
[----:B0-----:R-:W-:-:S05]  /*02f0*/  @!P0 FADD R4, R4, R7 ;  /* 0x0000000704048221 */ /* 0x001fca0000000000 */
[----:B------:R0:W-:Y:S01]  /*0300*/  @!P0 STS [R5], R4 ;  /* 0x0000000405008388 */ /* 0x0001e20000000800 */
[----:B------:R-:W-:Y:S06]  /*0310*/  BAR.SYNC.DEFER_BLOCKING 0x0 ;  /* 0x0000000000007b1d */ /* 0x000fec0000010000 */
[----:B------:R-:W-:Y:S05]  /*0320*/  @P1 BRA `(.L_x_1) ;  /* 0x0000000000501947 */ /* 0x000fea0003800000 */
[----:B------:R-:W-:Y:S04]  /*0330*/  LDS R0, [R5] ;  /* 0x0000000005007984 */ /* 0x000fe80000000800 */
[----:B------:R-:W1:Y:S02]  /*0340*/  LDS R3, [R5+0x40] ;  /* 0x0000400005037984 */ /* 0x000e640000000800 */
[----:B-1----:R-:W-:-:S05]  /*0350*/  FADD R0, R0, R3 ;  /* 0x0000000300007221 */ /* 0x002fca0000000000 */
[----:B------:R-:W-:Y:S04]  /*0360*/  STS [R5], R0 ;  /* 0x0000000005007388 */ /* 0x000fe80000000800 */
[----:B------:R-:W-:Y:S04]  /*0370*/  LDS R3, [R5] ;  /* 0x0000000005037984 */ /* 0x000fe80000000800 */
[----:B0-----:R-:W0:Y:S02]  /*0380*/  LDS R4, [R5+0x20] ;  /* 0x0000200005047984 */ /* 0x001e240000000800 */
[----:B0-----:R-:W-:-:S05]  /*0390*/  FADD R4, R3, R4 ;  /* 0x0000000403047221 */ /* 0x001fca0000000000 */
[----:B------:R-:W-:Y:S04]  /*03a0*/  STS [R5], R4 ;  /* 0x0000000405007388 */ /* 0x000fe80000000800 */
[----:B------:R-:W-:Y:S04]  /*03b0*/  LDS R3, [R5] ;  /* 0x0000000005037984 */ /* 0x000fe80000000800 */
[----:B------:R-:W0:Y:S02]  /*03c0*/  LDS R6, [R5+0x10] ;  /* 0x0000100005067984 */ /* 0x000e240000000800 */
        /* <DEDUP_REMOVED lines=9> */
[----:B------:R1:W-:Y:S02]  /*0460*/  STS [R5], R0 ;  /* 0x0000000005007388 */ /* 0x0003e40000000800 */
.L_x_1:
[----:B------:R-:W-:Y:S05]  /*0470*/  BSYNC.RECONVERGENT B0 ;  /* 0x0000000000007941 */ /* 0x000fea0003800200 */
.L_x_0:
[----:B------:R-:W-:Y:S06]  /*0480*/  BAR.SYNC.DEFER_BLOCKING 0x0 ;  /* 0x0000000000007b1d */ /* 0x000fec0000010000 */
[----:B------:R-:W-:Y:S05]  /*0490*/  @P2 EXIT ;  /* 0x000000000000294d */ /* 0x000fea0003800000 */
[----:B01----:R-:W0:Y:S01]  /*04a0*/  LDC.64 R4, c[0x0][0x398] ;  /* 0x0000e600ff047b82 */ /* 0x003e220000000a00 */
[----:B------:R-:W1:Y:S07]  /*04b0*/  LDS R0, [UR4] ;  /* 0x00000004ff007984 */ /* 0x000e6e0008000800 */
[----:B------:R-:W2:Y:S01]  /*04c0*/  LDC.64 R6, c[0x0][0x390] ;  /* 0x0000e400ff067b82 */ /* 0x000ea20000000a00 */
[----:B0-----:R-:W-:-:S06]  /*04d0*/  IMAD.WIDE.U32 R4, R2, 0x4, R4 ;  /* 0x0000000402047825 */ /* 0x001fcc00078e0004 */
[----:B------:R-:W3:Y:S01]  /*04e0*/  LDG.E.CONSTANT R5, desc[UR6][R4.64] ;  /* 0x0000000604057981 */ /* 0x000ee2000c1e9900 */
[----:B--2---:R-:W-:-:S03]  /*04f0*/  IMAD.WIDE.U32 R2, R2, 0x4, R6 ;  /* 0x0000000402027825 */ /* 0x004fc600078e0006 */
[----:B-1----:R-:W-:Y:S01]  /*0500*/  STS [UR4+0x100], R0 ;  /* 0x00010000ff007988 */ /* 0x002fe20008000804 */
[----:B---3--:R-:W-:-:S05]  /*0510*/  FADD R7, R0, R5 ;  /* 0x0000000500077221 */ /* 0x008fca0000000000 */
[----:B------:R-:W-:Y:S01]  /*0520*/  STG.E desc[UR6][R2.64], R7 ;  /* 0x0000000702007986 */ /* 0x000fe2000c101906 */
[----:B------:R-:W-:Y:S05]  /*0530*/  EXIT ;  /* 0x000000000000794d */ /* 0x000fea0003800000 */
.L_x_2:
[----:B------:R-:W-:-:S00]  /*0540*/  BRA `(.L_x_2) ;  /* 0xfffffffc00fc7947 */ /* 0x000fc0000383ffff */
[----:B------:R-:W-:-:S00]  /*0550*/  NOP ;  /* 0x0000000000007918 */ /* 0x000fc00000000000 */
        /* <DEDUP_REMOVED lines=10> */
.L_x_222:


//--------------------- .text.tvmgen_default_fused_nn_batch_flatten_kernel0 --------------------------
	.section	.text.tvmgen_default_fused_nn_batch_flatten_kernel0,"ax",@progbits
	.align	128
        .global         tvmgen_default_fused_nn_batch_flatten_kernel0
        .type           tvmgen_default_fused_nn_batch_flatten_kernel0,@function
        .size           tvmgen_default_fused_nn_batch_flatten_kernel0,(.L_x_223 - tvmgen_default_fused_nn_batch_flatten_kernel0)
        .other          tvmgen_default_fused_nn_batch_flatten_kernel0,@"STO_CUDA_ENTRY STV_DEFAULT"
tvmgen_default_fused_nn_batch_flatten_kernel0:
.text.tvmgen_default_fused_nn_batch_flatten_kernel0:
[----:B------:R-:W-:Y:S01]  /*0000*/  LDC R1, c[0x0][0x37c] ;  /* 0x0000df00ff017b82 */ /* 0x000fe20000000800 */
[----:B------:R-:W0:Y:S07]  /*0010*/  S2R R7, SR_TID.X ;  /* 0x0000000000077919 */ /* 0x000e2e0000002100 */
[----:B------:R-:W0:Y:S01]  /*0020*/  LDC.64 R2, c[0x0][0x388] ;  /* 0x0000e200ff027b82 */ /* 0x000e220000000a00 */
[----:B------:R-:W1:Y:S07]  /*0030*/  LDCU.64 UR4, c[0x0][0x358] ;  /* 0x00006b00ff0477ac */ /* 0x000e6e0008000a00 */
[----:B------:R-:W2:Y:S01]  /*0040*/  LDC.64 R4, c[0x0][0x380] ;  /* 0x0000e000ff047b82 */ /* 0x000ea20000000a00 */
[----:B0-----:R-:W-:-:S06]  /*0050*/  IMAD.WIDE.U32 R2, R7, 0x4, R2 ;  /* 0x0000000407027825 */ /* 0x001fcc00078e0002 */
[----:B-1----:R-:W3:Y:S01]  /*0060*/  LDG.E.CONSTANT R3, desc[UR4][R2.64] ;  /* 0x0000000402037981 */ /* 0x002ee2000c1e9900 */
[----:B--2---:R-:W-:-:S05]  /*0070*/  IMAD.WIDE.U32 R4, R7, 0x4, R4 ;  /* 0x0000000407047825 */ /* 0x004fca00078e0004 */
[----:B---3--:R-:W-:Y:S01]  /*0080*/  STG.E desc[UR4][R4.64], R3 ;  /* 0x0000000304007986 */ /* 0x008fe2000c101904 */
[----:B------:R-:W-:Y:S05]  /*0090*/  EXIT ;  /* 0x000000000000794d */ /* 0x000fea0003800000 */
.L_x_3:
        /* <DEDUP_REMOVED lines=14> */
.L_x_223:


//--------------------- .text.tvmgen_default_fused_nn_contrib_conv2d_winograd_without_weight_transform_add_multiply_add_nn_re_a4e88f85cf7823fc__kernel2 --------------------------
	.section	.text.tvmgen_default_fused_nn_contrib_conv2d_winograd_without_weight_transform_add_multiply_add_nn_re_a4e88f85cf7823fc__kernel2,"ax",@progbits
	.align	128
        .global         tvmgen_default_fused_nn_contrib_conv2d_winograd_without_weight_transform_add_multiply_add_nn_re_a4e88f85cf7823fc__kernel2
        .type           tvmgen_default_fused_nn_contrib_conv2d_winograd_without_weight_transform_add_multiply_add_nn_re_a4e88f85cf7823fc__kernel2,@function
        .size           tvmgen_default_fused_nn_contrib_conv2d_winograd_without_weight_transform_add_multiply_add_nn_re_a4e88f85cf7823fc__kernel2,(.L_x_224 - tvmgen_default_fused_nn_contrib_conv2d_winograd_without_weight_transform_add_multiply_add_nn_re_a4e88f85cf7823fc__kernel2)
        .other          tvmgen_default_fused_nn_contrib_conv2d_winograd_without_weight_transform_add_multiply_add_nn_re_a4e88f85cf7823fc__kernel2,@"STO_CUDA_ENTRY STV_DEFAULT"
tvmgen_default_fused_nn_contrib_conv2d_winograd_without_weight_transform_add_multiply_add_nn_re_a4e88f85cf7823fc__kernel2:
.text.tvmgen_default_fused_nn_contrib_conv2d_winograd_without_weight_transform_add_multiply_add_nn_re_a4e88f85cf7823fc__kernel2:
[----:B------:R-:W-:Y:S01]  /*0000*/  LDC R1, c[0x0][0x37c] ;  /* 0x0000df00ff017b82 */ /* 0x000fe20000000800 */
[----:B------:R-:W0:Y:S07]  /*0010*/  S2R R23, SR_CTAID.X ;  /* 0x0000000000177919 */ /* 0x000e2e0000002500 */
[----:B------:R-:W1:Y:S01]  /*0020*/  LDC.64 R2, c[0x0][0x380] ;  /* 0x0000e000ff027b82 */ /* 0x000e620000000a00 */
[----:B------:R-:W2:Y:S01]  /*0030*/  LDCU.64 UR4, c[0x0][0x358] ;  /* 0x00006b00ff0477ac */ /* 0x000ea20008000a00 */
[----:B------:R-:W3:Y:S06]  /*0040*/  S2R R15, SR_TID.X ;  /* 0x00000000000f7919 */ /* 0x000eec0000002100 */
[----:B------:R-:W4:Y:S08]  /*0050*/  LDC.64 R6, c[0x0][0x3a0] ;  /* 0x0000e800ff067b82 */ /* 0x000f300000000a00 */
[----:B------:R-:W4:Y:S01]  /*0060*/  LDC.64 R8, c[0x0][0x398] ;  /* 0x0000e600ff087b82 */ /* 0x000f220000000a00 */
[----:B0-----:R-:W-:-:S04]  /*0070*/  SHF.L.U32 R0, R23, 0x7, RZ ;  /* 0x0000000717007819 */ /* 0x001fc800000006ff */
[----:B---3--:R-:W-:-:S05]  /*0080*/  LOP3.LUT R5, R0, R15, RZ, 0xfc, !PT ;  /* 0x0000000f00057212 */ /* 0x008fca00078efcff */
[----:B-1----:R-:W-:Y:S01]  /*0090*/  IMAD.WIDE.U32 R2, R5, 0x4, R2 ;  /* 0x0000000405027825 */ /* 0x002fe200078e0002 */
[----:B------:R-:W-:Y:S01]  /*00a0*/  SHF.L.U32 R0, R15, 0x1, RZ ;  /* 0x000000010f007819 */ /* 0x000fe200000006ff */
[----:B------:R-:W0:Y:S03]  /*00b0*/  LDC.64 R4, c[0x0][0x390] ;  /* 0x0000e400ff047b82 */ /* 0x000e260000000a00 */
[----:B--2---:R-:W2:Y:S04]  /*00c0*/  LDG.E.CONSTANT R19, desc[UR4][R2.64+0x8000] ;  /* 0x0080000402137981 */ /* 0x004ea8000c1e9900 */
[----:B------:R-:W3:Y:S04]  /*00d0*/  LDG.E.CONSTANT R20, desc[UR4][R2.64] ;  /* 0x0000000402147981 */ /* 0x000ee8000c1e9900 */
[----:B------:R-:W3:Y:S01]  /*00e0*/  LDG.E.CONSTANT R21, desc[UR4][R2.64+0x10000] ;  /* 0x0100000402157981 */ /* 0x000ee2000c1e9900 */
[----:B------:R-:W-:-:S03]  /*00f0*/  SHF.R.U32.HI R18, RZ, 0x4, R15 ;  /* 0x00000004ff127819 */ /* 0x000fc6000001160f */
[----:B------:R-:W3:Y:S01]  /*0100*/  LDG.E.CONSTANT R22, desc[UR4][R2.64+0x18000] ;  /* 0x0180000402167981 */ /* 0x000ee2000c1e9900 */
[----:B------:R-:W-:-:S03]  /*0110*/  LOP3.LUT R13, R0, 0x6, RZ, 0xc0, !PT ;  /* 0x00000006000d7812 */ /* 0x000fc600078ec0ff */
[----:B------:R-:W3:Y:S01]  /*0120*/  LDG.E.CONSTANT R0, desc[UR4][R2.64+0x28000] ;  /* 0x0280000402007981 */ /* 0x000ee2000c1e9900 */
[----:B------:R-:W-:-:S03]  /*0130*/  LEA R12, R23, R18, 0x3 ;  /* 0x00000012170c7211 */ /* 0x000fc600078e18ff */
[----:B------:R-:W3:Y:S04]  /*0140*/  LDG.E.CONSTANT R10, desc[UR4][R2.64+0x20000] ;  /* 0x02000004020a7981 */ /* 0x000ee8000c1e9900 */
[----:B------:R-:W3:Y:S01]  /*0150*/  LDG.E.CONSTANT R11, desc[UR4][R2.64+0x30000] ;  /* 0x03000004020b7981 */ /* 0x000ee2000c1e9900 */
[----:B------:R-:W-:Y:S01]  /*0160*/  IMAD R17, R12, 0x31, R13 ;  /* 0x000000310c117824 */ /* 0x000fe200078e020d */
[----:B------:R-:W-:Y:S02]  /*0170*/  SHF.R.U32.HI R16, RZ, 0x2, R15 ;  /* 0x00000002ff107819 */ /* 0x000fe4000001160f */
[----:B------:R-:W3:Y:S01]  /*0180*/  LDG.E.CONSTANT R12, desc[UR4][R2.64+0x38000] ;  /* 0x03800004020c7981 */ /* 0x000ee2000c1e9900 */
[----:B------:R-:W-:Y:S02]  /*0190*/  ISETP.NE.AND P0, PT, R13, 0x6, PT ;  /* 0x000000060d00780c */ /* 0x000fe40003f05270 */
[----:B------:R-:W-:Y:S01]  /*01a0*/  LOP3.LUT R16, R16, 0x3, RZ, 0xc0, !PT ;  /* 0x0000000310107812 */ /* 0x000fe200078ec0ff */
[----:B------:R-:W3:Y:S01]  /*01b0*/  LDG.E.CONSTANT R13, desc[UR4][R2.64+0x48000] ;  /* 0x04800004020d7981 */ /* 0x000ee2000c1e9900 */
[----:B------:R-:W-:-:S03]  /*01c0*/  SHF.L.U32 R23, R23, 0x3, RZ ;  /* 0x0000000317177819 */ /* 0x000fc600000006ff */
[----:B------:R-:W3:Y:S01]  /*01d0*/  LDG.E.CONSTANT R14, desc[UR4][R2.64+0x40000] ;  /* 0x04000004020e7981 */ /* 0x000ee2000c1e9900 */
[----:B------:R-:W-:-:S03]  /*01e0*/  IMAD R17, R16, 0xe, R17 ;  /* 0x0000000e10117824 */ /* 0x000fc600078e0211 */
[----:B------:R-:W3:Y:S01]  /*01f0*/  LDG.E.CONSTANT R15, desc[UR4][R2.64+0x50000] ;  /* 0x05000004020f7981 */ /* 0x000ee2000c1e9900 */
[----:B------:R-:W-:Y:S01]  /*0200*/  LOP3.LUT R23, R23, R18, RZ, 0xfc, !PT ;  /* 0x0000001217177212 */ /* 0x000fe200078efcff */
[----:B0-----:R-:W-:Y:S02]  /*0210*/  IMAD.WIDE.U32 R4, R17, 0x4, R4 ;  /* 0x0000000411047825 */ /* 0x001fe400078e0004 */
[----:B------:R-:W3:Y:S04]  /*0220*/  LDG.E.CONSTANT R18, desc[UR4][R2.64+0x58000] ;  /* 0x0580000402127981 */ /* 0x000ee8000c1e9900 */
[----:B------:R-:W3:Y:S01]  /*0230*/  LDG.E.CONSTANT R24, desc[UR4][R4.64] ;  /* 0x0000000404187981 */ /* 0x000ee2000c1e9900 */
[----:B----4-:R-:W-:-:S03]  /*0240*/  IMAD.WIDE.U32 R6, R23, 0x4, R6 ;  /* 0x0000000417067825 */ /* 0x010fc600078e0006 */
[----:B------:R-:W4:Y:S01]  /*0250*/  @P0 LDG.E.CONSTANT R25, desc[UR4][R4.64+0x4] ;  /* 0x0000040404190981 */ /* 0x000f22000c1e9900 */
[----:B------:R-:W-:-:S03]  /*0260*/  IMAD.WIDE.U32 R8, R23, 0x4, R8 ;  /* 0x0000000417087825 */ /* 0x000fc600078e0008 */
[----:B------:R0:W4:Y:S04]  /*0270*/  LDG.E.CONSTANT R23, desc[UR4][R6.64] ;  /* 0x0000000406177981 */ /* 0x000128000c1e9900 */
[----:B------:R1:W4:Y:S01]  /*0280*/  LDG.E.CONSTANT R8, desc[UR4][R8.64] ;  /* 0x0000000408087981 */ /* 0x000322000c1e9900 */
[----:B0-----:R-:W0:Y:S01]  /*0290*/  LDC.64 R6, c[0x0][0x388] ;  /* 0x0000e200ff067b82 */ /* 0x001e220000000a00 */
[----:B------:R-:W-:Y:S02]  /*02a0*/  ISETP.NE.AND P1, PT, R16, 0x3, PT ;  /* 0x000000031000780c */ /* 0x000fe40003f25270 */
[----:B------:R0:W5:Y:S02]  /*02b0*/  LDG.E.CONSTANT R16, desc[UR4][R2.64+0x68000] ;  /* 0x0680000402107981 */ /* 0x000164000c1e9900 */
[----:B0-----:R-:W-:-:S02]  /*02c0*/  IMAD.WIDE.U32 R6, R17, 0x4, R6 ;  /* 0x0000000411067825 */ /* 0x001fc400078e0006 */
[----:B------:R0:W5:Y:S02]  /*02d0*/  LDG.E.CONSTANT R17, desc[UR4][R2.64+0x78000] ;  /* 0x0780000402117981 */ /* 0x000164000c1e9900 */
[----:B--2---:R-:W-:Y:S01]  /*02e0*/  FADD R26, RZ, -R19 ;  /* 0x80000013ff1a7221 */ /* 0x004fe20000000000 */
[----:B---3--:R-:W-:-:S03]  /*02f0*/  FADD R20, RZ, R20 ;  /* 0x00000014ff147221 */ /* 0x008fc60000000000 */
[----:B------:R-:W-:Y:S01]  /*0300*/  FADD R27, R21, R26 ;  /* 0x0000001a151b7221 */ /* 0x000fe20000000000 */
[----:B------:R-:W-:-:S03]  /*0310*/  FADD R20, R20, R19 ;  /* 0x0000001314147221 */ /* 0x000fc60000000000 */
[----:B------:R-:W-:Y:S01]  /*0320*/  FADD R27, R27, R22 ;  /* 0x000000161b1b7221 */ /* 0x000fe20000000000 */
[----:B------:R-:W-:-:S03]  /*0330*/  FADD R21, R20, R21 ;  /* 0x0000001514157221 */ /* 0x000fc60000000000 */
[----:B------:R-:W-:Y:S01]  /*0340*/  FADD R20, -R0, R27 ;  /* 0x0000001b00147221 */ /* 0x000fe20000000100 */
[----:B------:R-:W-:-:S03]  /*0350*/  FADD R21, R21, R10 ;  /* 0x0000000a15157221 */ /* 0x000fc60000000000 */
[----:B------:R-:W-:Y:S01]  /*0360*/  FADD R19, R11, R20 ;  /* 0x000000140b137221 */ /* 0x000fe20000000000 */
[----:B------:R-:W-:-:S03]  /*0370*/  FADD R20, R21, R0 ;  /* 0x0000000015147221 */ /* 0x000fc60000000000 */
[----:B------:R-:W-:Y:S01]  /*0380*/  FADD R22, R19, R12 ;  /* 0x0000000c13167221 */ /* 0x000fe20000000000 */
[----:B-1----:R-:W-:Y:S01]  /*0390*/  FADD R9, R20, R11 ;  /* 0x0000000b14097221 */ /* 0x002fe20000000000 */
[----:B------:R0:W5:Y:S02]  /*03a0*/  LDG.E.CONSTANT R19, desc[UR4][R2.64+0x60000] ;  /* 0x0600000402137981 */ /* 0x000164000c1e9900 */
[----:B------:R-:W-:Y:S01]  /*03b0*/  FADD R22, -R13, R22 ;  /* 0x000000160d167221 */ /* 0x000fe20000000100 */
[----:B------:R-:W-:-:S03]  /*03c0*/  FADD R20, R9, R14 ;  /* 0x0000000e09147221 */ /* 0x000fc60000000000 */
[----:B------:R-:W-:Y:S01]  /*03d0*/  FADD R9, R15, R22 ;  /* 0x000000160f097221 */ /* 0x000fe20000000000 */
[----:B------:R-:W-:-:S03]  /*03e0*/  FADD R20, R20, R13 ;  /* 0x0000000d14147221 */ /* 0x000fc60000000000 */
[----:B------:R-:W-:Y:S01]  /*03f0*/  FADD R22, R9, R18 ;  /* 0x0000001209167221 */ /* 0x000fe20000000000 */
[----:B------:R-:W-:-:S04]  /*0400*/  FADD R9, R20, R15 ;  /* 0x0000000f14097221 */ /* 0x000fc80000000000 */
[----:B------:R-:W-:Y:S02]  /*0410*/  FADD R24, R9, R24 ;  /* 0x0000001809187221 */ /* 0x000fe40000000000 */
[----:B------:R0:W5:Y:S01]  /*0420*/  LDG.E.CONSTANT R9, desc[UR4][R2.64+0x70000] ;  /* 0x0700000402097981 */ /* 0x000162000c1e9900 */
[----:B----4-:R-:W-:-:S04]  /*0430*/  @P0 FADD R22, R22, R25 ;  /* 0x0000001916160221 */ /* 0x010fc80000000000 */
[--C-:B------:R-:W-:Y:S01]  /*0440*/  @P0 FFMA R22, R8, R22, R23.reuse ;  /* 0x0000001608160223 */ /* 0x100fe20000000017 */
[----:B------:R-:W-:-:S04]  /*0450*/  FFMA R24, R24, R8, R23 ;  /* 0x0000000818187223 */ /* 0x000fc80000000017 */
[----:B------:R-:W-:Y:S02]  /*0460*/  @P0 FMNMX R25, RZ, R22, !PT ;  /* 0x00000016ff190209 */ /* 0x000fe40007800000 */
[----:B------:R-:W-:-:S03]  /*0470*/  FMNMX R21, RZ, R24, !PT ;  /* 0x00000018ff157209 */ /* 0x000fc60007800000 */
[----:B------:R0:W-:Y:S04]  /*0480*/  @P0 STG.E desc[UR4][R6.64+0x4], R25 ;  /* 0x0000041906000986 */ /* 0x0001e8000c101904 */
[----:B------:R0:W-:Y:S01]  /*0490*/  STG.E desc[UR4][R6.64], R21 ;  /* 0x0000001506007986 */ /* 0x0001e2000c101904 */
[----:B------:R-:W-:Y:S05]  /*04a0*/  @!P1 EXIT ;  /* 0x000000000000994d */ /* 0x000fea0003800000 */
[----:B0-----:R-:W2:Y:S01]  /*04b0*/  LDG.E.CONSTANT R21, desc[UR4][R4.64+0x1c] ;  /* 0x00001c0404157981 */ /* 0x001ea2000c1e9900 */
[----:B------:R-:W-:-:S04]  /*04c0*/  FADD R3, RZ, -R10 ;  /* 0x8000000aff037221 */ /* 0x000fc80000000000 */
[----:B------:R-:W-:-:S04]  /*04d0*/  FADD R2, -R0, R3 ;  /* 0x0000000300027221 */ /* 0x000fc80000000100 */
[----:B------:R-:W-:-:S04]  /*04e0*/  FADD R3, -R11, R2 ;  /* 0x000000020b037221 */ /* 0x000fc80000000100 */
[----:B------:R-:W-:-:S04]  /*04f0*/  FADD R14, R14, R3 ;  /* 0x000000030e0e7221 */ /* 0x000fc80000000000 */
[----:B------:R-:W-:-:S04]  /*0500*/  FADD R14, R13, R14 ;  /* 0x0000000e0d0e7221 */ /* 0x000fc80000000000 */
[----:B------:R-:W-:-:S04]  /*0510*/  FADD R14, R15, R14 ;  /* 0x0000000e0f0e7221 */ /* 0x000fc80000000000 */
[----:B-----5:R-:W-:-:S04]  /*0520*/  FADD R19, R14, R19 ;  /* 0x000000130e137221 */ /* 0x020fc80000000000 */
[----:B------:R-:W-:-:S04]  /*0530*/  FADD R2, R19, R16 ;  /* 0x0000001013027221 */ /* 0x000fc80000000000 */
[----:B------:R-:W-:-:S04]  /*0540*/  FADD R2, R2, R9 ;  /* 0x0000000902027221 */ /* 0x000fc80000000000 */
[----:B--2---:R-:W-:-:S04]  /*0550*/  FADD R2, R2, R21 ;  /* 0x0000001502027221 */ /* 0x004fc80000000000 */
[----:B------:R-:W-:-:S05]  /*0560*/  FFMA R2, R8, R2, R23 ;  /* 0x0000000208027223 */ /* 0x000fca0000000017 */
[----:B------:R-:W-:-:S05]  /*0570*/  FMNMX R3, RZ, R2, !PT ;  /* 0x00000002ff037209 */ /* 0x000fca0007800000 */
[----:B------:R0:W-:Y:S01]  /*0580*/  STG.E desc[UR4][R6.64+0x1c], R3 ;  /* 0x00001c0306007986 */ /* 0x0001e2000c101904 */
[----:B------:R-:W-:Y:S05]  /*0590*/  @!P0 EXIT ;  /* 0x000000000000894d */ /* 0x000fea0003800000 */
[----:B------:R-:W2:Y:S01]  /*05a0*/  LDG.E.CONSTANT R5, desc[UR4][R4.64+0x20] ;  /* 0x0000200404057981 */ /* 0x000ea2000c1e9900 */
[----:B------:R-:W-:-:S04]  /*05b0*/  FADD R0, RZ, R0 ;  /* 0x00000000ff007221 */ /* 0x000fc80000000000 */
[----:B------:R-:W-:-:S04]  /*05c0*/  FADD R11, -R11, R0 ;  /* 0x000000000b0b7221 */ /* 0x000fc80000000100 */
[----:B------:R-:W-:-:S04]  /*05d0*/  FADD R12, -R12, R11 ;  /* 0x0000000b0c0c7221 */ /* 0x000fc80000000100 */
[----:B------:R-:W-:-:S04]  /*05e0*/  FADD R12, -R13, R12 ;  /* 0x0000000c0d0c7221 */ /* 0x000fc80000000100 */
[----:B------:R-:W-:-:S04]  /*05f0*/  FADD R15, R15, R12 ;  /* 0x0000000c0f0f7221 */ /* 0x000fc80000000000 */
[----:B------:R-:W-:-:S04]  /*0600*/  FADD R15, R18, R15 ;  /* 0x0000000f120f7221 */ /* 0x000fc80000000000 */
[----:B------:R-:W-:-:S04]  /*0610*/  FADD R16, -R16, R15 ;  /* 0x0000000f10107221 */ /* 0x000fc80000000100 */
[----:B------:R-:W-:-:S04]  /*0620*/  FADD R16, R9, R16 ;  /* 0x0000001009107221 */ /* 0x000fc80000000000 */
[----:B------:R-:W-:-:S04]  /*0630*/  FADD R16, R16, R17 ;  /* 0x0000001110107221 */ /* 0x000fc80000000000 */
[----:B--2---:R-:W-:-:S04]  /*0640*/  FADD R16, R16, R5 ;  /* 0x0000000510107221 */ /* 0x004fc80000000000 */
[----:B------:R-:W-:-:S05]  /*0650*/  FFMA R16, R8, R16, R23 ;  /* 0x0000001008107223 */ /* 0x000fca0000000017 */
[----:B0-----:R-:W-:-:S05]  /*0660*/  FMNMX R3, RZ, R16, !PT ;  /* 0x00000010ff037209 */ /* 0x001fca0007800000 */
[----:B------:R-:W-:Y:S01]  /*0670*/  STG.E desc[UR4][R6.64+0x20], R3 ;  /* 0x0000200306007986 */ /* 0x000fe2000c101904 */
[----:B------:R-:W-:Y:S05]  /*0680*/  EXIT ;  /* 0x000000000000794d */ /* 0x000fea0003800000 */
.L_x_4:
        /* <DEDUP_REMOVED lines=15> */
.L_x_224:


//--------------------- .text.tvmgen_default_fused_nn_contrib_conv2d_winograd_without_weight_transform_add_add_nn_relu_kernel1 --------------------------
	.section	.text.tvmgen_default_fused_nn_contrib_conv2d_winograd_without_weight_transform_add_add_nn_relu_kernel1,"ax",@progbits
	.align	128
        .global         tvmgen_default_fused_nn_contrib_conv2d_winograd_without_weight_transform_add_add_nn_relu_kernel1
        .type           tvmgen_default_fused_nn_contrib_conv2d_winograd_without_weight_transform_add_add_nn_relu_kernel1,@function
        .size           tvmgen_default_fused_nn_contrib_conv2d_winograd_without_weight_transform_add_add_nn_relu_kernel1,(.L_x_225 - tvmgen_default_fused_nn_contrib_conv2d_winograd_without_weight_transform_add_add_nn_relu_kernel1)
        .other          tvmgen_default_fused_nn_contrib_conv2d_winograd_without_weight_transform_add_add_nn_relu_kernel1,@"STO_CUDA_ENTRY STV_DEFAULT"
tvmgen_default_fused_nn_contrib_conv2d_winograd_without_weight_transform_add_add_nn_relu_kernel1:
.text.tvmgen_default_fused_nn_contrib_conv2d_winograd_without_weight_transform_add_add_nn_relu_kernel1:
[----:B------:R-:W-:Y:S01]  /*0000*/  LDC R1, c[0x0][0x37c] ;  /* 0x0000df00ff017b82 */ /* 0x000fe20000000800 */
[----:B------:R-:W0:Y:S07]  /*0010*/  S2R R6, SR_TID.Y ;  /* 0x0000000000067919 */ /* 0x000e2e0000002200 */
[----:B------:R-:W1:Y:S01]  /*0020*/  S2UR UR7, SR_CTAID.Z ;  /* 0x00000000000779c3 */ /* 0x000e620000002700 */
[----:B------:R-:W-:Y:S01]  /*0030*/  UMOV UR4, 0x400 ;  /* 0x0000040000047882 */ /* 0x000fe20000000000 */
[----:B------:R-:W-:Y:S01]  /*0040*/  HFMA2 R52, -RZ, RZ, 0, 0 ;  /* 0x00000000ff347431 */ /* 0x000fe200000001ff */
[----:B------:R-:W2:Y:S01]  /*0050*/  S2R R9, SR_TID.X ;  /* 0x0000000000097919 */ /* 0x000ea20000002100 */
[----:B------:R-:W-:Y:S01]  /*0060*/  UIADD3 UR5, UPT, UPT, UR4, 0x400, URZ ;  /* 0x0000040004057890 */ /* 0x000fe2000fffe0ff */
[----:B------:R-:W-:Y:S01]  /*0070*/  HFMA2 R32, -RZ, RZ, 0, 0 ;  /* 0x00000000ff207431 */ /* 0x000fe200000001ff */
[----:B------:R-:W-:-:S02]  /*0080*/  CS2R R50, SRZ ;  /* 0x0000000000327805 */ /* 0x000fc4000001ff00 */
[----:B------:R-:W-:Y:S01]  /*0090*/  CS2R R46, SRZ ;  /* 0x00000000002e7805 */ /* 0x000fe2000001ff00 */
[----:B------:R-:W3:Y:S01]  /*00a0*/  S2UR UR6, SR_CgaCtaId ;  /* 0x00000000000679c3 */ /* 0x000ee20000008800 */
[----:B------:R-:W-:Y:S02]  /*00b0*/  CS2R R40, SRZ ;  /* 0x0000000000287805 */ /* 0x000fe4000001ff00 */
[----:B------:R-:W-:Y:S02]  /*00c0*/  CS2R R28, SRZ ;  /* 0x00000000001c7805 */ /* 0x000fe4000001ff00 */
[----:B------:R-:W-:Y:S02]  /*00d0*/  CS2R R20, SRZ ;  /* 0x0000000000147805 */ /* 0x000fe4000001ff00 */
[----:B------:R-:W-:Y:S02]  /*00e0*/  CS2R R48, SRZ ;  /* 0x0000000000307805 */ /* 0x000fe4000001ff00 */
[----:B------:R-:W-:-:S02]  /*00f0*/  MOV R34, RZ ;  /* 0x000000ff00227202 */ /* 0x000fc40000000f00 */
[----:B------:R-:W-:Y:S02]  /*0100*/  CS2R R44, SRZ ;  /* 0x00000000002c7805 */ /* 0x000fe4000001ff00 */
[----:B------:R-:W-:Y:S01]  /*0110*/  CS2R R36, SRZ ;  /* 0x0000000000247805 */ /* 0x000fe2000001ff00 */
[----:B------:R-:W4:Y:S01]  /*0120*/  S2UR UR9, SR_CTAID.Y ;  /* 0x00000000000979c3 */ /* 0x000f220000002600 */
[----:B------:R-:W-:Y:S02]  /*0130*/  CS2R R26, SRZ ;  /* 0x00000000001a7805 */ /* 0x000fe4000001ff00 */
[----:B------:R-:W-:Y:S02]  /*0140*/  CS2R R10, SRZ ;  /* 0x00000000000a7805 */ /* 0x000fe4000001ff00 */
[----:B------:R-:W-:Y:S02]  /*0150*/  CS2R R42, SRZ ;  /* 0x00000000002a7805 */ /* 0x000fe4000001ff00 */
[----:B------:R-:W-:-:S02]  /*0160*/  CS2R R30, SRZ ;  /* 0x00000000001e7805 */ /* 0x000fc4000001ff00 */
[----:B------:R-:W-:Y:S02]  /*0170*/  CS2R R24, SRZ ;  /* 0x0000000000187805 */ /* 0x000fe4000001ff00 */
[----:B------:R-:W-:Y:S02]  /*0180*/  CS2R R22, SRZ ;  /* 0x0000000000167805 */ /* 0x000fe4000001ff00 */
[----:B------:R-:W-:Y:S01]  /*0190*/  MOV R39, RZ ;  /* 0x000000ff00277202 */ /* 0x000fe20000000f00 */
[----:B-1----:R-:W-:Y:S01]  /*01a0*/  UIMAD UR8, UR7, 0x3100, URZ ;  /* 0x00003100070878a4 */ /* 0x002fe2000f8e02ff */
[----:B------:R-:W1:Y:S01]  /*01b0*/  LDCU.64 UR10, c[0x0][0x358] ;  /* 0x00006b00ff0a77ac */ /* 0x000e620008000a00 */
[C---:B0-----:R-:W-:Y:S01]  /*01c0*/  IMAD R0, R6.reuse, 0x31, RZ ;  /* 0x0000003106007824 */ /* 0x041fe200078e02ff */
[C---:B------:R-:W-:Y:S01]  /*01d0*/  ISETP.GE.U32.AND P0, PT, R6.reuse, 0x3, PT ;  /* 0x000000030600780c */ /* 0x040fe20003f06070 */
[----:B---3--:R-:W-:Y:S01]  /*01e0*/  ULEA UR4, UR6, UR4, 0x18 ;  /* 0x0000000406047291 */ /* 0x008fe2000f8ec0ff */
[----:B------:R-:W-:Y:S01]  /*01f0*/  ISETP.NE.AND P1, PT, R6, RZ, PT ;  /* 0x000000ff0600720c */ /* 0x000fe20003f25270 */
[----:B------:R-:W-:Y:S01]  /*0200*/  ULEA UR5, UR6, UR5, 0x18 ;  /* 0x0000000506057291 */ /* 0x000fe2000f8ec0ff */
[----:B--2---:R-:W-:-:S04]  /*0210*/  SHF.R.U32.HI R3, RZ, 0x1, R9 ;  /* 0x00000001ff037819 */ /* 0x004fc80000011609 */
[CC--:B------:R-:W-:Y:S01]  /*0220*/  LOP3.LUT R2, R0.reuse, R3.reuse, RZ, 0xc0, !PT ;  /* 0x0000000300027212 */ /* 0x0c0fe200078ec0ff */
[----:B----4-:R-:W-:Y:S01]  /*0230*/  ULEA UR7, UR7, UR9, 0x7 ;  /* 0x0000000907077291 */ /* 0x010fe2000f8e38ff */
[C---:B------:R-:W-:Y:S02]  /*0240*/  LOP3.LUT R5, R0.reuse, 0xffff, R3, 0x48, !PT ;  /* 0x0000ffff00057812 */ /* 0x040fe400078e4803 */
[----:B------:R-:W-:Y:S02]  /*0250*/  IADD3 R0, PT, PT, R0, R3, RZ ;  /* 0x0000000300007210 */ /* 0x000fe40007ffe0ff */
[----:B------:R-:W-:Y:S02]  /*0260*/  LEA.HI R2, R5, R2, RZ, 0x1f ;  /* 0x0000000205027211 */ /* 0x000fe400078ff8ff */
[----:B------:R-:W-:Y:S02]  /*0270*/  IADD3 R3, PT, PT, R9, 0x4, RZ ;  /* 0x0000000409037810 */ /* 0x000fe40007ffe0ff */
[----:B------:R-:W-:-:S02]  /*0280*/  SHF.L.U32 R2, R2, 0x3, RZ ;  /* 0x0000000302027819 */ /* 0x000fc400000006ff */
[----:B------:R-:W-:Y:S02]  /*0290*/  ISETP.LT.U32.AND P0, PT, R0, 0x80, !P0 ;  /* 0x000000800000780c */ /* 0x000fe40004701070 */
[----:B------:R-:W-:Y:S02]  /*02a0*/  LOP3.LUT R4, R2, 0x7fff8, RZ, 0xe2, !PT ;  /* 0x0007fff802047812 */ /* 0x000fe400078ee2ff */
[----:B------:R-:W-:Y:S02]  /*02b0*/  ISETP.LT.U32.AND P1, PT, R0, 0x1e, !P1 ;  /* 0x0000001e0000780c */ /* 0x000fe40004f21070 */
[----:B------:R-:W-:Y:S02]  /*02c0*/  IADD3 R2, PT, PT, R4, 0x188, RZ ;  /* 0x0000018804027810 */ /* 0x000fe40007ffe0ff */
[----:B------:R-:W-:Y:S02]  /*02d0*/  LOP3.LUT R5, R9, UR8, RZ, 0xfc, !PT ;  /* 0x0000000809057c12 */ /* 0x000fe4000f8efcff */
[----:B------:R-:W-:-:S04]  /*02e0*/  LOP3.LUT R2, R2, 0x1c0, RZ, 0xc0, !PT ;  /* 0x000001c002027812 */ /* 0x000fc800078ec0ff */
[----:B------:R-:W-:Y:S02]  /*02f0*/  LOP3.LUT R0, R2, 0x1f, R3, 0xf8, !PT ;  /* 0x0000001f02007812 */ /* 0x000fe400078ef803 */
[----:B------:R-:W-:Y:S02]  /*0300*/  LEA R2, R6, R9, 0x1 ;  /* 0x0000000906027211 */ /* 0x000fe400078e08ff */
[----:B------:R-:W-:Y:S02]  /*0310*/  LOP3.LUT R3, R4, 0x1c0, RZ, 0xc0, !PT ;  /* 0x000001c004037812 */ /* 0x000fe400078ec0ff */
[C---:B------:R-:W-:Y:S02]  /*0320*/  LEA R4, R6.reuse, UR4, 0x5 ;  /* 0x0000000406047c11 */ /* 0x040fe4000f8e28ff */
[--C-:B------:R-:W-:Y:S01]  /*0330*/  LOP3.LUT R3, R3, 0x1f, R2.reuse, 0xf8, !PT ;  /* 0x0000001f03037812 */ /* 0x100fe200078ef802 */
[----:B------:R-:W-:Y:S01]  /*0340*/  IMAD R2, R6, 0x60, R2 ;  /* 0x0000006006027824 */ /* 0x000fe200078e0202 */
[----:B------:R-:W-:-:S04]  /*0350*/  LEA R9, R9, UR5, 0x2 ;  /* 0x0000000509097c11 */ /* 0x000fc8000f8e10ff */
[C---:B------:R-:W-:Y:S02]  /*0360*/  IADD3 R6, PT, PT, R2.reuse, UR8, RZ ;  /* 0x0000000802067c10 */ /* 0x040fe4000fffe0ff */
[C---:B------:R-:W-:Y:S02]  /*0370*/  LEA R8, R2.reuse, UR5, 0x2 ;  /* 0x0000000502087c11 */ /* 0x040fe4000f8e10ff */
[----:B------:R-:W-:Y:S01]  /*0380*/  LEA R7, R2, UR4, 0x2 ;  /* 0x0000000402077c11 */ /* 0x000fe2000f8e10ff */
[----:B-1----:R-:W-:-:S06]  /*0390*/  UMOV UR4, URZ ;  /* 0x000000ff00047c82 */ /* 0x002fcc0008000000 */
.L_x_6:
[----:B------:R-:W0:Y:S01]  /*03a0*/  @P0 LDC.64 R12, c[0x0][0x380] ;  /* 0x0000e000ff0c0b82 */ /* 0x000e220000000a00 */
[----:B------:R-:W-:-:S04]  /*03b0*/  ULEA UR5, UR4, UR7, 0x4 ;  /* 0x0000000704057291 */ /* 0x000fc8000f8e20ff */
[----:B------:R-:W-:-:S06]  /*03c0*/  USHF.L.U32 UR5, UR5, 0x5, URZ ;  /* 0x0000000505057899 */ /* 0x000fcc00080006ff */
[----:B------:R-:W-:-:S05]  /*03d0*/  @P0 IADD3 R15, PT, PT, R3, UR5, RZ ;  /* 0x00000005030f0c10 */ /* 0x000fca000fffe0ff */
[----:B0-----:R-:W-:Y:S02]  /*03e0*/  @P0 IMAD.WIDE.U32 R12, R15, 0x4, R12 ;  /* 0x000000040f0c0825 */ /* 0x001fe400078e000c */
[----:B------:R-:W0:Y:S03]  /*03f0*/  LDC.64 R14, c[0x0][0x388] ;  /* 0x0000e200ff0e7b82 */ /* 0x000e260000000a00 */
[----:B------:R1:W2:Y:S01]  /*0400*/  @P0 LDG.E.CONSTANT R2, desc[UR10][R12.64] ;  /* 0x0000000a0c020981 */ /* 0x0002a2000c1e9900 */
[----:B------:R-:W-:Y:S02]  /*0410*/  MOV R19, UR4 ;  /* 0x0000000400137c02 */ /* 0x000fe40008000f00 */
[----:B------:R-:W-:Y:S02]  /*0420*/  @P1 IADD3 R17, PT, PT, R0, UR5, RZ ;  /* 0x0000000500111c10 */ /* 0x000fe4000fffe0ff */
[----:B------:R-:W-:Y:S01]  /*0430*/  BAR.SYNC.DEFER_BLOCKING 0x0 ;  /* 0x0000000000007b1d */ /* 0x000fe20000010000 */
[----:B------:R-:W-:-:S07]  /*0440*/  IMAD R19, R19, 0x620, R6 ;  /* 0x0000062013137824 */ /* 0x000fce00078e0206 */
[----:B-1----:R-:W1:Y:S01]  /*0450*/  @P1 LDC.64 R12, c[0x0][0x380] ;  /* 0x0000e000ff0c1b82 */ /* 0x002e620000000a00 */
[----:B0-----:R-:W-:-:S05]  /*0460*/  IMAD.WIDE.U32 R14, R19, 0x4, R14 ;  /* 0x00000004130e7825 */ /* 0x001fca00078e000e */
[----:B------:R-:W3:Y:S04]  /*0470*/  LDG.E.CONSTANT R19, desc[UR10][R14.64+0x310] ;  /* 0x0003100a0e137981 */ /* 0x000ee8000c1e9900 */
[----:B------:R-:W4:Y:S01]  /*0480*/  LDG.E.CONSTANT R33, desc[UR10][R14.64+0x620] ;  /* 0x0006200a0e217981 */ /* 0x000f22000c1e9900 */
[----:B-1----:R-:W-:-:S03]  /*0490*/  @P1 IMAD.WIDE.U32 R12, R17, 0x4, R12 ;  /* 0x00000004110c1825 */ /* 0x002fc600078e000c */
[----:B------:R-:W5:Y:S04]  /*04a0*/  LDG.E.CONSTANT R35, desc[UR10][R14.64+0x930] ;  /* 0x0009300a0e237981 */ /* 0x000f68000c1e9900 */
[----:B------:R-:W3:Y:S04]  /*04b0*/  @P1 LDG.E.CONSTANT R16, desc[UR10][R12.64] ;  /* 0x0000000a0c101981 */ /* 0x000ee8000c1e9900 */
[----:B------:R-:W4:Y:S04]  /*04c0*/  LDG.E.CONSTANT R17, desc[UR10][R14.64] ;  /* 0x0000000a0e117981 */ /* 0x000f28000c1e9900 */
[----:B------:R-:W5:Y:S04]  /*04d0*/  LDG.E.CONSTANT R53, desc[UR10][R14.64+0xc40] ;  /* 0x000c400a0e357981 */ /* 0x000f68000c1e9900 */
[----:B------:R-:W5:Y:S04]  /*04e0*/  LDG.E.CONSTANT R18, desc[UR10][R14.64+0xf50] ;  /* 0x000f500a0e127981 */ /* 0x000f68000c1e9900 */
[----:B------:R-:W5:Y:S04]  /*04f0*/  LDG.E.CONSTANT R38, desc[UR10][R14.64+0x1260] ;  /* 0x0012600a0e267981 */ /* 0x000f68000c1e9900 */
[----:B------:R-:W5:Y:S01]  /*0500*/  LDG.E.CONSTANT R13, desc[UR10][R14.64+0x1570] ;  /* 0x0015700a0e0d7981 */ /* 0x000f62000c1e9900 */
[----:B------:R-:W-:-:S03]  /*0510*/  UMOV UR5, 0x40 ;  /* 0x0000004000057882 */ /* 0x000fc60000000000 */
[----:B--2---:R0:W-:Y:S02]  /*0520*/  @P0 STS [R7], R2 ;  /* 0x0000000207000388 */ /* 0x0041e40000000800 */
[----:B0-----:R-:W-:Y:S02]  /*0530*/  MOV R2, R9 ;  /* 0x0000000900027202 */ /* 0x001fe40000000f00 */
[----:B---3--:R0:W-:Y:S04]  /*0540*/  @P1 STS [R7+0x310], R16 ;  /* 0x0003101007001388 */ /* 0x0081e80000000800 */
[----:B----4-:R0:W-:Y:S04]  /*0550*/  STS [R8], R17 ;  /* 0x0000001108007388 */ /* 0x0101e80000000800 */
[----:B------:R0:W-:Y:S04]  /*0560*/  STS [R8+0x310], R19 ;  /* 0x0003101308007388 */ /* 0x0001e80000000800 */
[----:B------:R0:W-:Y:S04]  /*0570*/  STS [R8+0x620], R33 ;  /* 0x0006202108007388 */ /* 0x0001e80000000800 */
[----:B-----5:R0:W-:Y:S04]  /*0580*/  STS [R8+0x930], R35 ;  /* 0x0009302308007388 */ /* 0x0201e80000000800 */
[----:B------:R0:W-:Y:S04]  /*0590*/  STS [R8+0xc40], R53 ;  /* 0x000c403508007388 */ /* 0x0001e80000000800 */
[----:B------:R0:W-:Y:S04]  /*05a0*/  STS [R8+0xf50], R18 ;  /* 0x000f501208007388 */ /* 0x0001e80000000800 */
[----:B------:R0:W-:Y:S04]  /*05b0*/  STS [R8+0x1260], R38 ;  /* 0x0012602608007388 */ /* 0x0001e80000000800 */
[----:B------:R0:W-:Y:S01]  /*05c0*/  STS [R8+0x1570], R13 ;  /* 0x0015700d08007388 */ /* 0x0001e20000000800 */
[----:B------:R-:W-:Y:S06]  /*05d0*/  BAR.SYNC.DEFER_BLOCKING 0x0 ;  /* 0x0000000000007b1d */ /* 0x000fec0000010000 */
.L_x_5:
[----:B0-----:R-:W-:Y:S04]  /*05e0*/  LDS R53, [R2] ;  /* 0x0000000002357984 */ /* 0x001fe80000000800 */
[----:B------:R-:W0:Y:S04]  /*05f0*/  LDS.128 R16, [R4+UR5+-0x40] ;  /* 0xffffc00504107984 */ /* 0x000e280008000c00 */
[----:B------:R-:W1:Y:S04]  /*0600*/  LDS R38, [R2+0x188] ;  /* 0x0001880002267984 */ /* 0x000e680000000800 */
[----:B------:R-:W2:Y:S04]  /*0610*/  LDS.128 R12, [R4+UR5] ;  /* 0x00000005040c7984 */ /* 0x000ea80008000c00 */
[----:B------:R-:W-:Y:S04]  /*0620*/  LDS R35, [R2+0x310] ;  /* 0x0003100002237984 */ /* 0x000fe80000000800 */
[----:B------:R-:W-:Y:S01]  /*0630*/  LDS R33, [R2+0x498] ;  /* 0x0004980002217984 */ /* 0x000fe20000000800 */
[C---:B0-----:R-:W-:Y:S01]  /*0640*/  FFMA R39, R53.reuse, R16, R39 ;  /* 0x0000001035277223 */ /* 0x041fe20000000027 */
[C---:B------:R-:W-:Y:S01]  /*0650*/  FFMA R23, R53.reuse, R17, R23 ;  /* 0x0000001135177223 */ /* 0x040fe20000000017 */
[C---:B------:R-:W-:Y:S01]  /*0660*/  FFMA R24, R53.reuse, R18, R24 ;  /* 0x0000001235187223 */ /* 0x040fe20000000018 */
[C---:B------:R-:W-:Y:S01]  /*0670*/  FFMA R30, R53.reuse, R19, R30 ;  /* 0x00000013351e7223 */ /* 0x040fe2000000001e */
[C---:B-1----:R-:W-:Y:S01]  /*0680*/  FFMA R44, R38.reuse, R16, R44 ;  /* 0x00000010262c7223 */ /* 0x042fe2000000002c */
[C---:B------:R-:W-:Y:S01]  /*0690*/  FFMA R26, R38.reuse, R17, R26 ;  /* 0x00000011261a7223 */ /* 0x040fe2000000001a */
[C---:B------:R-:W-:Y:S01]  /*06a0*/  FFMA R32, R38.reuse, R18, R32 ;  /* 0x0000001226207223 */ /* 0x040fe20000000020 */
[C---:B------:R-:W-:Y:S01]  /*06b0*/  FFMA R42, R38.reuse, R19, R42 ;  /* 0x00000013262a7223 */ /* 0x040fe2000000002a */
[CC--:B--2---:R-:W-:Y:S01]  /*06c0*/  FFMA R43, R53.reuse, R12.reuse, R43 ;  /* 0x0000000c352b7223 */ /* 0x0c4fe2000000002b */
[C---:B------:R-:W-:Y:S01]  /*06d0*/  FFMA R48, R38.reuse, R12, R48 ;  /* 0x0000000c26307223 */ /* 0x040fe20000000030 */
[CC--:B------:R-:W-:Y:S01]  /*06e0*/  FFMA R10, R53.reuse, R13.reuse, R10 ;  /* 0x0000000d350a7223 */ /* 0x0c0fe2000000000a */
[C---:B------:R-:W-:Y:S01]  /*06f0*/  FFMA R20, R38.reuse, R13, R20 ;  /* 0x0000000d26147223 */ /* 0x040fe20000000014 */
[CC--:B------:R-:W-:Y:S01]  /*0700*/  FFMA R11, R53.reuse, R14.reuse, R11 ;  /* 0x0000000e350b7223 */ /* 0x0c0fe2000000000b */
[C---:B------:R-:W-:Y:S01]  /*0710*/  FFMA R28, R38.reuse, R14, R28 ;  /* 0x0000000e261c7223 */ /* 0x040fe2000000001c */
[CC--:B------:R-:W-:Y:S01]  /*0720*/  FFMA R27, R53.reuse, R15.reuse, R27 ;  /* 0x0000000f351b7223 */ /* 0x0c0fe2000000001b */
[C---:B------:R-:W-:Y:S01]  /*0730*/  FFMA R41, R38.reuse, R15, R41 ;  /* 0x0000000f26297223 */ /* 0x040fe20000000029 */
[----:B------:R-:W0:Y:S04]  /*0740*/  LDS.128 R16, [R4+UR5+-0x30] ;  /* 0xffffd00504107984 */ /* 0x000e280008000c00 */
[----:B------:R-:W1:Y:S01]  /*0750*/  LDS.128 R12, [R4+UR5+0x10] ;  /* 0x00001005040c7984 */ /* 0x000e620008000c00 */
[C---:B0-----:R-:W-:Y:S01]  /*0760*/  FFMA R47, R38.reuse, R16, R47 ;  /* 0x00000010262f7223 */ /* 0x041fe2000000002f */
[C---:B------:R-:W-:Y:S01]  /*0770*/  FFMA R25, R38.reuse, R17, R25 ;  /* 0x0000001126197223 */ /* 0x040fe20000000019 */
[C---:B------:R-:W-:Y:S01]  /*0780*/  FFMA R31, R38.reuse, R18, R31 ;  /* 0x00000012261f7223 */ /* 0x040fe2000000001f */
[C---:B------:R-:W-:Y:S01]  /*0790*/  FFMA R36, R38.reuse, R19, R36 ;  /* 0x0000001326247223 */ /* 0x040fe20000000024 */
[C---:B-1----:R-:W-:Y:S01]  /*07a0*/  FFMA R46, R38.reuse, R12, R46 ;  /* 0x0000000c262e7223 */ /* 0x042fe2000000002e */
[CC--:B------:R-:W-:Y:S01]  /*07b0*/  FFMA R50, R38.reuse, R13.reuse, R50 ;  /* 0x0000000d26327223 */ /* 0x0c0fe20000000032 */
[C---:B------:R-:W-:Y:S01]  /*07c0*/  FFMA R51, R38.reuse, R14, R51 ;  /* 0x0000000e26337223 */ /* 0x040fe20000000033 */
[C---:B------:R-:W-:Y:S01]  /*07d0*/  FFMA R37, R53.reuse, R12, R37 ;  /* 0x0000000c35257223 */ /* 0x040fe20000000025 */
[C---:B------:R-:W-:Y:S01]  /*07e0*/  FFMA R45, R53.reuse, R13, R45 ;  /* 0x0000000d352d7223 */ /* 0x040fe2000000002d */
[C---:B------:R-:W-:Y:S01]  /*07f0*/  FFMA R49, R53.reuse, R14, R49 ;  /* 0x0000000e35317223 */ /* 0x040fe20000000031 */
[CC--:B------:R-:W-:Y:S01]  /*0800*/  FFMA R34, R53.reuse, R15.reuse, R34 ;  /* 0x0000000f35227223 */ /* 0x0c0fe20000000022 */
[----:B------:R-:W-:Y:S01]  /*0810*/  FFMA R38, R38, R15, R52 ;  /* 0x0000000f26267223 */ /* 0x000fe20000000034 */
[C---:B------:R-:W-:Y:S01]  /*0820*/  FFMA R40, R53.reuse, R16, R40 ;  /* 0x0000001035287223 */ /* 0x040fe20000000028 */
[C---:B------:R-:W-:Y:S01]  /*0830*/  FFMA R21, R53.reuse, R17, R21 ;  /* 0x0000001135157223 */ /* 0x040fe20000000015 */
[C---:B------:R-:W-:Y:S01]  /*0840*/  FFMA R22, R53.reuse, R18, R22 ;  /* 0x0000001235167223 */ /* 0x040fe20000000016 */
[----:B------:R-:W-:Y:S01]  /*0850*/  FFMA R29, R53, R19, R29 ;  /* 0x00000013351d7223 */ /* 0x000fe2000000001d */
[----:B------:R-:W0:Y:S04]  /*0860*/  LDS.128 R12, [R4+UR5+0x80] ;  /* 0x00008005040c7984 */ /* 0x000e280008000c00 */
[----:B------:R-:W1:Y:S01]  /*0870*/  LDS.128 R16, [R4+UR5+0x40] ;  /* 0x0000400504107984 */ /* 0x000e620008000c00 */
[-C--:B0-----:R-:W-:Y:S01]  /*0880*/  FFMA R43, R35, R12.reuse, R43 ;  /* 0x0000000c232b7223 */ /* 0x081fe2000000002b */
[----:B------:R-:W-:Y:S01]  /*0890*/  FFMA R48, R33, R12, R48 ;  /* 0x0000000c21307223 */ /* 0x000fe20000000030 */
[-C--:B------:R-:W-:Y:S01]  /*08a0*/  FFMA R10, R35, R13.reuse, R10 ;  /* 0x0000000d230a7223 */ /* 0x080fe2000000000a */
[----:B------:R-:W-:Y:S01]  /*08b0*/  FFMA R20, R33, R13, R20 ;  /* 0x0000000d21147223 */ /* 0x000fe20000000014 */
[-C--:B------:R-:W-:Y:S01]  /*08c0*/  FFMA R11, R35, R14.reuse, R11 ;  /* 0x0000000e230b7223 */ /* 0x080fe2000000000b */
[----:B------:R-:W-:Y:S01]  /*08d0*/  FFMA R28, R33, R14, R28 ;  /* 0x0000000e211c7223 */ /* 0x000fe2000000001c */
[-C--:B------:R-:W-:Y:S01]  /*08e0*/  FFMA R27, R35, R15.reuse, R27 ;  /* 0x0000000f231b7223 */ /* 0x080fe2000000001b */
[----:B------:R-:W-:Y:S01]  /*08f0*/  FFMA R41, R33, R15, R41 ;  /* 0x0000000f21297223 */ /* 0x000fe20000000029 */
[-C--:B-1----:R-:W-:Y:S01]  /*0900*/  FFMA R39, R35, R16.reuse, R39 ;  /* 0x0000001023277223 */ /* 0x082fe20000000027 */
[----:B------:R-:W-:Y:S01]  /*0910*/  FFMA R44, R33, R16, R44 ;  /* 0x00000010212c7223 */ /* 0x000fe2000000002c */
[-C--:B------:R-:W-:Y:S01]  /*0920*/  FFMA R23, R35, R17.reuse, R23 ;  /* 0x0000001123177223 */ /* 0x080fe20000000017 */
[----:B------:R-:W-:Y:S01]  /*0930*/  FFMA R26, R33, R17, R26 ;  /* 0x00000011211a7223 */ /* 0x000fe2000000001a */
[-C--:B------:R-:W-:Y:S01]  /*0940*/  FFMA R24, R35, R18.reuse, R24 ;  /* 0x0000001223187223 */ /* 0x080fe20000000018 */
[----:B------:R-:W-:Y:S01]  /*0950*/  FFMA R32, R33, R18, R32 ;  /* 0x0000001221207223 */ /* 0x000fe20000000020 */
[-C--:B------:R-:W-:Y:S01]  /*0960*/  FFMA R30, R35, R19.reuse, R30 ;  /* 0x00000013231e7223 */ /* 0x080fe2000000001e */
        /* <DEDUP_REMOVED lines=19> */
[----:B------:R-:W-:Y:S04]  /*0aa0*/  LDS R49, [R2+0x620] ;  /* 0x0006200002317984 */ /* 0x000fe80000000800 */
[----:B------:R-:W-:Y:S04]  /*0ab0*/  LDS R50, [R2+0x7a8] ;  /* 0x0007a80002327984 */ /* 0x000fe80000000800 */
[----:B------:R-:W0:Y:S04]  /*0ac0*/  LDS.128 R12, [R4+UR5+0x100] ;  /* 0x00010005040c7984 */ /* 0x000e280008000c00 */
[----:B------:R-:W1:Y:S04]  /*0ad0*/  LDS.128 R16, [R4+UR5+0xc0] ;  /* 0x0000c00504107984 */ /* 0x000e680008000c00 */
[----:B------:R-:W-:Y:S04]  /*0ae0*/  LDS R35, [R2+0x930] ;  /* 0x0009300002237984 */ /* 0x000fe80000000800 */
[----:B------:R2:W-:Y:S02]  /*0af0*/  LDS R33, [R2+0xab8] ;  /* 0x000ab80002217984 */ /* 0x0005e40000000800 */
[----:B--2---:R-:W-:Y:S01]  /*0b00*/  IADD3 R2, PT, PT, R2, 0xc40, RZ ;  /* 0x00000c4002027810 */ /* 0x004fe20007ffe0ff */
[CC--:B0-----:R-:W-:Y:S01]  /*0b10*/  FFMA R43, R49.reuse, R12.reuse, R43 ;  /* 0x0000000c312b7223 */ /* 0x0c1fe2000000002b */
[C---:B------:R-:W-:Y:S01]  /*0b20*/  FFMA R48, R50.reuse, R12, R48 ;  /* 0x0000000c32307223 */ /* 0x040fe20000000030 */
[CC--:B------:R-:W-:Y:S01]  /*0b30*/  FFMA R10, R49.reuse, R13.reuse, R10 ;  /* 0x0000000d310a7223 */ /* 0x0c0fe2000000000a */
[C---:B------:R-:W-:Y:S01]  /*0b40*/  FFMA R20, R50.reuse, R13, R20 ;  /* 0x0000000d32147223 */ /* 0x040fe20000000014 */
[CC--:B------:R-:W-:Y:S01]  /*0b50*/  FFMA R11, R49.reuse, R14.reuse, R11 ;  /* 0x0000000e310b7223 */ /* 0x0c0fe2000000000b */
[C---:B------:R-:W-:Y:S01]  /*0b60*/  FFMA R28, R50.reuse, R14, R28 ;  /* 0x0000000e321c7223 */ /* 0x040fe2000000001c */
[CC--:B------:R-:W-:Y:S01]  /*0b70*/  FFMA R27, R49.reuse, R15.reuse, R27 ;  /* 0x0000000f311b7223 */ /* 0x0c0fe2000000001b */
[C---:B------:R-:W-:Y:S01]  /*0b80*/  FFMA R41, R50.reuse, R15, R41 ;  /* 0x0000000f32297223 */ /* 0x040fe20000000029 */
[CC--:B-1----:R-:W-:Y:S01]  /*0b90*/  FFMA R39, R49.reuse, R16.reuse, R39 ;  /* 0x0000001031277223 */ /* 0x0c2fe20000000027 */
[C---:B------:R-:W-:Y:S01]  /*0ba0*/  FFMA R44, R50.reuse, R16, R44 ;  /* 0x00000010322c7223 */ /* 0x040fe2000000002c */
[CC--:B------:R-:W-:Y:S01]  /*0bb0*/  FFMA R23, R49.reuse, R17.reuse, R23 ;  /* 0x0000001131177223 */ /* 0x0c0fe20000000017 */
[C---:B------:R-:W-:Y:S01]  /*0bc0*/  FFMA R26, R50.reuse, R17, R26 ;  /* 0x00000011321a7223 */ /* 0x040fe2000000001a */
[CC--:B------:R-:W-:Y:S01]  /*0bd0*/  FFMA R24, R49.reuse, R18.reuse, R24 ;  /* 0x0000001231187223 */ /* 0x0c0fe20000000018 */
[C---:B------:R-:W-:Y:S01]  /*0be0*/  FFMA R32, R50.reuse, R18, R32 ;  /* 0x0000001232207223 */ /* 0x040fe20000000020 */
[CC--:B------:R-:W-:Y:S01]  /*0bf0*/  FFMA R30, R49.reuse, R19.reuse, R30 ;  /* 0x00000013311e7223 */ /* 0x0c0fe2000000001e */
[C---:B------:R-:W-:Y:S01]  /*0c00*/  FFMA R42, R50.reuse, R19, R42 ;  /* 0x00000013322a7223 */ /* 0x040fe2000000002a */
[----:B------:R-:W0:Y:S04]  /*0c10*/  LDS.128 R12, [R4+UR5+0x110] ;  /* 0x00011005040c7984 */ /* 0x000e280008000c00 */
[----:B------:R-:W1:Y:S01]  /*0c20*/  LDS.128 R16, [R4+UR5+0xd0] ;  /* 0x0000d00504107984 */ /* 0x000e620008000c00 */
        /* <DEDUP_REMOVED lines=36> */
[----:B------:R-:W-:-:S04]  /*0e70*/  UIADD3 UR5, UPT, UPT, UR5, 0x200, URZ ;  /* 0x0000020005057890 */ /* 0x000fc8000fffe0ff */
[----:B------:R-:W-:Y:S01]  /*0e80*/  UISETP.NE.AND UP0, UPT, UR5, 0x440, UPT ;  /* 0x000004400500788c */ /* 0x000fe2000bf05270 */
[-C--:B0-----:R-:W-:Y:S01]  /*0e90*/  FFMA R50, R33, R13.reuse, R52 ;  /* 0x0000000d21327223 */ /* 0x081fe20000000034 */
[-C--:B------:R-:W-:Y:S01]  /*0ea0*/  FFMA R37, R35, R12.reuse, R37 ;  /* 0x0000000c23257223 */ /* 0x080fe20000000025 */
[----:B------:R-:W-:Y:S01]  /*0eb0*/  FFMA R46, R33, R12, R46 ;  /* 0x0000000c212e7223 */ /* 0x000fe2000000002e */
[C---:B------:R-:W-:Y:S01]  /*0ec0*/  FFMA R45, R35.reuse, R13, R45 ;  /* 0x0000000d232d7223 */ /* 0x040fe2000000002d */
        /* <DEDUP_REMOVED lines=12> */
[----:B------:R-:W-:Y:S06]  /*0f90*/  BRA.U UP0, `(.L_x_5) ;  /* 0xfffffff500907547 */ /* 0x000fec000b83ffff */
[----:B------:R-:W-:-:S04]  /*0fa0*/  UIADD3 UR4, UPT, UPT, UR4, 0x1, URZ ;  /* 0x0000000104047890 */ /* 0x000fc8000fffe0ff */
[----:B------:R-:W-:-:S09]  /*0fb0*/  UISETP.NE.AND UP0, UPT, UR4, 0x8, UPT ;  /* 0x000000080400788c */ /* 0x000fd2000bf05270 */
[----:B------:R-:W-:Y:S05]  /*0fc0*/  BRA.U UP0, `(.L_x_6) ;  /* 0xfffffff100f47547 */ /* 0x000fea000b83ffff */
[----:B------:R-:W0:Y:S01]  /*0fd0*/  S2R R0, SR_TID.Y ;  /* 0x0000000000007919 */ /* 0x000e220000002200 */
[----:B------:R-:W1:Y:S01]  /*0fe0*/  LDC.64 R2, c[0x0][0x390] ;  /* 0x0000e400ff027b82 */ /* 0x000e620000000a00 */
[----:B------:R-:W-:-:S05]  /*0ff0*/  MOV R4, UR9 ;  /* 0x0000000900047c02 */ /* 0x000fca0008000f00 */
[----:B------:R-:W-:-:S04]  /*1000*/  IMAD R5, R4, 0x1880, R5 ;  /* 0x0000188004057824 */ /* 0x000fc800078e0205 */
[----:B0-----:R-:W-:-:S04]  /*1010*/  IMAD R5, R0, 0x620, R5 ;  /* 0x0000062000057824 */ /* 0x001fc800078e0205 */
[----:B-1----:R-:W-:-:S05]  /*1020*/  IMAD.WIDE.U32 R2, R5, 0x4, R2 ;  /* 0x0000000405027825 */ /* 0x002fca00078e0002 */
[----:B------:R-:W-:Y:S04]  /*1030*/  STG.E desc[UR10][R2.64], R39 ;  /* 0x0000002702007986 */ /* 0x000fe8000c10190a */
        /* <DEDUP_REMOVED lines=30> */
[----:B------:R-:W-:Y:S01]  /*1220*/  STG.E desc[UR10][R2.64+0x47f8], R52 ;  /* 0x0047f83402007986 */ /* 0x000fe2000c10190a */
[----:B------:R-:W-:Y:S05]  /*1230*/  EXIT ;  /* 0x000000000000794d */ /* 0x000fea0003800000 */
.L_x_7:
        /* <DEDUP_REMOVED lines=12> */
.L_x_225:


//--------------------- .text.tvmgen_default_fused_nn_contrib_conv2d_winograd_without_weight_transform_add_nn_relu_2_kernel0 --------------------------
	.section	.text.tvmgen_default_fused_nn_contrib_conv2d_winograd_without_weight_transform_add_nn_relu_2_kernel0,"ax",@progbits
	.align	128
        .global         tvmgen_default_fused_nn_contrib_conv2d_winograd_without_weight_transform_add_nn_relu_2_kernel0
        .type           tvmgen_default_fused_nn_contrib_conv2d_winograd_without_weight_transform_add_nn_relu_2_kernel0,@function
        .size           tvmgen_default_fused_nn_contrib_conv2d_winograd_without_weight_transform_add_nn_relu_2_kernel0,(.L_x_226 - tvmgen_default_fused_nn_contrib_conv2d_winograd_without_weight_transform_add_nn_relu_2_kernel0)
        .other          tvmgen_default_fused_nn_contrib_conv2d_winograd_without_weight_transform_add_nn_relu_2_kernel0,@"STO_CUDA_ENTRY STV_DEFAULT"
tvmgen_default_fused_nn_contrib_conv2d_winograd_without_weight_transform_add_nn_relu_2_kernel0:
.text.tvmgen_default_fused_nn_contrib_conv2d_winograd_without_weight_transform_add_nn_relu_2_kernel0:
[----:B------:R-:W-:Y:S01]  /*0000*/  LDC R1, c[0x0][0x37c] ;  /* 0x0000df00ff017b82 */ /* 0x000fe20000000800 */
[----:B------:R-:W0:Y:S01]  /*0010*/  S2R R15, SR_CTAID.X ;  /* 0x00000000000f7919 */ /* 0x000e220000002500 */
[----:B------:R-:W1:Y:S01]  /*0020*/  LDCU.64 UR4, c[0x0][0x358] ;  /* 0x00006b00ff0477ac */ /* 0x000e620008000a00 */
[----:B------:R-:W-:Y:S01]  /*0030*/  HFMA2 R20, -RZ, RZ, 0, 0 ;  /* 0x00000000ff147431 */ /* 0x000fe200000001ff */
[----:B------:R-:W-:Y:S01]  /*0040*/  CS2R R22, SRZ ;  /* 0x0000000000167805 */ /* 0x000fe2000001ff00 */
[----:B------:R-:W0:Y:S01]  /*0050*/  S2R R0, SR_TID.X ;  /* 0x0000000000007919 */ /* 0x000e220000002100 */
[----:B------:R-:W-:Y:S01]  /*0060*/  CS2R R12, SRZ ;  /* 0x00000000000c7805 */ /* 0x000fe2000001ff00 */
[----:B0-----:R-:W-:-:S04]  /*0070*/  IMAD R0, R15, 0x1e, R0 ;  /* 0x0000001e0f007824 */ /* 0x001fc800078e0200 */
[----:B------:R-:W-:-:S04]  /*0080*/  IMAD.HI.U32 R2, R0, 0x5397829d, RZ ;  /* 0x5397829d00027827 */ /* 0x000fc800078e00ff */
[----:B------:R-:W-:Y:S01]  /*0090*/  IMAD R5, R15, -0x1c, R0 ;  /* 0xffffffe40f057824 */ /* 0x000fe200078e0200 */
[----:B------:R-:W-:-:S03]  /*00a0*/  SHF.R.U32.HI R3, RZ, 0x4, R2 ;  /* 0x00000004ff037819 */ /* 0x000fc60000011602 */
[----:B------:R-:W-:-:S04]  /*00b0*/  IMAD.HI.U32 R2, R5, 0x24924925, RZ ;  /* 0x2492492505027827 */ /* 0x000fc800078e00ff */
[----:B------:R-:W-:Y:S01]  /*00c0*/  IMAD R0, R3, -0x31, R0 ;  /* 0xffffffcf03007824 */ /* 0x000fe200078e0200 */
[----:B------:R-:W-:Y:S01]  /*00d0*/  IADD3 R3, PT, PT, R5, -R2, RZ ;  /* 0x8000000205037210 */ /* 0x000fe20007ffe0ff */
[----:B------:R-:W-:-:S03]  /*00e0*/  IMAD R15, R15, 0x7e, R5 ;  /* 0x0000007e0f0f7824 */ /* 0x000fc600078e0205 */
[----:B------:R-:W-:Y:S01]  /*00f0*/  LEA.HI R3, R3, R2, RZ, 0x1f ;  /* 0x0000000203037211 */ /* 0x000fe200078ff8ff */
[----:B------:R-:W-:Y:S01]  /*0100*/  IMAD.HI.U32 R6, R15, 0x5397829d, RZ ;  /* 0x5397829d0f067827 */ /* 0x000fe200078e00ff */
[----:B------:R-:W-:Y:S02]  /*0110*/  PRMT R4, R0, 0x9910, RZ ;  /* 0x0000991000047816 */ /* 0x000fe400000000ff */
[----:B------:R-:W-:Y:S02]  /*0120*/  SHF.R.U32.HI R2, RZ, 0x2, R3 ;  /* 0x00000002ff027819 */ /* 0x000fe40000011603 */
[----:B------:R-:W-:Y:S01]  /*0130*/  SHF.R.U32.HI R7, RZ, 0x4, R6 ;  /* 0x00000004ff077819 */ /* 0x000fe20000011606 */
[----:B------:R-:W-:Y:S01]  /*0140*/  IMAD R4, R4, 0x25, RZ ;  /* 0x0000002504047824 */ /* 0x000fe200078e02ff */
[----:B------:R-:W-:Y:S01]  /*0150*/  ISETP.GE.U32.AND P4, PT, R0, 0x7, PT ;  /* 0x000000070000780c */ /* 0x000fe20003f86070 */
[----:B------:R-:W-:Y:S01]  /*0160*/  IMAD R5, R2, -0x7, R5 ;  /* 0xfffffff902057824 */ /* 0x000fe200078e0205 */
[----:B------:R-:W-:Y:S01]  /*0170*/  ISETP.GT.U32.AND P3, PT, R0, 0x29, PT ;  /* 0x000000290000780c */ /* 0x000fe20003f64070 */
[----:B------:R-:W0:Y:S01]  /*0180*/  LDC.64 R2, c[0x0][0x380] ;  /* 0x0000e000ff027b82 */ /* 0x000e220000000a00 */
[----:B------:R-:W-:-:S02]  /*0190*/  LOP3.LUT R4, R4, 0xffff, RZ, 0xc0, !PT ;  /* 0x0000ffff04047812 */ /* 0x000fc400078ec0ff */
[C---:B------:R-:W-:Y:S02]  /*01a0*/  SHF.L.U32 R6, R5.reuse, 0x1, RZ ;  /* 0x0000000105067819 */ /* 0x040fe400000006ff */
[----:B------:R-:W-:Y:S02]  /*01b0*/  SHF.R.U32.HI R4, RZ, 0x8, R4 ;  /* 0x00000008ff047819 */ /* 0x000fe40000011604 */
[----:B------:R-:W-:Y:S01]  /*01c0*/  ISETP.NE.AND P5, PT, R5, RZ, PT ;  /* 0x000000ff0500720c */ /* 0x000fe20003fa5270 */
[----:B------:R-:W-:Y:S01]  /*01d0*/  IMAD R7, R7, 0xc4, R6 ;  /* 0x000000c407077824 */ /* 0x000fe200078e0206 */
[----:B------:R-:W-:Y:S02]  /*01e0*/  LOP3.LUT R4, R4, 0xffff, RZ, 0xc0, !PT ;  /* 0x0000ffff04047812 */ /* 0x000fe400078ec0ff */
[----:B------:R-:W-:Y:S02]  /*01f0*/  LOP3.LUT R6, R6, 0xc, RZ, 0x3c, !PT ;  /* 0x0000000c06067812 */ /* 0x000fe400078e3cff */
[----:B------:R-:W-:Y:S01]  /*0200*/  ISETP.LT.U32.OR P1, PT, R0, 0x7, !P5 ;  /* 0x000000070000780c */ /* 0x000fe20006f21470 */
[----:B------:R-:W-:Y:S01]  /*0210*/  IMAD R7, R4, 0x1c, R7 ;  /* 0x0000001c04077824 */ /* 0x000fe200078e0207 */
[----:B------:R-:W-:-:S02]  /*0220*/  ISETP.GT.U32.AND P0, PT, R6, 0x3, PT ;  /* 0x000000030600780c */ /* 0x000fc40003f04070 */
[----:B------:R-:W-:Y:S02]  /*0230*/  ISETP.GE.U32.AND P2, PT, R6, 0x4, PT ;  /* 0x000000040600780c */ /* 0x000fe40003f46070 */
[----:B------:R-:W-:Y:S02]  /*0240*/  IADD3 R7, PT, PT, R7, -0xf, RZ ;  /* 0xfffffff107077810 */ /* 0x000fe40007ffe0ff */
[----:B------:R-:W-:Y:S02]  /*0250*/  ISETP.LT.U32.OR P0, PT, R0, 0x7, !P0 ;  /* 0x000000070000780c */ /* 0x000fe40004701470 */
[----:B------:R-:W-:Y:S01]  /*0260*/  ISETP.GT.U32.AND P6, PT, R6, 0x3, !P3 ;  /* 0x000000030600780c */ /* 0x000fe20005fc4070 */
[----:B0-----:R-:W-:Y:S01]  /*0270*/  IMAD.WIDE R2, R7, 0x4, R2 ;  /* 0x0000000407027825 */ /* 0x001fe200078e0202 */
[----:B------:R-:W-:Y:S02]  /*0280*/  CS2R R10, SRZ ;  /* 0x00000000000a7805 */ /* 0x000fe4000001ff00 */
[----:B------:R-:W-:-:S02]  /*0290*/  CS2R R18, SRZ ;  /* 0x0000000000127805 */ /* 0x000fc4000001ff00 */
[----:B-1----:R-:W2:Y:S04]  /*02a0*/  LDG.E.CONSTANT R8, desc[UR4][R2.64+0x3c] ;  /* 0x00003c0402087981 */ /* 0x002ea8000c1e9900 */
[----:B------:R-:W3:Y:S04]  /*02b0*/  @P4 LDG.E.CONSTANT R20, desc[UR4][R2.64+0x4] ;  /* 0x0000040402144981 */ /* 0x000ee8000c1e9900 */
[----:B------:R-:W4:Y:S01]  /*02c0*/  @P4 LDG.E.CONSTANT R22, desc[UR4][R2.64+0x8] ;  /* 0x0000080402164981 */ /* 0x000f22000c1e9900 */
[----:B------:R-:W-:-:S03]  /*02d0*/  ISETP.GT.U32.OR P4, PT, R0, 0x29, !P5 ;  /* 0x000000290000780c */ /* 0x000fc60006f84470 */
[----:B------:R-:W5:Y:S04]  /*02e0*/  @!P1 LDG.E.CONSTANT R9, desc[UR4][R2.64] ;  /* 0x0000000402099981 */ /* 0x000f68000c1e9900 */
[----:B------:R-:W5:Y:S04]  /*02f0*/  @P2 LDG.E.CONSTANT R13, desc[UR4][R2.64+0x44] ;  /* 0x00004404020d2981 */ /* 0x000f68000c1e9900 */
[----:B------:R-:W5:Y:S01]  /*0300*/  @!P0 LDG.E.CONSTANT R23, desc[UR4][R2.64+0xc] ;  /* 0x00000c0402178981 */ /* 0x000f62000c1e9900 */
[----:B------:R-:W-:-:S03]  /*0310*/  MOV R5, RZ ;  /* 0x000000ff00057202 */ /* 0x000fc60000000f00 */
[----:B------:R-:W5:Y:S04]  /*0320*/  @!P3 LDG.E.CONSTANT R10, desc[UR4][R2.64+0xac] ;  /* 0x0000ac04020ab981 */ /* 0x000f68000c1e9900 */
[----:B------:R-:W5:Y:S01]  /*0330*/  @P5 LDG.E.CONSTANT R18, desc[UR4][R2.64+0x38] ;  /* 0x0000380402125981 */ /* 0x000f62000c1e9900 */
[----:B------:R-:W-:-:S03]  /*0340*/  HFMA2 R16, -RZ, RZ, 0, 0 ;  /* 0x00000000ff107431 */ /* 0x000fc600000001ff */
[----:B------:R-:W5:Y:S04]  /*0350*/  @P6 LDG.E.CONSTANT R19, desc[UR4][R2.64+0xb4] ;  /* 0x0000b40402136981 */ /* 0x000f68000c1e9900 */
[----:B------:R-:W5:Y:S04]  /*0360*/  LDG.E.CONSTANT R17, desc[UR4][R2.64+0x40] ;  /* 0x0000400402117981 */ /* 0x000f68000c1e9900 */
[----:B------:R-:W5:Y:S04]  /*0370*/  @P5 LDG.E.CONSTANT R12, desc[UR4][R2.64+0x70] ;  /* 0x00007004020c5981 */ /* 0x000f68000c1e9900 */
[----:B------:R-:W5:Y:S01]  /*0380*/  @!P4 LDG.E.CONSTANT R5, desc[UR4][R2.64+0xa8] ;  /* 0x0000a8040205c981 */ /* 0x000f62000c1e9900 */
[----:B------:R-:W-:-:S03]  /*0390*/  MOV R6, RZ ;  /* 0x000000ff00067202 */ /* 0x000fc60000000f00 */
[----:B------:R-:W5:Y:S04]  /*03a0*/  @!P3 LDG.E.CONSTANT R16, desc[UR4][R2.64+0xb0] ;  /* 0x0000b0040210b981 */ /* 0x000f68000c1e9900 */
[----:B------:R-:W5:Y:S04]  /*03b0*/  LDG.E.CONSTANT R14, desc[UR4][R2.64+0x74] ;  /* 0x00007404020e7981 */ /* 0x000f68000c1e9900 */
[----:B------:R-:W5:Y:S04]  /*03c0*/  LDG.E.CONSTANT R7, desc[UR4][R2.64+0x78] ;  /* 0x0000780402077981 */ /* 0x000f68000c1e9900 */
[----:B------:R0:W5:Y:S02]  /*03d0*/  @P2 LDG.E.CONSTANT R6, desc[UR4][R2.64+0x7c] ;  /* 0x00007c0402062981 */ /* 0x000164000c1e9900 */
[----:B0-----:R-:W0:Y:S02]  /*03e0*/  LDC.64 R2, c[0x0][0x388] ;  /* 0x0000e200ff027b82 */ /* 0x001e240000000a00 */
[----:B0-----:R-:W-:-:S04]  /*03f0*/  IMAD.WIDE.U32 R2, R15, 0x4, R2 ;  /* 0x000000040f027825 */ /* 0x001fc800078e0002 */
[----:B--2---:R-:W-:Y:S01]  /*0400*/  FADD R4, RZ, R8 ;  /* 0x00000008ff047221 */ /* 0x004fe20000000000 */
[--C-:B---3--:R-:W-:Y:S01]  /*0410*/  FADD R25, RZ, R20.reuse ;  /* 0x00000014ff197221 */ /* 0x108fe20000000000 */
[----:B------:R-:W-:-:S04]  /*0420*/  FADD R20, RZ, -R20 ;  /* 0x80000014ff147221 */ /* 0x000fc80000000000 */
[----:B----4-:R-:W-:Y:S01]  /*0430*/  FADD R27, R20, R22 ;  /* 0x00000016141b7221 */ /* 0x010fe20000000000 */
[----:B-----5:R-:W-:Y:S01]  /*0440*/  @!P1 FADD R11, RZ, R9 ;  /* 0x00000009ff0b9221 */ /* 0x020fe20000000000 */
[----:B------:R-:W-:-:S03]  /*0450*/  FADD R9, R4, -R13 ;  /* 0x8000000d04097221 */ /* 0x000fc60000000000 */
[----:B------:R-:W-:Y:S01]  /*0460*/  FADD R11, -R22, R11 ;  /* 0x0000000b160b7221 */ /* 0x000fe20000000100 */
[----:B------:R-:W-:Y:S01]  /*0470*/  FADD R25, R25, R22 ;  /* 0x0000001619197221 */ /* 0x000fe20000000000 */
[----:B------:R-:W-:Y:S01]  /*0480*/  FADD R23, R20, R23 ;  /* 0x0000001714177221 */ /* 0x000fe20000000000 */
[----:B------:R-:W-:Y:S01]  /*0490*/  FADD R20, RZ, -R8 ;  /* 0x80000008ff147221 */ /* 0x000fe20000000000 */
[----:B------:R-:W-:Y:S01]  /*04a0*/  FADD R0, R9, -R10 ;  /* 0x8000000a09007221 */ /* 0x000fe20000000000 */
[--C-:B------:R-:W-:Y:S01]  /*04b0*/  FADD R8, RZ, -R18.reuse ;  /* 0x80000012ff087221 */ /* 0x100fe20000000000 */
[----:B------:R-:W-:Y:S02]  /*04c0*/  FADD R22, RZ, R18 ;  /* 0x00000012ff167221 */ /* 0x000fe40000000000 */
[----:B------:R-:W-:Y:S01]  /*04d0*/  FADD R0, R0, R19 ;  /* 0x0000001300007221 */ /* 0x000fe20000000000 */
[C---:B------:R-:W-:Y:S01]  /*04e0*/  FADD R18, R17.reuse, R8 ;  /* 0x0000000811127221 */ /* 0x040fe20000000000 */
[C---:B------:R-:W-:Y:S01]  /*04f0*/  FADD R29, -R17.reuse, R22 ;  /* 0x00000016111d7221 */ /* 0x040fe20000000100 */
[C-C-:B------:R-:W-:Y:S01]  /*0500*/  FADD R19, R17.reuse, R20.reuse ;  /* 0x0000001411137221 */ /* 0x140fe20000000000 */
[C---:B------:R-:W-:Y:S01]  /*0510*/  FADD R8, -R17.reuse, R20 ;  /* 0x0000001411087221 */ /* 0x040fe20000000100 */
[C-C-:B------:R-:W-:Y:S01]  /*0520*/  FADD R21, -R17.reuse, R4.reuse ;  /* 0x0000000411157221 */ /* 0x140fe20000000100 */
[----:B------:R-:W-:Y:S01]  /*0530*/  FADD R17, R17, R4 ;  /* 0x0000000411117221 */ /* 0x000fe20000000000 */
[--C-:B------:R-:W-:Y:S01]  /*0540*/  FADD R4, R11, -R12.reuse ;  /* 0x8000000c0b047221 */ /* 0x100fe20000000000 */
[----:B------:R-:W-:Y:S01]  /*0550*/  FADD R13, R20, R13 ;  /* 0x0000000d140d7221 */ /* 0x000fe20000000000 */
[C---:B------:R-:W-:Y:S01]  /*0560*/  FADD R11, R18.reuse, R5 ;  /* 0x00000005120b7221 */ /* 0x040fe20000000000 */
[----:B------:R-:W-:Y:S01]  /*0570*/  FADD R5, R18, R12 ;  /* 0x0000000c12057221 */ /* 0x000fe20000000000 */
[--C-:B------:R-:W-:Y:S01]  /*0580*/  FADD R18, R21, -R10.reuse ;  /* 0x8000000a15127221 */ /* 0x100fe20000000000 */
[----:B------:R-:W-:Y:S01]  /*0590*/  FADD R20, R8, R10 ;  /* 0x0000000a08147221 */ /* 0x000fe20000000000 */
[----:B------:R-:W-:Y:S01]  /*05a0*/  FADD R12, R29, R12 ;  /* 0x0000000c1d0c7221 */ /* 0x000fe20000000000 */
[--C-:B------:R-:W-:Y:S01]  /*05b0*/  FADD R11, R11, -R16.reuse ;  /* 0x800000100b0b7221 */ /* 0x100fe20000000000 */
[--C-:B------:R-:W-:Y:S01]  /*05c0*/  FADD R10, R18, R16.reuse ;  /* 0x00000010120a7221 */ /* 0x100fe20000000000 */
[----:B------:R-:W-:Y:S01]  /*05d0*/  FADD R29, R20, R16 ;  /* 0x00000010141d7221 */ /* 0x000fe20000000000 */
[C---:B------:R-:W-:Y:S01]  /*05e0*/  FADD R16, R14.reuse, R27 ;  /* 0x0000001b0e107221 */ /* 0x040fe20000000000 */
[C---:B------:R-:W-:Y:S01]  /*05f0*/  FADD R18, -R14.reuse, R25 ;  /* 0x000000190e127221 */ /* 0x040fe20000000100 */
[C---:B------:R-:W-:Y:S01]  /*0600*/  FADD R20, -R14.reuse, R21 ;  /* 0x000000150e147221 */ /* 0x040fe20000000100 */
[C---:B------:R-:W-:Y:S01]  /*0610*/  FADD R22, -R14.reuse, R19 ;  /* 0x000000130e167221 */ /* 0x040fe20000000100 */
[C---:B------:R-:W-:Y:S01]  /*0620*/  FADD R8, R14.reuse, R8 ;  /* 0x000000080e087221 */ /* 0x040fe20000000000 */
[C---:B------:R-:W-:Y:S01]  /*0630*/  FADD R23, R14.reuse, R23 ;  /* 0x000000170e177221 */ /* 0x040fe20000000000 */
[C---:B------:R-:W-:Y:S01]  /*0640*/  FADD R24, R14.reuse, R17 ;  /* 0x000000110e187221 */ /* 0x040fe20000000000 */
[C---:B------:R-:W-:Y:S01]  /*0650*/  FADD R9, -R14.reuse, R9 ;  /* 0x000000090e097221 */ /* 0x040fe20000000100 */
[----:B------:R-:W-:Y:S01]  /*0660*/  FADD R13, -R14, R13 ;  /* 0x0000000d0e0d7221 */ /* 0x000fe20000000100 */
[C---:B------:R-:W-:Y:S01]  /*0670*/  FADD R15, R7.reuse, R4 ;  /* 0x00000004070f7221 */ /* 0x040fe20000000000 */
[C---:B------:R-:W-:Y:S01]  /*0680*/  FADD R5, -R7.reuse, R5 ;  /* 0x0000000507057221 */ /* 0x040fe20000000100 */
[C---:B------:R-:W-:Y:S01]  /*0690*/  FADD R27, -R7.reuse, R12 ;  /* 0x0000000c071b7221 */ /* 0x040fe20000000100 */
[C---:B------:R-:W-:Y:S01]  /*06a0*/  FADD R17, -R7.reuse, R16 ;  /* 0x0000001007117221 */ /* 0x040fe20000000100 */
[C---:B------:R-:W-:Y:S01]  /*06b0*/  FADD R19, -R7.reuse, R18 ;  /* 0x0000001207137221 */ /* 0x040fe20000000100 */
[C---:B------:R-:W-:Y:S01]  /*06c0*/  FADD R21, R7.reuse, R20 ;  /* 0x0000001407157221 */ /* 0x040fe20000000000 */
[C---:B------:R-:W-:Y:S01]  /*06d0*/  FADD R22, R7.reuse, R22 ;  /* 0x0000001607167221 */ /* 0x040fe20000000000 */
[C---:B------:R-:W-:Y:S01]  /*06e0*/  FADD R25, R7.reuse, R8 ;  /* 0x0000000807197221 */ /* 0x040fe20000000000 */
[----:B------:R-:W-:Y:S01]  /*06f0*/  FADD R7, R7, R24 ;  /* 0x0000001807077221 */ /* 0x000fe20000000000 */
[--C-:B------:R-:W-:Y:S01]  /*0700*/  FADD R23, R23, -R6.reuse ;  /* 0x8000000617177221 */ /* 0x100fe20000000000 */
[--C-:B------:R-:W-:Y:S01]  /*0710*/  FADD R9, R9, R6.reuse ;  /* 0x0000000609097221 */ /* 0x100fe20000000000 */
[----:B------:R-:W-:Y:S01]  /*0720*/  FADD R13, R13, R6 ;  /* 0x000000060d0d7221 */ /* 0x000fe20000000000 */
        /* <DEDUP_REMOVED lines=17> */
.L_x_8:
        /* <DEDUP_REMOVED lines=12> */
.L_x_226:


//--------------------- .text.tvmgen_default_fused_nn_contrib_conv2d_winograd_without_weight_transform_add_nn_relu_1_kernel2 --------------------------
	.section	.text.tvmgen_default_fused_nn_contrib_conv2d_winograd_without_weight_transform_add_nn_relu_1_kernel2,"ax",@progbits
	.align	128
        .global         tvmgen_default_fused_nn_contrib_conv2d_winograd_without_weight_transform_add_nn_relu_1_kernel2
        .type           tvmgen_default_fused_nn_contrib_conv2d_winograd_without_weight_transform_add_nn_relu_1_kernel2,@function
        .size           tvmgen_default_fused_nn_contrib_conv2d_winograd_without_weight_transform_add_nn_relu_1_kernel2,(.L_x_227 - tvmgen_default_fused_nn_contrib_conv2d_winograd_without_weight_transform_add_nn_relu_1_kernel2)
        .other          tvmgen_default_fused_nn_contrib_conv2d_winograd_without_weight_transform_add_nn_relu_1_kernel2,@"STO_CUDA_ENTRY STV_DEFAULT"
tvmgen_default_fused_nn_contrib_conv2d_winograd_without_weight_transform_add_nn_relu_1_kernel2:
.text.tvmgen_default_fused_nn_contrib_conv2d_winograd_without_weight_transform_add_nn_relu_1_kernel2:
[----:B------:R-:W-:Y:S01]  /*0000*/  LDC R1, c[0x0][0x37c] ;  /* 0x0000df00ff017b82 */ /* 0x000fe20000000800 */
[----:B------:R-:W0:Y:S07]  /*0010*/  S2R R21, SR_CTAID.X ;  /* 0x0000000000157919 */ /* 0x000e2e0000002500 */
[----:B------:R-:W1:Y:S01]  /*0020*/  LDC.64 R2, c[0x0][0x380] ;  /* 0x0000e000ff027b82 */ /* 0x000e620000000a00 */
[----:B------:R-:W2:Y:S01]  /*0030*/  LDCU.64 UR4, c[0x0][0x358] ;  /* 0x00006b00ff0477ac */ /* 0x000ea20008000a00 */
[----:B------:R-:W3:Y:S01]  /*0040*/  S2R R20, SR_TID.X ;  /* 0x0000000000147919 */ /* 0x000ee20000002100 */
[----:B0-----:R-:W-:-:S04]  /*0050*/  SHF.L.U32 R5, R21, 0x7, RZ ;  /* 0x0000000715057819 */ /* 0x001fc800000006ff */
[----:B---3--:R-:W-:Y:S02]  /*0060*/  LOP3.LUT R22, R5, R20, RZ, 0xfc, !PT ;  /* 0x0000001405167212 */ /* 0x008fe400078efcff */
[----:B------:R-:W0:Y:S03]  /*0070*/  LDC.64 R4, c[0x0][0x390] ;  /* 0x0000e400ff047b82 */ /* 0x000e260000000a00 */
[----:B-1----:R-:W-:-:S05]  /*0080*/  IMAD.WIDE.U32 R2, R22, 0x4, R2 ;  /* 0x0000000416027825 */ /* 0x002fca00078e0002 */
[----:B--2---:R-:W2:Y:S04]  /*0090*/  LDG.E.CONSTANT R23, desc[UR4][R2.64] ;  /* 0x0000000402177981 */ /* 0x004ea8000c1e9900 */
[----:B------:R-:W3:Y:S04]  /*00a0*/  LDG.E.CONSTANT R19, desc[UR4][R2.64+0x18800] ;  /* 0x0188000402137981 */ /* 0x000ee8000c1e9900 */
[----:B------:R-:W4:Y:S04]  /*00b0*/  LDG.E.CONSTANT R16, desc[UR4][R2.64+0x62000] ;  /* 0x0620000402107981 */ /* 0x000f28000c1e9900 */
[----:B------:R-:W5:Y:S04]  /*00c0*/  LDG.E.CONSTANT R14, desc[UR4][R2.64+0x7a800] ;  /* 0x07a80004020e7981 */ /* 0x000f68000c1e9900 */
[----:B------:R-:W5:Y:S01]  /*00d0*/  LDG.E.CONSTANT R18, desc[UR4][R2.64+0x31000] ;  /* 0x0310000402127981 */ /* 0x000f62000c1e9900 */
[----:B------:R-:W-:-:S03]  /*00e0*/  SHF.L.U32 R0, R21, 0x5, RZ ;  /* 0x0000000515007819 */ /* 0x000fc600000006ff */
[----:B------:R-:W5:Y:S04]  /*00f0*/  LDG.E.CONSTANT R12, desc[UR4][R2.64+0x93000] ;  /* 0x09300004020c7981 */ /* 0x000f68000c1e9900 */
[----:B------:R-:W5:Y:S01]  /*0100*/  LDG.E.CONSTANT R15, desc[UR4][R2.64+0x49800] ;  /* 0x04980004020f7981 */ /* 0x000f62000c1e9900 */
[----:B------:R-:W-:-:S03]  /*0110*/  SHF.R.U32.HI R7, RZ, 0x2, R20 ;  /* 0x00000002ff077819 */ /* 0x000fc60000011614 */
[----:B------:R-:W5:Y:S01]  /*0120*/  LDG.E.CONSTANT R13, desc[UR4][R2.64+0xab800] ;  /* 0x0ab80004020d7981 */ /* 0x000f62000c1e9900 */
[----:B------:R-:W-:-:S03]  /*0130*/  LOP3.LUT R0, R0, R7, RZ, 0xfc, !PT ;  /* 0x0000000700007212 */ /* 0x000fc600078efcff */
[----:B------:R-:W5:Y:S04]  /*0140*/  LDG.E.CONSTANT R11, desc[UR4][R2.64+0xc4000] ;  /* 0x0c400004020b7981 */ /* 0x000f68000c1e9900 */
[----:B------:R-:W5:Y:S04]  /*0150*/  LDG.E.CONSTANT R8, desc[UR4][R2.64+0xdc800] ;  /* 0x0dc8000402087981 */ /* 0x000f68000c1e9900 */
[----:B------:R-:W5:Y:S01]  /*0160*/  LDG.E.CONSTANT R7, desc[UR4][R2.64+0xf5000] ;  /* 0x0f50000402077981 */ /* 0x000f62000c1e9900 */
[----:B------:R-:W-:-:S03]  /*0170*/  IMAD.HI.U32 R0, R0, 0x5397829d, RZ ;  /* 0x5397829d00007827 */ /* 0x000fc600078e00ff */
[----:B------:R-:W5:Y:S02]  /*0180*/  LDG.E.CONSTANT R6, desc[UR4][R2.64+0x10d800] ;  /* 0x10d8000402067981 */ /* 0x000f64000c1e9900 */
[----:B------:R-:W-:Y:S02]  /*0190*/  SHF.R.U32.HI R17, RZ, 0x4, R0 ;  /* 0x00000004ff117819 */ /* 0x000fe40000011600 */
[----:B------:R-:W5:Y:S04]  /*01a0*/  LDG.E.CONSTANT R10, desc[UR4][R2.64+0x126000] ;  /* 0x12600004020a7981 */ /* 0x000f68000c1e9900 */
[----:B------:R-:W5:Y:S01]  /*01b0*/  LDG.E.CONSTANT R9, desc[UR4][R2.64+0x13e800] ;  /* 0x13e8000402097981 */ /* 0x000f62000c1e9900 */
[----:B0-----:R-:W-:-:S03]  /*01c0*/  IMAD.WIDE.U32 R4, R17, 0x4, R4 ;  /* 0x0000000411047825 */ /* 0x001fc600078e0004 */
[----:B------:R-:W5:Y:S04]  /*01d0*/  LDG.E.CONSTANT R0, desc[UR4][R2.64+0x157000] ;  /* 0x1570000402007981 */ /* 0x000f68000c1e9900 */
[----:B------:R-:W5:Y:S04]  /*01e0*/  LDG.E.CONSTANT R17, desc[UR4][R2.64+0x16f800] ;  /* 0x16f8000402117981 */ /* 0x000f68000c1e9900 */
[----:B------:R0:W5:Y:S01]  /*01f0*/  LDG.E.CONSTANT R4, desc[UR4][R4.64] ;  /* 0x0000000404047981 */ /* 0x000162000c1e9900 */
[----:B------:R-:W-:Y:S01]  /*0200*/  IMAD R22, R21, -0x7e, R22 ;  /* 0xffffff8215167824 */ /* 0x000fe200078e0216 */
[----:B------:R-:W-:-:S02]  /*0210*/  SHF.R.U32.HI R20, RZ, 0x1, R20 ;  /* 0x00000001ff147819 */ /* 0x000fc40000011614 */
[----:B------:R-:W-:Y:S02]  /*0220*/  SHF.L.U32 R21, R21, 0x6, RZ ;  /* 0x0000000615157819 */ /* 0x000fe400000006ff */
[----:B------:R-:W-:Y:S02]  /*0230*/  SHF.R.U32.HI R24, RZ, 0x1, R22 ;  /* 0x00000001ff187819 */ /* 0x000fe40000011616 */
[----:B------:R-:W-:-:S03]  /*0240*/  LOP3.LUT R20, R21, R20, RZ, 0xfc, !PT ;  /* 0x0000001415147212 */ /* 0x000fc600078efcff */
[----:B------:R-:W-:-:S04]  /*0250*/  IMAD.HI.U32 R24, R24, -0x6db6db6d, RZ ;  /* 0x9249249318187827 */ /* 0x000fc800078e00ff */
[----:B------:R-:W-:Y:S01]  /*0260*/  IMAD.HI.U32 R20, R20, -0x6db6db6d, RZ ;  /* 0x9249249314147827 */ /* 0x000fe200078e00ff */
[----:B------:R-:W-:-:S04]  /*0270*/  SHF.R.U32.HI R21, RZ, 0x2, R24 ;  /* 0x00000002ff157819 */ /* 0x000fc80000011618 */
[----:B------:R-:W-:Y:S01]  /*0280*/  SHF.R.U32.HI R20, RZ, 0x2, R20 ;  /* 0x00000002ff147819 */ /* 0x000fe20000011614 */
[----:B------:R-:W-:-:S04]  /*0290*/  IMAD R21, R21, -0xe, R22 ;  /* 0xfffffff215157824 */ /* 0x000fc800078e0216 */
[----:B0-----:R-:W-:-:S05]  /*02a0*/  IMAD R5, R20, 0x1c, R21 ;  /* 0x0000001c14057824 */ /* 0x001fca00078e0215 */
[----:B------:R-:W-:Y:S01]  /*02b0*/  SHF.L.U32 R5, R5, 0x1, RZ ;  /* 0x0000000105057819 */ /* 0x000fe200000006ff */
[----:B--2---:R-:W-:Y:S01]  /*02c0*/  FADD R2, RZ, R23 ;  /* 0x00000017ff027221 */ /* 0x004fe20000000000 */
[----:B---3--:R-:W-:-:S03]  /*02d0*/  FADD R3, RZ, -R19 ;  /* 0x80000013ff037221 */ /* 0x008fc60000000000 */
[----:B------:R-:W-:Y:S01]  /*02e0*/  FADD R19, R2, R19 ;  /* 0x0000001302137221 */ /* 0x000fe20000000000 */
[----:B----4-:R-:W-:Y:S01]  /*02f0*/  FADD R21, RZ, -R16 ;  /* 0x80000010ff157221 */ /* 0x010fe20000000000 */
[----:B-----5:R-:W-:-:S03]  /*0300*/  FADD R23, RZ, R14 ;  /* 0x0000000eff177221 */ /* 0x020fc60000000000 */
[----:B------:R-:W-:Y:S01]  /*0310*/  FADD R21, -R14, R21 ;  /* 0x000000150e157221 */ /* 0x000fe20000000100 */
[----:B------:R-:W-:Y:S01]  /*0320*/  FADD R2, R18, R3 ;  /* 0x0000000312027221 */ /* 0x000fe20000000000 */
[----:B------:R-:W-:Y:S01]  /*0330*/  FADD R19, R19, R18 ;  /* 0x0000001213137221 */ /* 0x000fe20000000000 */
[----:B------:R-:W-:-:S03]  /*0340*/  FADD R18, -R12, R23 ;  /* 0x000000170c127221 */ /* 0x000fc60000000100 */
[----:B------:R-:W-:Y:S01]  /*0350*/  FADD R19, R19, R16 ;  /* 0x0000001013137221 */ /* 0x000fe20000000000 */
[----:B------:R-:W-:Y:S01]  /*0360*/  FADD R15, R2, R15 ;  /* 0x0000000f020f7221 */ /* 0x000fe20000000000 */
[----:B------:R-:W-:Y:S02]  /*0370*/  FADD R2, -R12, R21 ;  /* 0x000000150c027221 */ /* 0x000fe40000000100 */
[----:B------:R-:W-:Y:S01]  /*0380*/  FADD R19, R19, R14 ;  /* 0x0000000e13137221 */ /* 0x000fe20000000000 */
[----:B------:R-:W-:Y:S01]  /*0390*/  FADD R3, -R13, R18 ;  /* 0x000000120d037221 */ /* 0x000fe20000000100 */
[----:B------:R-:W-:Y:S01]  /*03a0*/  FADD R15, -R14, R15 ;  /* 0x0000000f0e0f7221 */ /* 0x000fe20000000100 */
[----:B------:R-:W-:-:S03]  /*03b0*/  FADD R21, R11, R2 ;  /* 0x000000020b157221 */ /* 0x000fc60000000000 */
[----:B------:R-:W-:Y:S01]  /*03c0*/  FADD R14, R12, R15 ;  /* 0x0000000f0c0e7221 */ /* 0x000fe20000000000 */
[----:B------:R-:W-:Y:S01]  /*03d0*/  FADD R12, R19, R12 ;  /* 0x0000000c130c7221 */ /* 0x000fe20000000000 */
[C---:B------:R-:W-:Y:S01]  /*03e0*/  FADD R18, -R8.reuse, R3 ;  /* 0x0000000308127221 */ /* 0x040fe20000000100 */
[----:B------:R-:W-:Y:S01]  /*03f0*/  FADD R16, R8, R21 ;  /* 0x0000001508107221 */ /* 0x000fe20000000000 */
[----:B------:R-:W0:Y:S01]  /*0400*/  LDC.64 R2, c[0x0][0x388] ;  /* 0x0000e200ff027b82 */ /* 0x000e220000000a00 */
[----:B------:R-:W-:Y:S01]  /*0410*/  FADD R13, R14, R13 ;  /* 0x0000000d0e0d7221 */ /* 0x000fe20000000000 */
[C---:B------:R-:W-:Y:S01]  /*0420*/  FADD R21, R7.reuse, R18 ;  /* 0x0000001207157221 */ /* 0x040fe20000000000 */
[----:B------:R-:W-:Y:S01]  /*0430*/  FADD R15, R7, R16 ;  /* 0x00000010070f7221 */ /* 0x000fe20000000000 */
[----:B------:R-:W-:Y:S01]  /*0440*/  FADD R11, R12, R11 ;  /* 0x0000000b0c0b7221 */ /* 0x000fe20000000000 */
[----:B------:R-:W-:Y:S01]  /*0450*/  FADD R12, -R8, R13 ;  /* 0x0000000d080c7221 */ /* 0x000fe20000000100 */
[----:B------:R-:W-:-:S02]  /*0460*/  FADD R14, R6, R21 ;  /* 0x00000015060e7221 */ /* 0x000fc40000000000 */
[----:B------:R-:W-:Y:S01]  /*0470*/  FADD R8, R11, R8 ;  /* 0x000000080b087221 */ /* 0x000fe20000000000 */
[----:B------:R-:W-:Y:S01]  /*0480*/  FADD R11, R7, R12 ;  /* 0x0000000c070b7221 */ /* 0x000fe20000000000 */
[----:B------:R-:W-:Y:S02]  /*0490*/  FADD R10, R15, R10 ;  /* 0x0000000a0f0a7221 */ /* 0x000fe40000000000 */
[----:B------:R-:W-:Y:S01]  /*04a0*/  FADD R7, R8, R7 ;  /* 0x0000000708077221 */ /* 0x000fe20000000000 */
[----:B------:R-:W-:Y:S01]  /*04b0*/  FADD R11, R11, R6 ;  /* 0x000000060b0b7221 */ /* 0x000fe20000000000 */
[----:B------:R-:W-:Y:S01]  /*04c0*/  FADD R13, -R9, R14 ;  /* 0x0000000e090d7221 */ /* 0x000fe20000000100 */
[----:B------:R-:W-:-:S03]  /*04d0*/  FADD R9, R10, R9 ;  /* 0x000000090a097221 */ /* 0x000fc60000000000 */
[----:B------:R-:W-:Y:S01]  /*04e0*/  FADD R10, R0, R13 ;  /* 0x0000000d000a7221 */ /* 0x000fe20000000000 */
[----:B------:R-:W-:-:S03]  /*04f0*/  FADD R9, R9, R0 ;  /* 0x0000000009097221 */ /* 0x000fc60000000000 */
[----:B------:R-:W-:Y:S01]  /*0500*/  FADD R17, R10, R17 ;  /* 0x000000110a117221 */ /* 0x000fe20000000000 */
[----:B0-----:R-:W-:-:S04]  /*0510*/  IMAD.WIDE.U32 R2, R5, 0x4, R2 ;  /* 0x0000000405027825 */ /* 0x001fc800078e0002 */
[--C-:B------:R-:W-:Y:S01]  /*0520*/  FADD R7, R7, R4.reuse ;  /* 0x0000000407077221 */ /* 0x100fe20000000000 */
[--C-:B------:R-:W-:Y:S01]  /*0530*/  FADD R11, R11, R4.reuse ;  /* 0x000000040b0b7221 */ /* 0x100fe20000000000 */
[--C-:B------:R-:W-:Y:S01]  /*0540*/  FADD R9, R9, R4.reuse ;  /* 0x0000000409097221 */ /* 0x100fe20000000000 */
[----:B------:R-:W-:Y:S02]  /*0550*/  FADD R17, R17, R4 ;  /* 0x0000000411117221 */ /* 0x000fe40000000000 */
[----:B------:R-:W-:Y:S02]  /*0560*/  FMNMX R7, RZ, R7, !PT ;  /* 0x00000007ff077209 */ /* 0x000fe40007800000 */
[----:B------:R-:W-:Y:S02]  /*0570*/  FMNMX R11, RZ, R11, !PT ;  /* 0x0000000bff0b7209 */ /* 0x000fe40007800000 */
[----:B------:R-:W-:Y:S01]  /*0580*/  FMNMX R9, RZ, R9, !PT ;  /* 0x00000009ff097209 */ /* 0x000fe20007800000 */
[----:B------:R-:W-:Y:S01]  /*0590*/  STG.E desc[UR4][R2.64], R7 ;  /* 0x0000000702007986 */ /* 0x000fe2000c101904 */
[----:B------:R-:W-:-:S03]  /*05a0*/  FMNMX R17, RZ, R17, !PT ;  /* 0x00000011ff117209 */ /* 0x000fc60007800000 */
[----:B------:R-:W-:Y:S04]  /*05b0*/  STG.E desc[UR4][R2.64+0x4], R11 ;  /* 0x0000040b02007986 */ /* 0x000fe8000c101904 */
[----:B------:R-:W-:Y:S04]  /*05c0*/  STG.E desc[UR4][R2.64+0x70], R9 ;  /* 0x0000700902007986 */ /* 0x000fe8000c101904 */
[----:B------:R-:W-:Y:S01]  /*05d0*/  STG.E desc[UR4][R2.64+0x74], R17 ;  /* 0x0000741102007986 */ /* 0x000fe2000c101904 */
[----:B------:R-:W-:Y:S05]  /*05e0*/  EXIT ;  /* 0x000000000000794d */ /* 0x000fea0003800000 */
.L_x_9:
        /* <DEDUP_REMOVED lines=9> */
.L_x_227:


//--------------------- .text.tvmgen_default_fused_nn_conv2d_add_nn_relu_2_kernel0 --------------------------
	.section	.text.tvmgen_default_fused_nn_conv2d_add_nn_relu_2_kernel0,"ax",@progbits
	.align	128
        .global         tvmgen_default_fused_nn_conv2d_add_nn_relu_2_kernel0
        .type           tvmgen_default_fused_nn_conv2d_add_nn_relu_2_kernel0,@function
        .size           tvmgen_default_fused_nn_conv2d_add_nn_relu_2_kernel0,(.L_x_228 - tvmgen_default_fused_nn_conv2d_add_nn_relu_2_kernel0)
        .other          tvmgen_default_fused_nn_conv2d_add_nn_relu_2_kernel0,@"STO_CUDA_ENTRY STV_DEFAULT"
tvmgen_default_fused_nn_conv2d_add_nn_relu_2_kernel0:
.text.tvmgen_default_fused_nn_conv2d_add_nn_relu_2_kernel0:
[----:B------:R-:W-:Y:S01]  /*0000*/  LDC R1, c[0x0][0x37c] ;  /* 0x0000df00ff017b82 */ /* 0x000fe20000000800 */
[----:B------:R-:W0:Y:S01]  /*0010*/  S2R R0, SR_TID.X ;  /* 0x0000000000007919 */ /* 0x000e220000002100 */
[----:B------:R-:W-:Y:S01]  /*0020*/  MOV R5, 0x400 ;  /* 0x0000040000057802 */ /* 0x000fe20000000f00 */
[----:B------:R-:W1:Y:S01]  /*0030*/  LDCU.64 UR6, c[0x0][0x358] ;  /* 0x00006b00ff0677ac */ /* 0x000e620008000a00 */
[----:B------:R-:W2:Y:S03]  /*0040*/  S2R R12, SR_TID.Y ;  /* 0x00000000000c7919 */ /* 0x000ea60000002200 */
[----:B------:R-:W-:Y:S01]  /*0050*/  VIADD R8, R5, 0x910 ;  /* 0x0000091005087836 */ /* 0x000fe20000000000 */
[----:B------:R-:W3:Y:S01]  /*0060*/  S2R R7, SR_TID.Z ;  /* 0x0000000000077919 */ /* 0x000ee20000002300 */
[----:B------:R-:W4:Y:S01]  /*0070*/  S2R R6, SR_CgaCtaId ;  /* 0x0000000000067919 */ /* 0x000f220000008800 */
[C---:B0-----:R-:W-:Y:S01]  /*0080*/  IMAD R2, R0.reuse, 0x3, RZ ;  /* 0x0000000300027824 */ /* 0x041fe200078e02ff */
[C---:B------:R-:W-:Y:S01]  /*0090*/  PRMT R3, R0.reuse, 0x9910, RZ ;  /* 0x0000991000037816 */ /* 0x040fe200000000ff */
[----:B------:R-:W-:-:S02]  /*00a0*/  IMAD.SHL.U32 R11, R0, 0x10, RZ ;  /* 0x00000010000b7824 */ /* 0x000fc400078e00ff */
[C---:B--2---:R-:W-:Y:S02]  /*00b0*/  IMAD R2, R12.reuse, 0x13, R2 ;  /* 0x000000130c027824 */ /* 0x044fe400078e0202 */
[----:B------:R-:W-:Y:S02]  /*00c0*/  IMAD R3, R3, 0xab, RZ ;  /* 0x000000ab03037824 */ /* 0x000fe400078e02ff */
[C---:B---3--:R-:W-:Y:S02]  /*00d0*/  IMAD R10, R7.reuse, 0x25, R2 ;  /* 0x00000025070a7824 */ /* 0x048fe400078e0202 */
[----:B------:R-:W-:Y:S01]  /*00e0*/  IMAD R13, R7, 0x2, R12 ;  /* 0x00000002070d7824 */ /* 0x000fe200078e020c */
[----:B------:R-:W-:Y:S01]  /*00f0*/  LOP3.LUT R3, R3, 0xffff, RZ, 0xc0, !PT ;  /* 0x0000ffff03037812 */ /* 0x000fe200078ec0ff */
[----:B------:R-:W-:Y:S01]  /*0100*/  IMAD R14, R12, 0xe8, R11 ;  /* 0x000000e80c0e7824 */ /* 0x000fe200078e020b */
[C---:B------:R-:W-:Y:S01]  /*0110*/  LOP3.LUT R4, R10.reuse, 0xffff, RZ, 0xc0, !PT ;  /* 0x0000ffff0a047812 */ /* 0x040fe200078ec0ff */
[----:B------:R-:W-:Y:S01]  /*0120*/  VIADD R16, R10, 0x2 ;  /* 0x000000020a107836 */ /* 0x000fe20000000000 */
[----:B------:R-:W-:-:S02]  /*0130*/  SHF.R.U32.HI R3, RZ, 0xa, R3 ;  /* 0x0000000aff037819 */ /* 0x000fc40000011603 */
[----:B----4-:R-:W-:Y:S01]  /*0140*/  LEA R5, R6, R5, 0x18 ;  /* 0x0000000506057211 */ /* 0x010fe200078ec0ff */
[----:B------:R-:W-:Y:S01]  /*0150*/  IMAD R9, R4, 0x70ff, RZ ;  /* 0x000070ff04097824 */ /* 0x000fe200078e02ff */
[C---:B------:R-:W-:Y:S02]  /*0160*/  IADD3 R4, PT, PT, R3.reuse, R12, RZ ;  /* 0x0000000c03047210 */ /* 0x040fe40007ffe0ff */
[----:B------:R-:W-:Y:S02]  /*0170*/  LOP3.LUT R3, R3, 0xffff, RZ, 0xc0, !PT ;  /* 0x0000ffff03037812 */ /* 0x000fe400078ec0ff */
[----:B------:R-:W-:Y:S02]  /*0180*/  SHF.R.U32.HI R9, RZ, 0x16, R9 ;  /* 0x00000016ff097819 */ /* 0x000fe40000011609 */
[----:B------:R-:W-:Y:S02]  /*0190*/  LOP3.LUT R4, R4, 0xffff, RZ, 0xc0, !PT ;  /* 0x0000ffff04047812 */ /* 0x000fe400078ec0ff */
[----:B------:R-:W-:-:S02]  /*01a0*/  PRMT R9, R9, 0x9910, RZ ;  /* 0x0000991009097816 */ /* 0x000fc400000000ff */
[----:B------:R-:W-:Y:S01]  /*01b0*/  LEA R8, R6, R8, 0x18 ;  /* 0x0000000806087211 */ /* 0x000fe200078ec0ff */
[----:B------:R-:W-:Y:S01]  /*01c0*/  IMAD R6, R13, 0x6, R0 ;  /* 0x000000060d067824 */ /* 0x000fe200078e0200 */
[----:B------:R-:W-:Y:S01]  /*01d0*/  IADD3 R3, PT, PT, R3, R12, RZ ;  /* 0x0000000c03037210 */ /* 0x000fe20007ffe0ff */
[----:B------:R-:W-:Y:S01]  /*01e0*/  VIADD R12, R10, 0x1 ;  /* 0x000000010a0c7836 */ /* 0x000fe20000000000 */
[----:B------:R-:W-:Y:S01]  /*01f0*/  SHF.R.U32.HI R4, RZ, 0x1, R4 ;  /* 0x00000001ff047819 */ /* 0x000fe20000011604 */
[----:B------:R-:W-:Y:S01]  /*0200*/  IMAD.MOV.U32 R11, RZ, RZ, R9 ;  /* 0x000000ffff0b7224 */ /* 0x000fe200078e0009 */
[----:B------:R-:W-:Y:S01]  /*0210*/  ISETP.GT.U32.AND P3, PT, R3, 0x1, PT ;  /* 0x000000010300780c */ /* 0x000fe20003f64070 */
[----:B------:R-:W-:Y:S01]  /*0220*/  IMAD.SHL.U32 R20, R6, 0x2, RZ ;  /* 0x0000000206147824 */ /* 0x000fe200078e00ff */
[----:B------:R-:W-:Y:S01]  /*0230*/  LOP3.LUT R4, R4, 0xffff, RZ, 0xc0, !PT ;  /* 0x0000ffff04047812 */ /* 0x000fe200078ec0ff */
[----:B------:R-:W-:Y:S01]  /*0240*/  IMAD R9, R11, 0x91, RZ ;  /* 0x000000910b097824 */ /* 0x000fe200078e02ff */
[----:B------:R-:W-:-:S02]  /*0250*/  LOP3.LUT R13, R12, 0xffff, RZ, 0xc0, !PT ;  /* 0x0000ffff0c0d7812 */ /* 0x000fc400078ec0ff */
[----:B------:R-:W-:Y:S01]  /*0260*/  IADD3 R4, PT, PT, R4, R7, RZ ;  /* 0x0000000704047210 */ /* 0x000fe20007ffe0ff */
[----:B------:R-:W-:Y:S01]  /*0270*/  IMAD.MOV R9, RZ, RZ, -R9 ;  /* 0x000000ffff097224 */ /* 0x000fe200078e0a09 */
[----:B------:R-:W-:Y:S01]  /*0280*/  ISETP.GT.U32.AND P0, PT, R20, 0x17f, PT ;  /* 0x0000017f1400780c */ /* 0x000fe20003f04070 */
[----:B------:R-:W-:Y:S01]  /*0290*/  IMAD R13, R13, 0xe1fd, RZ ;  /* 0x0000e1fd0d0d7824 */ /* 0x000fe200078e02ff */
[--C-:B------:R-:W-:Y:S01]  /*02a0*/  IADD3 R3, PT, PT, R14, 0x7c, R5.reuse ;  /* 0x0000007c0e037810 */ /* 0x100fe20007ffe005 */
[----:B------:R-:W-:Y:S01]  /*02b0*/  IMAD R14, R7, -0x1d, R10 ;  /* 0xffffffe3070e7824 */ /* 0x000fe200078e020a */
[C---:B------:R-:W-:Y:S02]  /*02c0*/  ISETP.GE.U32.AND P2, PT, R4.reuse, 0x10, PT ;  /* 0x000000100400780c */ /* 0x040fe40003f46070 */
[----:B------:R-:W-:Y:S01]  /*02d0*/  ISETP.GT.U32.OR P0, PT, R4, 0xf, P0 ;  /* 0x0000000f0400780c */ /* 0x000fe20000704470 */
[----:B------:R-:W-:Y:S01]  /*02e0*/  IMAD R4, R10, 0x4, R5 ;  /* 0x000000040a047824 */ /* 0x000fe200078e0205 */
[----:B------:R-:W-:Y:S01]  /*02f0*/  PRMT R15, R9, 0x7710, RZ ;  /* 0x00007710090f7816 */ /* 0x000fe200000000ff */
[----:B------:R-:W-:Y:S01]  /*0300*/  VIADD R17, R14, 0x1 ;  /* 0x000000010e117836 */ /* 0x000fe20000000000 */
[----:B------:R-:W-:-:S02]  /*0310*/  SHF.R.U32.HI R5, RZ, 0x17, R13 ;  /* 0x00000017ff057819 */ /* 0x000fc4000001160d */
[----:B------:R-:W-:Y:S02]  /*0320*/  LOP3.LUT R9, R14, 0xffff, RZ, 0xc0, !PT ;  /* 0x0000ffff0e097812 */ /* 0x000fe400078ec0ff */
[----:B------:R-:W-:Y:S02]  /*0330*/  LOP3.LUT R18, R16, 0xffff, RZ, 0xc0, !PT ;  /* 0x0000ffff10127812 */ /* 0x000fe400078ec0ff */
[----:B------:R-:W-:Y:S01]  /*0340*/  PRMT R19, R5, 0x9910, RZ ;  /* 0x0000991005137816 */ /* 0x000fe200000000ff */
[----:B------:R-:W-:Y:S01]  /*0350*/  IMAD R5, R9, 0x469f, RZ ;  /* 0x0000469f09057824 */ /* 0x000fe200078e02ff */
[----:B------:R-:W-:Y:S01]  /*0360*/  IADD3 R15, PT, PT, R10, R15, RZ ;  /* 0x0000000f0a0f7210 */ /* 0x000fe20007ffe0ff */
[----:B------:R-:W-:Y:S01]  /*0370*/  IMAD R18, R18, 0xe1fd, RZ ;  /* 0x0000e1fd12127824 */ /* 0x000fe200078e02ff */
[----:B------:R-:W-:Y:S01]  /*0380*/  LOP3.LUT R10, R17, 0xffff, RZ, 0xc0, !PT ;  /* 0x0000ffff110a7812 */ /* 0x000fe200078ec0ff */
[----:B------:R-:W-:Y:S01]  /*0390*/  IMAD.MOV.U32 R9, RZ, RZ, R19 ;  /* 0x000000ffff097224 */ /* 0x000fe200078e0013 */
[----:B------:R-:W-:-:S02]  /*03a0*/  IADD3 R13, PT, PT, R14, 0x2, RZ ;  /* 0x000000020e0d7810 */ /* 0x000fc40007ffe0ff */
[----:B------:R-:W-:Y:S01]  /*03b0*/  SHF.R.U32.HI R5, RZ, 0x13, R5 ;  /* 0x00000013ff057819 */ /* 0x000fe20000011605 */
[----:B------:R-:W-:Y:S01]  /*03c0*/  IMAD R19, R10, 0x469f, RZ ;  /* 0x0000469f0a137824 */ /* 0x000fe200078e02ff */
[----:B------:R-:W-:Y:S01]  /*03d0*/  SHF.R.U32.HI R18, RZ, 0x17, R18 ;  /* 0x00000017ff127819 */ /* 0x000fe20000011612 */
[----:B------:R-:W-:Y:S01]  /*03e0*/  IMAD R10, R9, 0x91, RZ ;  /* 0x00000091090a7824 */ /* 0x000fe200078e02ff */
[----:B------:R-:W-:Y:S02]  /*03f0*/  LOP3.LUT R21, R13, 0xffff, RZ, 0xc0, !PT ;  /* 0x0000ffff0d157812 */ /* 0x000fe400078ec0ff */
[----:B------:R-:W-:Y:S01]  /*0400*/  PRMT R22, R5, 0x9910, RZ ;  /* 0x0000991005167816 */ /* 0x000fe200000000ff */
[----:B------:R-:W-:Y:S01]  /*0410*/  IMAD.MOV R23, RZ, RZ, -R10 ;  /* 0x000000ffff177224 */ /* 0x000fe200078e0a0a */
[----:B------:R-:W-:Y:S01]  /*0420*/  PRMT R24, R18, 0x9910, RZ ;  /* 0x0000991012187816 */ /* 0x000fe200000000ff */
[----:B------:R-:W-:Y:S01]  /*0430*/  IMAD R21, R21, 0x469f, RZ ;  /* 0x0000469f15157824 */ /* 0x000fe200078e02ff */
[----:B------:R-:W-:-:S02]  /*0440*/  SHF.R.U32.HI R5, RZ, 0x13, R19 ;  /* 0x00000013ff057819 */ /* 0x000fc40000011613 */
[----:B------:R-:W-:Y:S01]  /*0450*/  MOV R18, R22 ;  /* 0x0000001600127202 */ /* 0x000fe20000000f00 */
[----:B------:R-:W-:Y:S01]  /*0460*/  IMAD.MOV.U32 R10, RZ, RZ, R24 ;  /* 0x000000ffff0a7224 */ /* 0x000fe200078e0018 */
[----:B------:R-:W-:Y:S02]  /*0470*/  PRMT R22, R5, 0x9910, RZ ;  /* 0x0000991005167816 */ /* 0x000fe400000000ff */
[----:B------:R-:W-:Y:S01]  /*0480*/  SHF.R.U32.HI R19, RZ, 0x13, R21 ;  /* 0x00000013ff137819 */ /* 0x000fe20000011615 */
[----:B------:R-:W-:Y:S01]  /*0490*/  IMAD R5, R18, 0x1d, RZ ;  /* 0x0000001d12057824 */ /* 0x000fe200078e02ff */
[----:B------:R-:W-:Y:S01]  /*04a0*/  PRMT R21, R23, 0x7710, RZ ;  /* 0x0000771017157816 */ /* 0x000fe200000000ff */
[----:B------:R-:W-:Y:S01]  /*04b0*/  IMAD R18, R10, 0x91, RZ ;  /* 0x000000910a127824 */ /* 0x000fe200078e02ff */
[----:B------:R-:W-:Y:S02]  /*04c0*/  PRMT R23, R19, 0x9910, RZ ;  /* 0x0000991013177816 */ /* 0x000fe400000000ff */
[----:B------:R-:W-:Y:S01]  /*04d0*/  MOV R19, R22 ;  /* 0x0000001600137202 */ /* 0x000fe20000000f00 */
[----:B------:R-:W-:Y:S01]  /*04e0*/  IMAD.MOV R18, RZ, RZ, -R18 ;  /* 0x000000ffff127224 */ /* 0x000fe200078e0a12 */
[----:B------:R-:W-:Y:S01]  /*04f0*/  MOV R22, R23 ;  /* 0x0000001700167202 */ /* 0x000fe20000000f00 */
[----:B------:R-:W-:Y:S01]  /*0500*/  IMAD.IADD R12, R12, 0x1, R21 ;  /* 0x000000010c0c7824 */ /* 0x000fe200078e0215 */
[----:B------:R-:W-:Y:S01]  /*0510*/  ISETP.GT.U32.OR P3, PT, R0, 0x5, P3 ;  /* 0x000000050000780c */ /* 0x000fe20001f64470 */
[----:B------:R-:W-:Y:S01]  /*0520*/  IMAD.MOV R21, RZ, RZ, -R5 ;  /* 0x000000ffff157224 */ /* 0x000fe200078e0a05 */
[----:B------:R-:W-:-:S02]  /*0530*/  PRMT R5, R15, 0x9910, RZ ;  /* 0x000099100f057816 */ /* 0x000fc400000000ff */
[----:B------:R-:W-:Y:S01]  /*0540*/  PRMT R23, R18, 0x7710, RZ ;  /* 0x0000771012177816 */ /* 0x000fe200000000ff */
[----:B------:R-:W-:Y:S01]  /*0550*/  IMAD R18, R19, 0x1d, RZ ;  /* 0x0000001d13127824 */ /* 0x000fe200078e02ff */
[----:B------:R-:W-:Y:S01]  /*0560*/  PRMT R21, R21, 0x7710, RZ ;  /* 0x0000771015157816 */ /* 0x000fe200000000ff */
[----:B------:R-:W-:Y:S01]  /*0570*/  IMAD R5, R5, 0x1b, RZ ;  /* 0x0000001b05057824 */ /* 0x000fe200078e02ff */
[----:B------:R-:W-:Y:S01]  /*0580*/  ISETP.LT.U32.AND P1, PT, R20, 0x180, !P2 ;  /* 0x000001801400780c */ /* 0x000fe20005721070 */
[----:B------:R-:W-:Y:S01]  /*0590*/  IMAD R19, R22, 0x1d, RZ ;  /* 0x0000001d16137824 */ /* 0x000fe200078e02ff */
[----:B------:R-:W-:Y:S01]  /*05a0*/  IADD3 R18, PT, PT, RZ, -R18, RZ ;  /* 0x80000012ff127210 */ /* 0x000fe20007ffe0ff */
[----:B------:R-:W-:Y:S01]  /*05b0*/  IMAD.IADD R16, R16, 0x1, R23 ;  /* 0x0000000110107824 */ /* 0x000fe200078e0217 */
[----:B------:R-:W-:Y:S01]  /*05c0*/  LOP3.LUT R5, R5, 0xffff, RZ, 0xc0, !PT ;  /* 0x0000ffff05057812 */ /* 0x000fe200078ec0ff */
[----:B------:R-:W-:Y:S01]  /*05d0*/  IMAD.MOV R23, RZ, RZ, -R19 ;  /* 0x000000ffff177224 */ /* 0x000fe200078e0a13 */
[----:B------:R-:W-:Y:S01]  /*05e0*/  PRMT R22, R18, 0x7710, RZ ;  /* 0x0000771012167816 */ /* 0x000fe200000000ff */
[----:B------:R-:W-:Y:S01]  /*05f0*/  IMAD.IADD R14, R14, 0x1, R21 ;  /* 0x000000010e0e7824 */ /* 0x000fe200078e0215 */
[----:B------:R-:W-:-:S02]  /*0600*/  PRMT R21, R16, 0x9910, RZ ;  /* 0x0000991010157816 */ /* 0x000fc400000000ff */
[----:B------:R-:W-:Y:S01]  /*0610*/  SHF.R.U32.HI R18, RZ, 0x8, R5 ;  /* 0x00000008ff127819 */ /* 0x000fe20000011605 */
[----:B------:R-:W-:Y:S01]  /*0620*/  IMAD.IADD R17, R17, 0x1, R22 ;  /* 0x0000000111117824 */ /* 0x000fe200078e0216 */
[----:B------:R-:W-:Y:S01]  /*0630*/  PRMT R19, R12, 0x9910, RZ ;  /* 0x000099100c137816 */ /* 0x000fe200000000ff */
[----:B------:R-:W-:Y:S01]  /*0640*/  IMAD R21, R21, 0x1b, RZ ;  /* 0x0000001b15157824 */ /* 0x000fe200078e02ff */
[----:B------:R-:W-:Y:S01]  /*0650*/  PRMT R22, R23, 0x7710, RZ ;  /* 0x0000771017167816 */ /* 0x000fe200000000ff */
[----:B------:R-:W0:Y:S01]  /*0660*/  S2R R5, SR_CTAID.Y ;  /* 0x0000000000057919 */ /* 0x000e220000002600 */
[----:B------:R-:W-:Y:S01]  /*0670*/  IADD3 R23, PT, PT, RZ, -R18, RZ ;  /* 0x80000012ff177210 */ /* 0x000fe20007ffe0ff */
[----:B------:R-:W-:Y:S01]  /*0680*/  IMAD R19, R19, 0x1b, RZ ;  /* 0x0000001b13137824 */ /* 0x000fe200078e02ff */
[----:B------:R-:W-:Y:S01]  /*0690*/  PRMT R14, R14, 0x9910, RZ ;  /* 0x000099100e0e7816 */ /* 0x000fe200000000ff */
[----:B------:R-:W-:Y:S01]  /*06a0*/  IMAD.IADD R13, R13, 0x1, R22 ;  /* 0x000000010d0d7824 */ /* 0x000fe200078e0216 */
[----:B------:R-:W-:-:S02]  /*06b0*/  PRMT R22, R23, 0x7710, RZ ;  /* 0x0000771017167816 */ /* 0x000fc400000000ff */
[----:B------:R-:W-:Y:S01]  /*06c0*/  LOP3.LUT R23, R21, 0xffff, RZ, 0xc0, !PT ;  /* 0x0000ffff15177812 */ /* 0x000fe200078ec0ff */
[----:B------:R-:W-:Y:S01]  /*06d0*/  IMAD R21, R6, 0x6, RZ ;  /* 0x0000000606157824 */ /* 0x000fe200078e02ff */
[----:B------:R-:W-:Y:S01]  /*06e0*/  LOP3.LUT R19, R19, 0xffff, RZ, 0xc0, !PT ;  /* 0x0000ffff13137812 */ /* 0x000fe200078ec0ff */
[----:B------:R-:W-:Y:S01]  /*06f0*/  IMAD.IADD R22, R15, 0x1, R22 ;  /* 0x000000010f167824 */ /* 0x000fe200078e0216 */
[----:B------:R-:W-:Y:S01]  /*0700*/  SHF.R.U32.HI R15, RZ, 0x8, R23 ;  /* 0x00000008ff0f7819 */ /* 0x000fe20000011617 */
[----:B------:R-:W-:Y:S01]  /*0710*/  IMAD R6, R7, 0x120, R8 ;  /* 0x0000012007067824 */ /* 0x000fe200078e0208 */
[----:B------:R-:W-:Y:S02]  /*0720*/  SHF.R.U32.HI R19, RZ, 0x8, R19 ;  /* 0x00000008ff137819 */ /* 0x000fe40000011613 */
[C---:B------:R-:W-:Y:S01]  /*0730*/  LEA R7, R21.reuse, R8, 0x2 ;  /* 0x0000000815077211 */ /* 0x040fe200078e10ff */
[----:B------:R-:W-:Y:S01]  /*0740*/  IMAD.MOV R25, RZ, RZ, -R15 ;  /* 0x000000ffff197224 */ /* 0x000fe200078e0a0f */
[----:B------:R-:W-:Y:S01]  /*0750*/  ISETP.GT.U32.OR P6, PT, R21, 0x47f, P0 ;  /* 0x0000047f1500780c */ /* 0x000fe200007c4470 */
[----:B------:R-:W-:Y:S01]  /*0760*/  IMAD.MOV R23, RZ, RZ, -R19 ;  /* 0x000000ffff177224 */ /* 0x000fe200078e0a13 */
[----:B------:R-:W-:-:S02]  /*0770*/  LOP3.LUT R21, R22, 0xfe, RZ, 0xc0, !PT ;  /* 0x000000fe16157812 */ /* 0x000fc400078ec0ff */
[----:B------:R-:W-:Y:S02]  /*0780*/  PRMT R25, R25, 0x7710, RZ ;  /* 0x0000771019197816 */ /* 0x000fe400000000ff */
[----:B------:R-:W-:Y:S02]  /*0790*/  PRMT R23, R23, 0x7710, RZ ;  /* 0x0000771017177816 */ /* 0x000fe400000000ff */
[----:B------:R-:W-:Y:S01]  /*07a0*/  LEA.HI R21, R21, R18, RZ, 0x1f ;  /* 0x0000001215157211 */ /* 0x000fe200078ff8ff */
[----:B------:R-:W-:Y:S01]  /*07b0*/  IMAD.IADD R16, R16, 0x1, R25 ;  /* 0x0000000110107824 */ /* 0x000fe200078e0219 */
[----:B------:R-:W-:Y:S02]  /*07c0*/  IADD3 R12, PT, PT, R12, R23, RZ ;  /* 0x000000170c0c7210 */ /* 0x000fe40007ffe0ff */
[----:B------:R-:W-:Y:S02]  /*07d0*/  PRMT R18, R17, 0x9910, RZ ;  /* 0x0000991011127816 */ /* 0x000fe400000000ff */
[----:B------:R-:W-:Y:S01]  /*07e0*/  LOP3.LUT R8, R12, 0xfe, RZ, 0xc0, !PT ;  /* 0x000000fe0c087812 */ /* 0x000fe200078ec0ff */
[----:B------:R-:W-:Y:S01]  /*07f0*/  IMAD.MOV.U32 R12, RZ, RZ, R14 ;  /* 0x000000ffff0c7224 */ /* 0x000fe200078e000e */
[----:B------:R-:W-:-:S02]  /*0800*/  LOP3.LUT R16, R16, 0xfe, RZ, 0xc0, !PT ;  /* 0x000000fe10107812 */ /* 0x000fc400078ec0ff */
[----:B------:R-:W-:Y:S02]  /*0810*/  MOV R14, R18 ;  /* 0x00000012000e7202 */ /* 0x000fe40000000f00 */
[----:B------:R-:W-:Y:S01]  /*0820*/  LEA.HI R17, R16, R15, RZ, 0x1f ;  /* 0x0000000f10117211 */ /* 0x000fe200078ff8ff */
[----:B------:R-:W-:Y:S01]  /*0830*/  IMAD R15, R11, 0x310, R12 ;  /* 0x000003100b0f7824 */ /* 0x000fe200078e020c */
[----:B------:R-:W-:Y:S01]  /*0840*/  LOP3.LUT R21, R21, 0xf0, RZ, 0xc0, !PT ;  /* 0x000000f015157812 */ /* 0x000fe200078ec0ff */
[----:B0-----:R-:W-:Y:S01]  /*0850*/  IMAD.SHL.U32 R11, R5, 0x4, RZ ;  /* 0x00000004050b7824 */ /* 0x001fe200078e00ff */
[----:B------:R-:W-:Y:S02]  /*0860*/  LEA.HI R19, R8, R19, RZ, 0x1f ;  /* 0x0000001308137211 */ /* 0x000fe400078ff8ff */
[----:B------:R-:W0:Y:S01]  /*0870*/  S2R R8, SR_CTAID.Z ;  /* 0x0000000000087919 */ /* 0x000e220000002700 */
[----:B------:R-:W-:Y:S01]  /*0880*/  PRMT R18, R13, 0x9910, RZ ;  /* 0x000099100d127816 */ /* 0x000fe200000000ff */
[----:B------:R-:W-:Y:S01]  /*0890*/  IMAD R13, R9, 0x310, R14 ;  /* 0x00000310090d7824 */ /* 0x000fe200078e020e */
[----:B------:R-:W-:-:S02]  /*08a0*/  LOP3.LUT R9, R15, 0xffff, RZ, 0xc0, !PT ;  /* 0x0000ffff0f097812 */ /* 0x000fc400078ec0ff */
[----:B------:R-:W-:Y:S01]  /*08b0*/  SHF.R.U32.HI R16, RZ, 0x4, R21 ;  /* 0x00000004ff107819 */ /* 0x000fe20000011615 */
[----:B------:R-:W-:Y:S01]  /*08c0*/  IMAD.MOV.U32 R15, RZ, RZ, R18 ;  /* 0x000000ffff0f7224 */ /* 0x000fe200078e0012 */
[----:B------:R-:W-:Y:S02]  /*08d0*/  LOP3.LUT R17, R17, 0xf0, RZ, 0xc0, !PT ;  /* 0x000000f011117812 */ /* 0x000fe400078ec0ff */
[----:B------:R-:W-:Y:S01]  /*08e0*/  LOP3.LUT R19, R19, 0xf0, RZ, 0xc0, !PT ;  /* 0x000000f013137812 */ /* 0x000fe200078ec0ff */
[----:B------:R-:W-:Y:S01]  /*08f0*/  IMAD R9, R16, 0x1c, R9 ;  /* 0x0000001c10097824 */ /* 0x000fe200078e0209 */
[----:B------:R-:W-:Y:S02]  /*0900*/  LOP3.LUT P0, RZ, R11, R16, RZ, 0xfc, !PT ;  /* 0x000000100bff7212 */ /* 0x000fe4000780fcff */
[----:B------:R-:W-:Y:S01]  /*0910*/  SHF.R.U32.HI R16, RZ, 0x4, R17 ;  /* 0x00000004ff107819 */ /* 0x000fe20000011611 */
[----:B------:R-:W-:Y:S01]  /*0920*/  IMAD R17, R10, 0x310, R15 ;  /* 0x000003100a117824 */ /* 0x000fe200078e020f */
[----:B------:R-:W-:-:S02]  /*0930*/  SHF.R.U32.HI R18, RZ, 0x4, R19 ;  /* 0x00000004ff127819 */ /* 0x000fc40000011613 */
[----:B------:R-:W-:Y:S02]  /*0940*/  LOP3.LUT R13, R13, 0xffff, RZ, 0xc0, !PT ;  /* 0x0000ffff0d0d7812 */ /* 0x000fe400078ec0ff */
[C---:B------:R-:W-:Y:S02]  /*0950*/  LOP3.LUT P4, RZ, R11.reuse, R18, RZ, 0xfc, !PT ;  /* 0x000000120bff7212 */ /* 0x040fe4000788fcff */
[----:B------:R-:W-:Y:S01]  /*0960*/  LOP3.LUT P5, RZ, R11, R16, RZ, 0xfc, !PT ;  /* 0x000000100bff7212 */ /* 0x000fe200078afcff */
[----:B------:R-:W-:Y:S01]  /*0970*/  IMAD R10, R18, 0x1c, R13 ;  /* 0x0000001c120a7824 */ /* 0x000fe200078e020d */
[----:B------:R-:W-:Y:S01]  /*0980*/  LOP3.LUT R11, R17, 0xffff, RZ, 0xc0, !PT ;  /* 0x0000ffff110b7812 */ /* 0x000fe200078ec0ff */
[----:B------:R-:W-:Y:S01]  /*0990*/  HFMA2 R18, -RZ, RZ, 0, 0 ;  /* 0x00000000ff127431 */ /* 0x000fe200000001ff */
[----:B------:R-:W-:Y:S02]  /*09a0*/  ISETP.EQ.OR P0, PT, R12, RZ, !P0 ;  /* 0x000000ff0c00720c */ /* 0x000fe40004702670 */
[----:B------:R-:W-:-:S02]  /*09b0*/  CS2R R12, SRZ ;  /* 0x00000000000c7805 */ /* 0x000fc4000001ff00 */
[----:B------:R-:W-:Y:S01]  /*09c0*/  ISETP.LT.U32.AND P2, PT, R20, 0x17f, !P2 ;  /* 0x0000017f1400780c */ /* 0x000fe20005741070 */
[----:B------:R-:W-:Y:S01]  /*09d0*/  IMAD R11, R16, 0x1c, R11 ;  /* 0x0000001c100b7824 */ /* 0x000fe200078e020b */
[----:B------:R-:W-:Y:S02]  /*09e0*/  ISETP.EQ.OR P4, PT, R14, RZ, !P4 ;  /* 0x000000ff0e00720c */ /* 0x000fe40006782670 */
[----:B------:R-:W-:Y:S02]  /*09f0*/  CS2R R16, SRZ ;  /* 0x0000000000107805 */ /* 0x000fe4000001ff00 */
[----:B------:R-:W-:Y:S02]  /*0a00*/  ISETP.EQ.OR P5, PT, R15, RZ, !P5 ;  /* 0x000000ff0f00720c */ /* 0x000fe40006fa2670 */
[----:B------:R-:W-:Y:S02]  /*0a10*/  P2R R20, PR, RZ, 0x1 ;  /* 0x00000001ff147803 */ /* 0x000fe40000000000 */
[----:B01----:R-:W-:-:S13]  /*0a20*/  PLOP3.LUT P6, PT, P6, P3, PT, 0xf8, 0x8f ;  /* 0x00000000008f781c */ /* 0x003fda00037c7f70 */
.L_x_23:
[----:B------:R-:W0:Y:S01]  /*0a30*/  S2R R19, SR_TID.Z ;  /* 0x0000000000137919 */ /* 0x000e220000002300 */
[----:B------:R-:W-:Y:S01]  /*0a40*/  BAR.SYNC.DEFER_BLOCKING 0x0 ;  /* 0x0000000000007b1d */ /* 0x000fe20000010000 */
[----:B------:R-:W-:Y:S01]  /*0a50*/  ISETP.GT.U32.AND P0, PT, R2, 0x24, PT ;  /* 0x000000240200780c */ /* 0x000fe20003f04070 */
[----:B------:R-:W-:Y:S02]  /*0a60*/  IMAD.MOV.U32 R15, RZ, RZ, 0x70 ;  /* 0x00000070ff0f7424 */ /* 0x000fe400078e00ff */
[----:B------:R-:W-:Y:S02]  /*0a70*/  IMAD R22, R12, 0x1c, R5 ;  /* 0x0000001c0c167824 */ /* 0x000fe400078e0205 */
[----:B------:R-:W-:Y:S02]  /*0a80*/  BSSY.RECONVERGENT B0, `(.L_x_10) ;  /* 0x0000010000007945 */ /* 0x000fe40003800200 */
[----:B------:R-:W-:Y:S02]  /*0a90*/  IMAD R22, R22, R15, -0x1d ;  /* 0xffffffe316167424 */ /* 0x000fe400078e020f */
[----:B0-----:R-:W-:-:S05]  /*0aa0*/  IMAD R21, R19, 0x25, R2 ;  /* 0x0000002513157824 */ /* 0x001fca00078e0202 */
[----:B------:R-:W-:-:S04]  /*0ab0*/  ISETP.GT.U32.OR P0, PT, R21, 0x243, P0 ;  /* 0x000002431500780c */ /* 0x000fc80000704470 */
[----:B------:R-:W-:-:S13]  /*0ac0*/  ISETP.GT.U32.OR P0, PT, R0, 0x6, P0 ;  /* 0x000000060000780c */ /* 0x000fda0000704470 */
[----:B------:R-:W-:Y:S05]  /*0ad0*/  @P0 BRA `(.L_x_11) ;  /* 0x0000000000280947 */ /* 0x000fea0003800000 */
[----:B------:R-:W-:Y:S01]  /*0ae0*/  ISETP.NE.AND P0, PT, R20, RZ, PT ;  /* 0x000000ff1400720c */ /* 0x000fe20003f05270 */
[----:B------:R-:W-:Y:S01]  /*0af0*/  BSSY.RECONVERGENT B1, `(.L_x_12) ;  /* 0x0000007000017945 */ /* 0x000fe20003800200 */
[----:B------:R-:W-:-:S11]  /*0b00*/  IMAD.MOV.U32 R15, RZ, RZ, RZ ;  /* 0x000000ffff0f7224 */ /* 0x000fd600078e00ff */
[----:B------:R-:W-:Y:S05]  /*0b10*/  @P0 BRA `(.L_x_13) ;  /* 0x0000000000100947 */ /* 0x000fea0003800000 */
[----:B------:R-:W0:Y:S01]  /*0b20*/  LDC.64 R14, c[0x0][0x380] ;  /* 0x0000e000ff0e7b82 */ /* 0x000e220000000a00 */
[----:B------:R-:W-:-:S05]  /*0b30*/  IADD3 R23, PT, PT, R9, R22, RZ ;  /* 0x0000001609177210 */ /* 0x000fca0007ffe0ff */
[----:B0-----:R-:W-:-:S06]  /*0b40*/  IMAD.WIDE R14, R23, 0x4, R14 ;  /* 0x00000004170e7825 */ /* 0x001fcc00078e020e */
[----:B------:R0:W5:Y:S02]  /*0b50*/  LDG.E.CONSTANT R15, desc[UR6][R14.64] ;  /* 0x000000060e0f7981 */ /* 0x000164000c1e9900 */
.L_x_13:
[----:B------:R-:W-:Y:S05]  /*0b60*/  BSYNC.RECONVERGENT B1 ;  /* 0x0000000000017941 */ /* 0x000fea0003800200 */
.L_x_12:
[----:B-----5:R1:W-:Y:S02]  /*0b70*/  STS [R4], R15 ;  /* 0x0000000f04007388 */ /* 0x0203e40000000800 */
.L_x_11:
[----:B------:R-:W-:Y:S05]  /*0b80*/  BSYNC.RECONVERGENT B0 ;  /* 0x0000000000007941 */ /* 0x000fea0003800200 */
.L_x_10:
[----:B------:R-:W-:Y:S01]  /*0b90*/  ISETP.GT.U32.AND P0, PT, R2, 0x23, PT ;  /* 0x000000230200780c */ /* 0x000fe20003f04070 */
[----:B------:R-:W-:Y:S03]  /*0ba0*/  BSSY.RECONVERGENT B0, `(.L_x_14) ;  /* 0x000000d000007945 */ /* 0x000fe60003800200 */
[----:B------:R-:W-:-:S04]  /*0bb0*/  ISETP.GT.U32.OR P0, PT, R21, 0x242, P0 ;  /* 0x000002421500780c */ /* 0x000fc80000704470 */
[----:B------:R-:W-:-:S13]  /*0bc0*/  ISETP.GT.U32.OR P0, PT, R0, 0x5, P0 ;  /* 0x000000050000780c */ /* 0x000fda0000704470 */
[----:B------:R-:W-:Y:S05]  /*0bd0*/  @P0 BRA `(.L_x_15) ;  /* 0x0000000000240947 */ /* 0x000fea0003800000 */
[----:B------:R-:W-:Y:S01]  /*0be0*/  BSSY.RECONVERGENT B1, `(.L_x_16) ;  /* 0x0000007000017945 */ /* 0x000fe20003800200 */
[----:B-1----:R-:W-:-:S03]  /*0bf0*/  IMAD.MOV.U32 R15, RZ, RZ, RZ ;  /* 0x000000ffff0f7224 */ /* 0x002fc600078e00ff */
[----:B------:R-:W-:Y:S05]  /*0c00*/  @P4 BRA `(.L_x_17) ;  /* 0x0000000000104947 */ /* 0x000fea0003800000 */
[----:B0-----:R-:W0:Y:S01]  /*0c10*/  LDC.64 R14, c[0x0][0x380] ;  /* 0x0000e000ff0e7b82 */ /* 0x001e220000000a00 */
[----:B------:R-:W-:-:S04]  /*0c20*/  IMAD.IADD R23, R10, 0x1, R22 ;  /* 0x000000010a177824 */ /* 0x000fc800078e0216 */
[----:B0-----:R-:W-:-:S06]  /*0c30*/  IMAD.WIDE R14, R23, 0x4, R14 ;  /* 0x00000004170e7825 */ /* 0x001fcc00078e020e */
[----:B------:R1:W5:Y:S02]  /*0c40*/  LDG.E.CONSTANT R15, desc[UR6][R14.64] ;  /* 0x000000060e0f7981 */ /* 0x000364000c1e9900 */
.L_x_17:
[----:B------:R-:W-:Y:S05]  /*0c50*/  BSYNC.RECONVERGENT B1 ;  /* 0x0000000000017941 */ /* 0x000fea0003800200 */
.L_x_16:
[----:B-----5:R2:W-:Y:S02]  /*0c60*/  STS [R4+0x4], R15 ;  /* 0x0000040f04007388 */ /* 0x0205e40000000800 */
.L_x_15:
[----:B------:R-:W-:Y:S05]  /*0c70*/  BSYNC.RECONVERGENT B0 ;  /* 0x0000000000007941 */ /* 0x000fea0003800200 */
.L_x_14:
[----:B------:R-:W-:Y:S01]  /*0c80*/  ISETP.GT.U32.AND P0, PT, R2, 0x22, PT ;  /* 0x000000220200780c */ /* 0x000fe20003f04070 */
[----:B------:R-:W-:Y:S03]  /*0c90*/  BSSY.RECONVERGENT B0, `(.L_x_18) ;  /* 0x000000d000007945 */ /* 0x000fe60003800200 */
[----:B------:R-:W-:-:S04]  /*0ca0*/  ISETP.GT.U32.OR P0, PT, R21, 0x241, P0 ;  /* 0x000002411500780c */ /* 0x000fc80000704470 */
[----:B------:R-:W-:-:S13]  /*0cb0*/  ISETP.GT.U32.OR P0, PT, R0, 0x5, P0 ;  /* 0x000000050000780c */ /* 0x000fda0000704470 */
[----:B------:R-:W-:Y:S05]  /*0cc0*/  @P0 BRA `(.L_x_19) ;  /* 0x0000000000240947 */ /* 0x000fea0003800000 */
[----:B------:R-:W-:Y:S01]  /*0cd0*/  BSSY.RECONVERGENT B1, `(.L_x_20) ;  /* 0x0000007000017945 */ /* 0x000fe20003800200 */
[----:B-12---:R-:W-:-:S03]  /*0ce0*/  MOV R15, RZ ;  /* 0x000000ff000f7202 */ /* 0x006fc60000000f00 */
[----:B------:R-:W-:Y:S05]  /*0cf0*/  @P5 BRA `(.L_x_21) ;  /* 0x0000000000105947 */ /* 0x000fea0003800000 */
[----:B0-----:R-:W0:Y:S01]  /*0d00*/  LDC.64 R14, c[0x0][0x380] ;  /* 0x0000e000ff0e7b82 */ /* 0x001e220000000a00 */
[----:B------:R-:W-:-:S04]  /*0d10*/  IMAD.IADD R21, R11, 0x1, R22 ;  /* 0x000000010b157824 */ /* 0x000fc800078e0216 */
[----:B0-----:R-:W-:-:S06]  /*0d20*/  IMAD.WIDE R14, R21, 0x4, R14 ;  /* 0x00000004150e7825 */ /* 0x001fcc00078e020e */
[----:B------:R1:W5:Y:S02]  /*0d30*/  LDG.E.CONSTANT R15, desc[UR6][R14.64] ;  /* 0x000000060e0f7981 */ /* 0x000364000c1e9900 */
.L_x_21:
[----:B------:R-:W-:Y:S05]  /*0d40*/  BSYNC.RECONVERGENT B1 ;  /* 0x0000000000017941 */ /* 0x000fea0003800200 */
.L_x_20:
[----:B-----5:R3:W-:Y:S02]  /*0d50*/  STS [R4+0x8], R15 ;  /* 0x0000080f04007388 */ /* 0x0207e40000000800 */
.L_x_19:
[----:B------:R-:W-:Y:S05]  /*0d60*/  BSYNC.RECONVERGENT B0 ;  /* 0x0000000000007941 */ /* 0x000fea0003800200 */
.L_x_18:
[----:B------:R-:W4:Y:S01]  /*0d70*/  S2R R22, SR_TID.Y ;  /* 0x0000000000167919 */ /* 0x000f220000002200 */
[----:B------:R-:W-:Y:S01]  /*0d80*/  IMAD R21, R8, 0x10, R19 ;  /* 0x0000001008157824 */ /* 0x000fe200078e0213 */
[----:B0123--:R-:W0:Y:S01]  /*0d90*/  LDC.64 R14, c[0x0][0x388] ;  /* 0x0000e200ff0e7b82 */ /* 0x00fe220000000a00 */
[----:B----4-:R-:W-:Y:S02]  /*0da0*/  LEA R19, R19, R22, 0x1 ;  /* 0x0000001613137211 */ /* 0x010fe400078e08ff */
[----:B------:R-:W-:-:S03]  /*0db0*/  IMAD R21, R21, 0x2, R22 ;  /* 0x0000000215157824 */ /* 0x000fc600078e0216 */
[--C-:B------:R-:W-:Y:S02]  /*0dc0*/  IMAD R22, R19, 0x6, R0.reuse ;  /* 0x0000000613167824 */ /* 0x100fe400078e0200 */
[----:B------:R-:W-:Y:S02]  /*0dd0*/  IMAD R19, R21, 0xc0, R0 ;  /* 0x000000c015137824 */ /* 0x000fe400078e0200 */
[----:B------:R-:W-:Y:S02]  /*0de0*/  IMAD R21, R22, 0x6, RZ ;  /* 0x0000000616157824 */ /* 0x000fe400078e02ff */
[----:B------:R-:W-:-:S03]  /*0df0*/  IMAD R19, R12, 0x6, R19 ;  /* 0x000000060c137824 */ /* 0x000fc600078e0213 */
[----:B------:R-:W-:Y:S01]  /*0e00*/  ISETP.GT.U32.OR P0, PT, R21, 0x47e, !P1 ;  /* 0x0000047e1500780c */ /* 0x000fe20004f04470 */
[----:B------:R-:W-:-:S03]  /*0e10*/  IMAD R19, R19, 0x6, RZ ;  /* 0x0000000613137824 */ /* 0x000fc600078e02ff */
[----:B------:R-:W-:Y:S01]  /*0e20*/  PLOP3.LUT P0, PT, P0, P3, PT, 0xf8, 0x8f ;  /* 0x00000000008f781c */ /* 0x000fe20000707f70 */
[----:B0-----:R-:W-:-:S12]  /*0e30*/  IMAD.WIDE.U32 R14, R19, 0x4, R14 ;  /* 0x00000004130e7825 */ /* 0x001fd800078e000e */
[----:B------:R-:W2:Y:S04]  /*0e40*/  @!P0 LDG.E.CONSTANT R22, desc[UR6][R14.64+0x4] ;  /* 0x000004060e168981 */ /* 0x000ea8000c1e9900 */
[----:B--2---:R0:W-:Y:S01]  /*0e50*/  @!P0 STS [R7+0x4], R22 ;  /* 0x0000041607008388 */ /* 0x0041e20000000800 */
[----:B------:R-:W-:-:S04]  /*0e60*/  ISETP.GT.U32.OR P0, PT, R21, 0x47d, !P1 ;  /* 0x0000047d1500780c */ /* 0x000fc80004f04470 */
[----:B------:R-:W-:Y:S01]  /*0e70*/  PLOP3.LUT P0, PT, P0, P3, PT, 0xf8, 0x8f ;  /* 0x00000000008f781c */ /* 0x000fe20000707f70 */
[----:B0-----:R-:W2:-:S12]  /*0e80*/  @!P6 LDG.E.CONSTANT R22, desc[UR6][R14.64] ;  /* 0x000000060e16e981 */ /* 0x001e98000c1e9900 */
[----:B------:R-:W3:Y:S04]  /*0e90*/  @!P0 LDG.E.CONSTANT R24, desc[UR6][R14.64+0x8] ;  /* 0x000008060e188981 */ /* 0x000ee8000c1e9900 */
[----:B---3--:R0:W-:Y:S01]  /*0ea0*/  @!P0 STS [R7+0x8], R24 ;  /* 0x0000081807008388 */ /* 0x0081e20000000800 */
[----:B------:R-:W-:-:S04]  /*0eb0*/  ISETP.GT.U32.OR P0, PT, R21, 0x47c, !P2 ;  /* 0x0000047c1500780c */ /* 0x000fc80005704470 */
[----:B------:R-:W-:-:S13]  /*0ec0*/  PLOP3.LUT P0, PT, P0, P3, PT, 0xf8, 0x8f ;  /* 0x00000000008f781c */ /* 0x000fda0000707f70 */
        /* <DEDUP_REMOVED lines=8> */
[----:B0-----:R-:W3:Y:S04]  /*0f50*/  @!P0 LDG.E.CONSTANT R24, desc[UR6][R14.64+0x14] ;  /* 0x000014060e188981 */ /* 0x001ee8000c1e9900 */
[----:B--2---:R1:W-:Y:S01]  /*0f60*/  @!P6 STS [R7], R22 ;  /* 0x000000160700e388 */ /* 0x0043e20000000800 */
[----:B------:R-:W-:Y:S01]  /*0f70*/  IMAD.MOV.U32 R19, RZ, RZ, R3 ;  /* 0x000000ffff137224 */ /* 0x000fe200078e0003 */
[----:B------:R-:W-:Y:S02]  /*0f80*/  UMOV UR4, 0x90 ;  /* 0x0000009000047882 */ /* 0x000fe40000000000 */
[----:B---3--:R1:W-:Y:S01]  /*0f90*/  @!P0 STS [R7+0x14], R24 ;  /* 0x0000141807008388 */ /* 0x0083e20000000800 */
[----:B------:R-:W-:Y:S06]  /*0fa0*/  BAR.SYNC.DEFER_BLOCKING 0x0 ;  /* 0x0000000000007b1d */ /* 0x000fec0000010000 */
.L_x_22:
[----:B------:R-:W-:Y:S04]  /*0fb0*/  LDS R29, [R6+UR4+-0x90] ;  /* 0xffff7004061d7984 */ /* 0x000fe80008000800 */
[----:B------:R-:W0:Y:S04]  /*0fc0*/  LDS R27, [R19+-0x7c] ;  /* 0xffff8400131b7984 */ /* 0x000e280000000800 */
[----:B------:R-:W2:Y:S04]  /*0fd0*/  LDS R14, [R19+-0x74] ;  /* 0xffff8c00130e7984 */ /* 0x000ea80000000800 */
[----:B------:R-:W3:Y:S04]  /*0fe0*/  LDS R21, [R6+UR4] ;  /* 0x0000000406157984 */ /* 0x000ee80008000800 */
[----:B-1----:R-:W-:Y:S04]  /*0ff0*/  LDS R24, [R6+UR4+-0x8c] ;  /* 0xffff740406187984 */ /* 0x002fe80008000800 */
[----:B------:R-:W1:Y:S04]  /*1000*/  LDS R23, [R19+-0x78] ;  /* 0xffff880013177984 */ /* 0x000e680000000800 */
[----:B------:R-:W4:Y:S04]  /*1010*/  LDS R22, [R19+-0x70] ;  /* 0xffff900013167984 */ /* 0x000f280000000800 */
[----:B------:R-:W-:Y:S01]  /*1020*/  LDS R15, [R19+-0x6c] ;  /* 0xffff9400130f7984 */ /* 0x000fe20000000800 */
[----:B0-----:R-:W-:-:S03]  /*1030*/  FFMA R25, R29, R27, R18 ;  /* 0x0000001b1d197223 */ /* 0x001fc60000000012 */
[----:B------:R-:W0:Y:S01]  /*1040*/  LDS R18, [R6+UR4+0x4] ;  /* 0x0000040406127984 */ /* 0x000e220008000800 */
[----:B--2---:R-:W-:-:S03]  /*1050*/  FFMA R29, R29, R14, R17 ;  /* 0x0000000e1d1d7223 */ /* 0x004fc60000000011 */
[----:B------:R-:W2:Y:S01]  /*1060*/  LDS R17, [R6+UR4+-0x88] ;  /* 0xffff780406117984 */ /* 0x000ea20008000800 */
[-C--:B---3--:R-:W-:Y:S01]  /*1070*/  FFMA R26, R27, R21.reuse, R16 ;  /* 0x000000151b1a7223 */ /* 0x088fe20000000010 */
[----:B------:R-:W-:Y:S02]  /*1080*/  FFMA R13, R14, R21, R13 ;  /* 0x000000150e0d7223 */ /* 0x000fe4000000000d */
[----:B------:R-:W3:Y:S01]  /*1090*/  LDS R16, [R6+UR4+0x8] ;  /* 0x0000080406107984 */ /* 0x000ee20008000800 */
[C---:B-1----:R-:W-:Y:S01]  /*10a0*/  FFMA R25, R24.reuse, R23, R25 ;  /* 0x0000001718197223 */ /* 0x042fe20000000019 */
[----:B----4-:R-:W-:Y:S01]  /*10b0*/  FFMA R24, R24, R22, R29 ;  /* 0x0000001618187223 */ /* 0x010fe2000000001d */
[-C--:B0-----:R-:W-:Y:S01]  /*10c0*/  FFMA R21, R23, R18.reuse, R26 ;  /* 0x0000001217157223 */ /* 0x081fe2000000001a */
[----:B------:R-:W-:Y:S01]  /*10d0*/  FFMA R22, R22, R18, R13 ;  /* 0x0000001216167223 */ /* 0x000fe2000000000d */
[----:B------:R-:W-:Y:S01]  /*10e0*/  LDS R23, [R19+-0x8] ;  /* 0xfffff80013177984 */ /* 0x000fe20000000800 */
[----:B--2---:R-:W-:Y:S01]  /*10f0*/  FFMA R18, R14, R17, R25 ;  /* 0x000000110e127223 */ /* 0x004fe20000000019 */
[----:B------:R-:W-:-:S02]  /*1100*/  FFMA R26, R17, R15, R24 ;  /* 0x0000000f111a7223 */ /* 0x000fc40000000018 */
[----:B------:R-:W0:Y:S01]  /*1110*/  LDS R25, [R6+UR4+-0x84] ;  /* 0xffff7c0406197984 */ /* 0x000e220008000800 */
[-C--:B---3--:R-:W-:Y:S01]  /*1120*/  FFMA R14, R14, R16.reuse, R21 ;  /* 0x000000100e0e7223 */ /* 0x088fe20000000015 */
[----:B------:R-:W-:Y:S02]  /*1130*/  FFMA R28, R15, R16, R22 ;  /* 0x000000100f1c7223 */ /* 0x000fe40000000016 */
[----:B------:R-:W1:Y:S04]  /*1140*/  LDS R13, [R19] ;  /* 0x00000000130d7984 */ /* 0x000e680000000800 */
[----:B------:R-:W2:Y:S04]  /*1150*/  LDS R24, [R6+UR4+0xc] ;  /* 0x00000c0406187984 */ /* 0x000ea80008000800 */
[----:B------:R-:W-:Y:S04]  /*1160*/  LDS R22, [R6+UR4+-0x80] ;  /* 0xffff800406167984 */ /* 0x000fe80008000800 */
[----:B------:R-:W3:Y:S04]  /*1170*/  LDS R16, [R19+-0x4] ;  /* 0xfffffc0013107984 */ /* 0x000ee80000000800 */
[----:B------:R-:W4:Y:S04]  /*1180*/  LDS R21, [R6+UR4+0x10] ;  /* 0x0000100406157984 */ /* 0x000f280008000800 */
[----:B------:R-:W5:Y:S01]  /*1190*/  LDS R17, [R19+0x4] ;  /* 0x0000040013117984 */ /* 0x000f620000000800 */
[C---:B0-----:R-:W-:Y:S01]  /*11a0*/  FFMA R15, R25.reuse, R23, R18 ;  /* 0x00000017190f7223 */ /* 0x041fe20000000012 */
[----:B-1----:R-:W-:Y:S01]  /*11b0*/  FFMA R26, R25, R13, R26 ;  /* 0x0000000d191a7223 */ /* 0x002fe2000000001a */
[-C--:B--2---:R-:W-:Y:S01]  /*11c0*/  FFMA R25, R23, R24.reuse, R14 ;  /* 0x0000001817197223 */ /* 0x084fe2000000000e */
[----:B------:R-:W-:Y:S01]  /*11d0*/  FFMA R18, R13, R24, R28 ;  /* 0x000000180d127223 */ /* 0x000fe2000000001c */
[----:B------:R-:W0:Y:S04]  /*11e0*/  LDS R23, [R6+UR4+-0x7c] ;  /* 0xffff840406177984 */ /* 0x000e280008000800 */
[----:B------:R-:W1:Y:S01]  /*11f0*/  LDS R14, [R19+0x8] ;  /* 0x00000800130e7984 */ /* 0x000e620000000800 */
[----:B---3--:R-:W-:-:S03]  /*1200*/  FFMA R24, R22, R16, R15 ;  /* 0x0000001016187223 */ /* 0x008fc6000000000f */
[----:B------:R-:W2:Y:S01]  /*1210*/  LDS R15, [R6+UR4+0x14] ;  /* 0x00001404060f7984 */ /* 0x000ea20008000800 */
[----:B----4-:R-:W-:-:S03]  /*1220*/  FFMA R28, R16, R21, R25 ;  /* 0x00000015101c7223 */ /* 0x010fc60000000019 */
[----:B------:R-:W-:Y:S01]  /*1230*/  LDS R16, [R19+0x74] ;  /* 0x0000740013107984 */ /* 0x000fe20000000800 */
[----:B-----5:R-:W-:Y:S01]  /*1240*/  FFMA R26, R22, R17, R26 ;  /* 0x00000011161a7223 */ /* 0x020fe2000000001a */
[----:B------:R-:W-:Y:S02]  /*1250*/  FFMA R25, R17, R21, R18 ;  /* 0x0000001511197223 */ /* 0x000fe40000000012 */
[----:B------:R-:W3:Y:S04]  /*1260*/  LDS R17, [R6+UR4+-0x78] ;  /* 0xffff880406117984 */ /* 0x000ee80008000800 */
[----:B------:R-:W4:Y:S04]  /*1270*/  LDS R18, [R19+0x6c] ;  /* 0x00006c0013127984 */ /* 0x000f280000000800 */
[----:B------:R-:W5:Y:S01]  /*1280*/  LDS R21, [R6+UR4+0x18] ;  /* 0x0000180406157984 */ /* 0x000f620008000800 */
[----:B0-----:R-:W-:-:S03]  /*1290*/  FFMA R22, R13, R23, R24 ;  /* 0x000000170d167223 */ /* 0x001fc60000000018 */
[----:B------:R-:W-:Y:S01]  /*12a0*/  LDS R24, [R6+UR4+0x20] ;  /* 0x0000200406187984 */ /* 0x000fe20008000800 */
[----:B-1----:R-:W-:Y:S01]  /*12b0*/  FFMA R23, R23, R14, R26 ;  /* 0x0000000e17177223 */ /* 0x002fe2000000001a */
[-C--:B--2---:R-:W-:Y:S01]  /*12c0*/  FFMA R27, R13, R15.reuse, R28 ;  /* 0x0000000f0d1b7223 */ /* 0x084fe2000000001c */
[----:B------:R-:W-:Y:S01]  /*12d0*/  FFMA R15, R14, R15, R25 ;  /* 0x0000000f0e0f7223 */ /* 0x000fe20000000019 */
[----:B------:R-:W-:Y:S04]  /*12e0*/  LDS R13, [R19+0x70] ;  /* 0x00007000130d7984 */ /* 0x000fe80000000800 */
[----:B------:R-:W0:Y:S01]  /*12f0*/  LDS R14, [R6+UR4+-0x74] ;  /* 0xffff8c04060e7984 */ /* 0x000e220008000800 */
[----:B---3--:R-:W-:-:S03]  /*1300*/  FFMA R26, R17, R16, R23 ;  /* 0x00000010111a7223 */ /* 0x008fc60000000017 */
[----:B------:R-:W1:Y:S01]  /*1310*/  LDS R25, [R19+0x78] ;  /* 0x0000780013197984 */ /* 0x000e620000000800 */
[----:B----4-:R-:W-:-:S03]  /*1320*/  FFMA R29, R17, R18, R22 ;  /* 0x00000012111d7223 */ /* 0x010fc60000000016 */
[----:B------:R2:W-:Y:S01]  /*1330*/  LDS R23, [R19+0x7c] ;  /* 0x00007c0013177984 */ /* 0x0005e20000000800 */
[----:B-----5:R-:W-:-:S03]  /*1340*/  FFMA R18, R18, R21, R27 ;  /* 0x0000001512127223 */ /* 0x020fc6000000001b */
[----:B------:R-:W3:Y:S01]  /*1350*/  LDS R22, [R6+UR4+0x1c] ;  /* 0x00001c0406167984 */ /* 0x000ee20008000800 */
[----:B------:R-:W-:-:S03]  /*1360*/  FFMA R28, R16, R21, R15 ;  /* 0x00000015101c7223 */ /* 0x000fc6000000000f */
[----:B------:R-:W4:Y:S01]  /*1370*/  LDS R17, [R6+UR4+-0x70] ;  /* 0xffff900406117984 */ /* 0x000f220008000800 */
[----:B------:R-:W-:Y:S01]  /*1380*/  UIADD3 UR4, UPT, UPT, UR4, 0x24, URZ ;  /* 0x0000002404047890 */ /* 0x000fe2000fffe0ff */
[----:B--2---:R-:W-:-:S03]  /*1390*/  IADD3 R19, PT, PT, R19, 0x244, RZ ;  /* 0x0000024413137810 */ /* 0x004fc60007ffe0ff */
[----:B------:R-:W-:Y:S01]  /*13a0*/  UISETP.NE.AND UP0, UPT, UR4, 0x120, UPT ;  /* 0x000001200400788c */ /* 0x000fe2000bf05270 */
[C---:B0-----:R-:W-:Y:S01]  /*13b0*/  FFMA R29, R14.reuse, R13, R29 ;  /* 0x0000000d0e1d7223 */ /* 0x041fe2000000001d */
[----:B-1----:R-:W-:Y:S01]  /*13c0*/  FFMA R26, R14, R25, R26 ;  /* 0x000000190e1a7223 */ /* 0x002fe2000000001a */
[-C--:B---3--:R-:W-:Y:S01]  /*13d0*/  FFMA R13, R13, R22.reuse, R18 ;  /* 0x000000160d0d7223 */ /* 0x088fe20000000012 */
[----:B------:R-:W-:Y:S01]  /*13e0*/  FFMA R28, R25, R22, R28 ;  /* 0x00000016191c7223 */ /* 0x000fe2000000001c */
[C---:B----4-:R-:W-:Y:S02]  /*13f0*/  FFMA R18, R16.reuse, R17, R29 ;  /* 0x0000001110127223 */ /* 0x050fe4000000001d */
[-C--:B------:R-:W-:Y:S01]  /*1400*/  FFMA R16, R16, R24.reuse, R13 ;  /* 0x0000001810107223 */ /* 0x080fe2000000000d */
[----:B------:R-:W-:Y:S01]  /*1410*/  FFMA R17, R17, R23, R26 ;  /* 0x0000001711117223 */ /* 0x000fe2000000001a */
[----:B------:R-:W-:Y:S01]  /*1420*/  FFMA R13, R23, R24, R28 ;  /* 0x00000018170d7223 */ /* 0x000fe2000000001c */
[----:B------:R-:W-:Y:S06]  /*1430*/  BRA.U UP0, `(.L_x_22) ;  /* 0xfffffff900dc7547 */ /* 0x000fec000b83ffff */
[----:B------:R-:W-:-:S05]  /*1440*/  VIADD R12, R12, 0x1 ;  /* 0x000000010c0c7836 */ /* 0x000fca0000000000 */
[----:B------:R-:W-:-:S13]  /*1450*/  ISETP.NE.AND P0, PT, R12, 0x20, PT ;  /* 0x000000200c00780c */ /* 0x000fda0003f05270 */
[----:B------:R-:W-:Y:S05]  /*1460*/  @P0 BRA `(.L_x_23) ;  /* 0xfffffff400700947 */ /* 0x000fea000383ffff */
[----:B------:R-:W0:Y:S01]  /*1470*/  S2R R3, SR_TID.Z ;  /* 0x0000000000037919 */ /* 0x000e220000002300 */
[----:B------:R-:W1:Y:S01]  /*1480*/  LDC.64 R6, c[0x0][0x398] ;  /* 0x0000e600ff067b82 */ /* 0x000e620000000a00 */
[----:B0-----:R-:W-:-:S05]  /*1490*/  IMAD R10, R8, 0x10, R3 ;  /* 0x00000010080a7824 */ /* 0x001fca00078e0203 */
[----:B------:R-:W-:-:S05]  /*14a0*/  SHF.L.U32 R3, R10, 0x1, RZ ;  /* 0x000000010a037819 */ /* 0x000fca00000006ff */
[----:B-1----:R-:W-:Y:S01]  /*14b0*/  IMAD.WIDE.U32 R6, R3, 0x4, R6 ;  /* 0x0000000403067825 */ /* 0x002fe200078e0006 */
[----:B------:R-:W0:Y:S01]  /*14c0*/  S2R R12, SR_TID.Y ;  /* 0x00000000000c7919 */ /* 0x000e220000002200 */
[----:B------:R-:W1:Y:S03]  /*14d0*/  LDC.64 R2, c[0x0][0x390] ;  /* 0x0000e400ff027b82 */ /* 0x000e660000000a00 */
[----:B------:R-:W2:Y:S04]  /*14e0*/  LDG.E.CONSTANT R4, desc[UR6][R6.64] ;  /* 0x0000000606047981 */ /* 0x000ea8000c1e9900 */
[----:B------:R-:W3:Y:S01]  /*14f0*/  LDG.E.CONSTANT R8, desc[UR6][R6.64+0x4] ;  /* 0x0000040606087981 */ /* 0x000ee2000c1e9900 */
[----:B------:R-:W-:-:S04]  /*1500*/  IMAD R5, R10, 0xe, R5 ;  /* 0x0000000e0a057824 */ /* 0x000fc800078e0205 */
[----:B0-----:R-:W-:-:S04]  /*1510*/  IMAD R5, R5, 0x2, R12 ;  /* 0x0000000205057824 */ /* 0x001fc800078e020c */
[----:B------:R-:W-:-:S05]  /*1520*/  IMAD R5, R5, 0x7, R0 ;  /* 0x0000000705057824 */ /* 0x000fca00078e0200 */
[----:B------:R-:W-:-:S05]  /*1530*/  SHF.L.U32 R5, R5, 0x1, RZ ;  /* 0x0000000105057819 */ /* 0x000fca00000006ff */
[----:B-1----:R-:W-:-:S04]  /*1540*/  IMAD.WIDE.U32 R2, R5, 0x4, R2 ;  /* 0x0000000405027825 */ /* 0x002fc800078e0002 */
[--C-:B--2---:R-:W-:Y:S01]  /*1550*/  FADD R18, R18, R4.reuse ;  /* 0x0000000412127221 */ /* 0x104fe20000000000 */
[----:B------:R-:W-:Y:S01]  /*1560*/  FADD R4, R17, R4 ;  /* 0x0000000411047221 */ /* 0x000fe20000000000 */
[--C-:B---3--:R-:W-:Y:S01]  /*1570*/  FADD R16, R16, R8.reuse ;  /* 0x0000000810107221 */ /* 0x108fe20000000000 */
        /* <DEDUP_REMOVED lines=10> */
.L_x_24:
        /* <DEDUP_REMOVED lines=14> */
.L_x_228:


//--------------------- .text.tvmgen_default_fused_nn_contrib_conv2d_winograd_without_weight_transform_add_kernel1 --------------------------
	.section	.text.tvmgen_default_fused_nn_contrib_conv2d_winograd_without_weight_transform_add_kernel1,"ax",@progbits
	.align	128
        .global         tvmgen_default_fused_nn_contrib_conv2d_winograd_without_weight_transform_add_kernel1
        .type           tvmgen_default_fused_nn_contrib_conv2d_winograd_without_weight_transform_add_kernel1,@function
        .size           tvmgen_default_fused_nn_contrib_conv2d_winograd_without_weight_transform_add_kernel1,(.L_x_229 - tvmgen_default_fused_nn_contrib_conv2d_winograd_without_weight_transform_add_kernel1)
        .other          tvmgen_default_fused_nn_contrib_conv2d_winograd_without_weight_transform_add_kernel1,@"STO_CUDA_ENTRY STV_DEFAULT"
tvmgen_default_fused_nn_contrib_conv2d_winograd_without_weight_transform_add_kernel1:
.text.tvmgen_default_fused_nn_contrib_conv2d_winograd_without_weight_transform_add_kernel1:
        /* <DEDUP_REMOVED lines=58> */
.L_x_26:
        /* <DEDUP_REMOVED lines=36> */
.L_x_25:
        /* <DEDUP_REMOVED lines=198> */
.L_x_27:
        /* <DEDUP_REMOVED lines=12> */
.L_x_229:


//--------------------- .text.tvmgen_default_fused_nn_contrib_conv2d_winograd_without_weight_transform_add_3_kernel1 --------------------------
	.section	.text.tvmgen_default_fused_nn_contrib_conv2d_winograd_without_weight_transform_add_3_kernel1,"ax",@progbits
	.align	128
        .global         tvmgen_default_fused_nn_contrib_conv2d_winograd_without_weight_transform_add_3_kernel1
        .type           tvmgen_default_fused_nn_contrib_conv2d_winograd_without_weight_transform_add_3_kernel1,@function
        .size           tvmgen_default_fused_nn_contrib_conv2d_winograd_without_weight_transform_add_3_kernel1,(.L_x_230 - tvmgen_default_fused_nn_contrib_conv2d_winograd_without_weight_transform_add_3_kernel1)
        .other          tvmgen_default_fused_nn_contrib_conv2d_winograd_without_weight_transform_add_3_kernel1,@"STO_CUDA_ENTRY STV_DEFAULT"
tvmgen_default_fused_nn_contrib_conv2d_winograd_without_weight_transform_add_3_kernel1:
.text.tvmgen_default_fused_nn_contrib_conv2d_winograd_without_weight_transform_add_3_kernel1:
[----:B------:R-:W-:Y:S01]  /*0000*/  LDC R1, c[0x0][0x37c] ;  /* 0x0000df00ff017b82 */ /* 0x000fe20000000800 */
[----:B------:R-:W0:Y:S07]  /*0010*/  S2R R0, SR_CTAID.Z ;  /* 0x0000000000007919 */ /* 0x000e2e0000002700 */
[----:B------:R-:W1:Y:S01]  /*0020*/  S2UR UR6, SR_CgaCtaId ;  /* 0x00000000000679c3 */ /* 0x000e620000008800 */
[----:B------:R-:W-:Y:S01]  /*0030*/  UMOV UR4, 0x400 ;  /* 0x0000040000047882 */ /* 0x000fe20000000000 */
[----:B------:R-:W-:Y:S01]  /*0040*/  HFMA2 R28, -RZ, RZ, 0, 0 ;  /* 0x00000000ff1c7431 */ /* 0x000fe200000001ff */
[----:B------:R-:W2:Y:S01]  /*0050*/  S2R R8, SR_TID.Y ;  /* 0x0000000000087919 */ /* 0x000ea20000002200 */
[----:B------:R-:W-:Y:S01]  /*0060*/  UIADD3 UR5, UPT, UPT, UR4, 0x1000, URZ ;  /* 0x0000100004057890 */ /* 0x000fe2000fffe0ff */
[----:B------:R-:W-:-:S02]  /*0070*/  CS2R R26, SRZ ;  /* 0x00000000001a7805 */ /* 0x000fc4000001ff00 */
[----:B------:R-:W-:Y:S01]  /*0080*/  MOV R24, RZ ;  /* 0x000000ff00187202 */ /* 0x000fe20000000f00 */
[----:B------:R-:W3:Y:S01]  /*0090*/  S2R R2, SR_TID.X ;  /* 0x0000000000027919 */ /* 0x000ee20000002100 */
[----:B------:R-:W-:Y:S02]  /*00a0*/  CS2R R22, SRZ ;  /* 0x0000000000167805 */ /* 0x000fe4000001ff00 */
[----:B------:R-:W-:Y:S01]  /*00b0*/  CS2R R20, SRZ ;  /* 0x0000000000147805 */ /* 0x000fe2000001ff00 */
[----:B------:R-:W4:Y:S01]  /*00c0*/  LDCU.64 UR8, c[0x0][0x358] ;  /* 0x00006b00ff0877ac */ /* 0x000f220008000a00 */
[----:B------:R-:W5:Y:S01]  /*00d0*/  S2R R3, SR_CTAID.Y ;  /* 0x0000000000037919 */ /* 0x000f620000002600 */
[----:B-1----:R-:W-:Y:S02]  /*00e0*/  ULEA UR4, UR6, UR4, 0x18 ;  /* 0x0000000406047291 */ /* 0x002fe4000f8ec0ff */
[----:B------:R-:W-:Y:S01]  /*00f0*/  ULEA UR5, UR6, UR5, 0x18 ;  /* 0x0000000506057291 */ /* 0x000fe2000f8ec0ff */
[----:B0-----:R-:W-:-:S02]  /*0100*/  SHF.L.U32 R5, R0, 0x12, RZ ;  /* 0x0000001200057819 */ /* 0x001fc400000006ff */
[C---:B--2---:R-:W-:Y:S02]  /*0110*/  SHF.L.U32 R16, R8.reuse, 0x6, RZ ;  /* 0x0000000608107819 */ /* 0x044fe400000006ff */
[----:B------:R-:W-:Y:S02]  /*0120*/  SHF.L.U32 R7, R8, 0x3, RZ ;  /* 0x0000000308077819 */ /* 0x000fe400000006ff */
[----:B---3--:R-:W-:Y:S02]  /*0130*/  LOP3.LUT R5, R5, R2, RZ, 0xfc, !PT ;  /* 0x0000000205057212 */ /* 0x008fe400078efcff */
[----:B------:R-:W-:Y:S02]  /*0140*/  LOP3.LUT R19, R16, 0x1e00, RZ, 0xc0, !PT ;  /* 0x00001e0010137812 */ /* 0x000fe400078ec0ff */
[----:B------:R-:W-:Y:S02]  /*0150*/  LOP3.LUT R4, R7, 0x38, RZ, 0xc0, !PT ;  /* 0x0000003807047812 */ /* 0x000fe400078ec0ff */
[----:B-----5:R-:W-:-:S04]  /*0160*/  LEA R6, R3, R5, 0x6 ;  /* 0x0000000503067211 */ /* 0x020fc800078e30ff */
[----:B------:R-:W-:Y:S01]  /*0170*/  IADD3 R19, PT, PT, R4, R6, R19 ;  /* 0x0000000604137210 */ /* 0x000fe20007ffe013 */
[----:B------:R-:W-:Y:S02]  /*0180*/  IMAD R6, R0, -0x3e000, R5 ;  /* 0xfffc200000067824 */ /* 0x000fe400078e0205 */
[----:B------:R-:W-:Y:S01]  /*0190*/  HFMA2 R4, -RZ, RZ, 0, 0 ;  /* 0x00000000ff047431 */ /* 0x000fe200000001ff */
[----:B------:R-:W-:Y:S02]  /*01a0*/  LEA R5, R8, UR4, 0x4 ;  /* 0x0000000408057c11 */ /* 0x000fe4000f8e20ff */
[C---:B------:R-:W-:Y:S02]  /*01b0*/  IADD3 R17, PT, PT, R7.reuse, R6, RZ ;  /* 0x0000000607117210 */ /* 0x040fe40007ffe0ff */
[----:B------:R-:W-:-:S04]  /*01c0*/  IADD3 R6, PT, PT, R7, R2, RZ ;  /* 0x0000000207067210 */ /* 0x000fc80007ffe0ff */
[C---:B------:R-:W-:Y:S02]  /*01d0*/  LEA R7, R6.reuse, UR4, 0x2 ;  /* 0x0000000406077c11 */ /* 0x040fe4000f8e10ff */
[----:B----4-:R-:W-:-:S07]  /*01e0*/  LEA R6, R6, UR5, 0x2 ;  /* 0x0000000506067c11 */ /* 0x010fce000f8e10ff */
.L_x_28:
[----:B------:R-:W0:Y:S01]  /*01f0*/  LDC.64 R8, c[0x0][0x380] ;  /* 0x0000e000ff087b82 */ /* 0x000e220000000a00 */
[----:B------:R-:W-:-:S05]  /*0200*/  LEA R11, R4, R19, 0xd ;  /* 0x00000013040b7211 */ /* 0x000fca00078e68ff */
[----:B0-----:R-:W-:-:S05]  /*0210*/  IMAD.WIDE.U32 R10, R11, 0x4, R8 ;  /* 0x000000040b0a7825 */ /* 0x001fca00078e0008 */
[----:B------:R-:W2:Y:S04]  /*0220*/  LDG.E.CONSTANT R8, desc[UR8][R10.64+0x1000] ;  /* 0x001000080a087981 */ /* 0x000ea8000c1e9900 */
[----:B------:R-:W3:Y:S01]  /*0230*/  LDG.E.CONSTANT R13, desc[UR8][R10.64+0x2000] ;  /* 0x002000080a0d7981 */ /* 0x000ee2000c1e9900 */
[----:B------:R-:W-:Y:S06]  /*0240*/  BAR.SYNC.DEFER_BLOCKING 0x0 ;  /* 0x0000000000007b1d */ /* 0x000fec0000010000 */
[----:B------:R-:W4:Y:S04]  /*0250*/  LDG.E.CONSTANT R18, desc[UR8][R10.64] ;  /* 0x000000080a127981 */ /* 0x000f28000c1e9900 */
[----:B------:R-:W5:Y:S04]  /*0260*/  LDG.E.CONSTANT R14, desc[UR8][R10.64+0x3000] ;  /* 0x003000080a0e7981 */ /* 0x000f68000c1e9900 */
[----:B------:R-:W5:Y:S04]  /*0270*/  LDG.E.CONSTANT R25, desc[UR8][R10.64+0x4000] ;  /* 0x004000080a197981 */ /* 0x000f68000c1e9900 */
[----:B------:R-:W5:Y:S04]  /*0280*/  LDG.E.CONSTANT R12, desc[UR8][R10.64+0x5000] ;  /* 0x005000080a0c7981 */ /* 0x000f68000c1e9900 */
[----:B------:R-:W5:Y:S04]  /*0290*/  LDG.E.CONSTANT R29, desc[UR8][R10.64+0x6000] ;  /* 0x006000080a1d7981 */ /* 0x000f68000c1e9900 */
[----:B------:R-:W5:Y:S04]  /*02a0*/  LDG.E.CONSTANT R15, desc[UR8][R10.64+0x7000] ;  /* 0x007000080a0f7981 */ /* 0x000f68000c1e9900 */
[----:B--2---:R0:W-:Y:S02]  /*02b0*/  STS [R7+0x200], R8 ;  /* 0x0002000807007388 */ /* 0x0041e40000000800 */
[----:B0-----:R-:W0:Y:S02]  /*02c0*/  LDC.64 R8, c[0x0][0x388] ;  /* 0x0000e200ff087b82 */ /* 0x001e240000000a00 */
[----:B---3--:R1:W-:Y:S02]  /*02d0*/  STS [R7+0x400], R13 ;  /* 0x0004000d07007388 */ /* 0x0083e40000000800 */
[----:B-1----:R-:W-:-:S05]  /*02e0*/  LEA R13, R4, R17, 0x8 ;  /* 0x00000011040d7211 */ /* 0x002fca00078e40ff */
[----:B0-----:R-:W-:-:S05]  /*02f0*/  IMAD.WIDE.U32 R8, R13, 0x4, R8 ;  /* 0x000000040d087825 */ /* 0x001fca00078e0008 */
[----:B------:R-:W2:Y:S04]  /*0300*/  LDG.E.CONSTANT R13, desc[UR8][R8.64] ;  /* 0x00000008080d7981 */ /* 0x000ea8000c1e9900 */
[----:B------:R-:W3:Y:S04]  /*0310*/  LDG.E.CONSTANT R9, desc[UR8][R8.64+0x200] ;  /* 0x0002000808097981 */ /* 0x000ee8000c1e9900 */
[----:B----4-:R0:W-:Y:S04]  /*0320*/  STS [R7], R18 ;  /* 0x0000001207007388 */ /* 0x0101e80000000800 */
[----:B-----5:R-:W-:Y:S04]  /*0330*/  STS [R7+0x600], R14 ;  /* 0x0006000e07007388 */ /* 0x020fe80000000800 */
[----:B------:R-:W-:Y:S04]  /*0340*/  STS [R7+0x800], R25 ;  /* 0x0008001907007388 */ /* 0x000fe80000000800 */
[----:B------:R-:W-:Y:S04]  /*0350*/  STS [R7+0xa00], R12 ;  /* 0x000a000c07007388 */ /* 0x000fe80000000800 */
[----:B------:R-:W-:Y:S04]  /*0360*/  STS [R7+0xc00], R29 ;  /* 0x000c001d07007388 */ /* 0x000fe80000000800 */
[----:B------:R-:W-:Y:S01]  /*0370*/  STS [R7+0xe00], R15 ;  /* 0x000e000f07007388 */ /* 0x000fe20000000800 */
[----:B0-----:R-:W-:-:S03]  /*0380*/  LEA R18, R2, UR5, 0x3 ;  /* 0x0000000502127c11 */ /* 0x001fc6000f8e18ff */
[----:B--2---:R-:W-:Y:S04]  /*0390*/  STS [R6], R13 ;  /* 0x0000000d06007388 */ /* 0x004fe80000000800 */
[----:B---3--:R-:W-:Y:S01]  /*03a0*/  STS [R6+0x200], R9 ;  /* 0x0002000906007388 */ /* 0x008fe20000000800 */
[----:B------:R-:W-:Y:S06]  /*03b0*/  BAR.SYNC.DEFER_BLOCKING 0x0 ;  /* 0x0000000000007b1d */ /* 0x000fec0000010000 */
[----:B------:R-:W-:Y:S04]  /*03c0*/  LDS.64 R12, [R18] ;  /* 0x00000000120c7984 */ /* 0x000fe80000000a00 */
[----:B------:R-:W0:Y:S02]  /*03d0*/  LDS.128 R8, [R5] ;  /* 0x0000000005087984 */ /* 0x000e240000000c00 */
[C---:B0-----:R-:W-:Y:S01]  /*03e0*/  FFMA R14, R8.reuse, R13, R20 ;  /* 0x0000000d080e7223 */ /* 0x041fe20000000014 */
[----:B------:R-:W-:Y:S01]  /*03f0*/  FFMA R15, R8, R12, R27 ;  /* 0x0000000c080f7223 */ /* 0x000fe2000000001b */
[CC--:B------:R-:W-:Y:S01]  /*0400*/  FFMA R21, R12.reuse, R9.reuse, R21 ;  /* 0x000000090c157223 */ /* 0x0c0fe20000000015 */
[C---:B------:R-:W-:Y:S01]  /*0410*/  FFMA R20, R13.reuse, R9, R28 ;  /* 0x000000090d147223 */ /* 0x040fe2000000001c */
[CC--:B------:R-:W-:Y:S01]  /*0420*/  FFMA R23, R12.reuse, R10.reuse, R23 ;  /* 0x0000000a0c177223 */ /* 0x0c0fe20000000017 */
[C---:B------:R-:W-:Y:S01]  /*0430*/  FFMA R22, R13.reuse, R10, R22 ;  /* 0x0000000a0d167223 */ /* 0x040fe20000000016 */
[-C--:B------:R-:W-:Y:S01]  /*0440*/  FFMA R24, R12, R11.reuse, R24 ;  /* 0x0000000b0c187223 */ /* 0x080fe20000000018 */
[----:B------:R-:W-:-:S02]  /*0450*/  FFMA R26, R13, R11, R26 ;  /* 0x0000000b0d1a7223 */ /* 0x000fc4000000001a */
[----:B------:R-:W-:Y:S04]  /*0460*/  LDS.64 R12, [R18+0x40] ;  /* 0x00004000120c7984 */ /* 0x000fe80000000a00 */
[----:B------:R-:W0:Y:S02]  /*0470*/  LDS.128 R8, [R5+0x100] ;  /* 0x0001000005087984 */ /* 0x000e240000000c00 */
        /* <DEDUP_REMOVED lines=127> */
[----:B------:R-:W-:Y:S01]  /*0c70*/  FFMA R26, R13, R11, R26 ;  /* 0x0000000b0d1a7223 */ /* 0x000fe2000000001a */
[----:B------:R-:W-:Y:S04]  /*0c80*/  LDS.64 R20, [R18+0x380] ;  /* 0x0003800012147984 */ /* 0x000fe80000000a00 */
[----:B------:R-:W0:Y:S01]  /*0c90*/  LDS.128 R8, [R5+0xe00] ;  /* 0x000e000005087984 */ /* 0x000e220000000c00 */
[----:B------:R-:W-:-:S04]  /*0ca0*/  IADD3 R4, PT, PT, R4, 0x1, RZ ;  /* 0x0000000104047810 */ /* 0x000fc80007ffe0ff */
[----:B------:R-:W-:Y:S01]  /*0cb0*/  ISETP.NE.AND P0, PT, R4, 0x20, PT ;  /* 0x000000200400780c */ /* 0x000fe20003f05270 */
[C---:B0-----:R-:W-:Y:S01]  /*0cc0*/  FFMA R27, R8.reuse, R20, R15 ;  /* 0x00000014081b7223 */ /* 0x041fe2000000000f */
[----:B------:R-:W-:Y:S01]  /*0cd0*/  FFMA R29, R8, R21, R14 ;  /* 0x00000015081d7223 */ /* 0x000fe2000000000e */
[CC--:B------:R-:W-:Y:S01]  /*0ce0*/  FFMA R25, R20.reuse, R9.reuse, R25 ;  /* 0x0000000914197223 */ /* 0x0c0fe20000000019 */
[C---:B------:R-:W-:Y:S01]  /*0cf0*/  FFMA R28, R21.reuse, R9, R28 ;  /* 0x00000009151c7223 */ /* 0x040fe2000000001c */
[----:B------:R-:W-:Y:S04]  /*0d00*/  LDS.128 R12, [R5+0xf00] ;  /* 0x000f0000050c7984 */ /* 0x000fe80000000c00 */
[----:B------:R-:W0:Y:S01]  /*0d10*/  LDS.64 R8, [R18+0x3c0] ;  /* 0x0003c00012087984 */ /* 0x000e220000000a00 */
[CC--:B------:R-:W-:Y:S01]  /*0d20*/  FFMA R23, R20.reuse, R10.reuse, R23 ;  /* 0x0000000a14177223 */ /* 0x0c0fe20000000017 */
[C---:B------:R-:W-:Y:S01]  /*0d30*/  FFMA R22, R21.reuse, R10, R22 ;  /* 0x0000000a15167223 */ /* 0x040fe20000000016 */
[-C--:B------:R-:W-:Y:S01]  /*0d40*/  FFMA R24, R20, R11.reuse, R24 ;  /* 0x0000000b14187223 */ /* 0x080fe20000000018 */
[----:B------:R-:W-:Y:S01]  /*0d50*/  FFMA R26, R21, R11, R26 ;  /* 0x0000000b151a7223 */ /* 0x000fe2000000001a */
        /* <DEDUP_REMOVED lines=8> */
[----:B------:R-:W-:Y:S06]  /*0de0*/  @P0 BRA `(.L_x_28) ;  /* 0xfffffff400000947 */ /* 0x000fec000383ffff */
[----:B------:R-:W0:Y:S01]  /*0df0*/  LDC.64 R4, c[0x0][0x390] ;  /* 0x0000e400ff047b82 */ /* 0x000e220000000a00 */
[----:B------:R-:W-:-:S04]  /*0e00*/  LEA R3, R0, R3, 0x3 ;  /* 0x0000000300037211 */ /* 0x000fc800078e18ff */
[----:B------:R-:W-:-:S04]  /*0e10*/  LEA R3, R3, R16, 0xa ;  /* 0x0000001003037211 */ /* 0x000fc800078e50ff */
[----:B------:R-:W-:-:S05]  /*0e20*/  LEA R3, R2, R3, 0x1 ;  /* 0x0000000302037211 */ /* 0x000fca00078e08ff */
[----:B0-----:R-:W-:-:S05]  /*0e30*/  IMAD.WIDE.U32 R4, R3, 0x4, R4 ;  /* 0x0000000403047825 */ /* 0x001fca00078e0004 */
        /* <DEDUP_REMOVED lines=9> */
.L_x_29:
        /* <DEDUP_REMOVED lines=11> */
.L_x_230:


//--------------------- .text.tvmgen_default_fused_nn_contrib_conv2d_winograd_without_weight_transform_add_nn_relu_2_kernel2 --------------------------
	.section	.text.tvmgen_default_fused_nn_contrib_conv2d_winograd_without_weight_transform_add_nn_relu_2_kernel2,"ax",@progbits
	.align	128
        .global         tvmgen_default_fused_nn_contrib_conv2d_winograd_without_weight_transform_add_nn_relu_2_kernel2
        .type           tvmgen_default_fused_nn_contrib_conv2d_winograd_without_weight_transform_add_nn_relu_2_kernel2,@function
        .size           tvmgen_default_fused_nn_contrib_conv2d_winograd_without_weight_transform_add_nn_relu_2_kernel2,(.L_x_231 - tvmgen_default_fused_nn_contrib_conv2d_winograd_without_weight_transform_add_nn_relu_2_kernel2)
        .other          tvmgen_default_fused_nn_contrib_conv2d_winograd_without_weight_transform_add_nn_relu_2_kernel2,@"STO_CUDA_ENTRY STV_DEFAULT"
tvmgen_default_fused_nn_contrib_conv2d_winograd_without_weight_transform_add_nn_relu_2_kernel2:
.text.tvmgen_default_fused_nn_contrib_conv2d_winograd_without_weight_transform_add_nn_relu_2_kernel2:
[----:B------:R-:W-:Y:S01]  /*0000*/  LDC R1, c[0x0][0x37c] ;  /* 0x0000df00ff017b82 */ /* 0x000fe20000000800 */
[----:B------:R-:W0:Y:S01]  /*0010*/  S2R R5, SR_CTAID.X ;  /* 0x0000000000057919 */ /* 0x000e220000002500 */
[----:B------:R-:W1:Y:S01]  /*0020*/  LDCU.64 UR4, c[0x0][0x358] ;  /* 0x00006b00ff0477ac */ /* 0x000e620008000a00 */
[----:B------:R-:W2:Y:S01]  /*0030*/  S2R R3, SR_TID.X ;  /* 0x0000000000037919 */ /* 0x000ea20000002100 */
[----:B0-----:R-:W-:-:S04]  /*0040*/  SHF.L.U32 R0, R5, 0x7, RZ ;  /* 0x0000000705007819 */ /* 0x001fc800000006ff */
[----:B--2---:R-:W-:-:S05]  /*0050*/  LOP3.LUT R0, R0, R3, RZ, 0xfc, !PT ;  /* 0x0000000300007212 */ /* 0x004fca00078efcff */
[----:B------:R-:W-:-:S04]  /*0060*/  IMAD R2, R5, -0x62, R0 ;  /* 0xffffff9e05027824 */ /* 0x000fc800078e0200 */
[----:B------:R-:W-:-:S04]  /*0070*/  IMAD.HI.U32 R3, R2, 0x5397829d, RZ ;  /* 0x5397829d02037827 */ /* 0x000fc800078e00ff */
[----:B------:R-:W-:Y:S01]  /*0080*/  IMAD R6, R5, -0x1c, R2 ;  /* 0xffffffe405067824 */ /* 0x000fe200078e0202 */
[----:B------:R-:W-:-:S03]  /*0090*/  SHF.R.U32.HI R3, RZ, 0x4, R3 ;  /* 0x00000004ff037819 */ /* 0x000fc60000011603 */
[----:B------:R-:W-:-:S04]  /*00a0*/  IMAD.HI.U32 R7, R6, 0x24924925, RZ ;  /* 0x2492492506077827 */ /* 0x000fc800078e00ff */
[----:B------:R-:W-:Y:S01]  /*00b0*/  IMAD R4, R3, -0x31, R2 ;  /* 0xffffffcf03047824 */ /* 0x000fe200078e0202 */
[----:B------:R-:W-:-:S04]  /*00c0*/  IADD3 R8, PT, PT, R6, -R7, RZ ;  /* 0x8000000706087210 */ /* 0x000fc80007ffe0ff */
[----:B------:R-:W-:Y:S02]  /*00d0*/  PRMT R3, R4, 0x9910, RZ ;  /* 0x0000991004037816 */ /* 0x000fe400000000ff */
[----:B------:R-:W-:Y:S01]  /*00e0*/  LEA.HI R8, R8, R7, RZ, 0x1f ;  /* 0x0000000708087211 */ /* 0x000fe200078ff8ff */
[----:B------:R-:W-:-:S03]  /*00f0*/  IMAD.HI.U32 R7, R0, 0x5397829d, RZ ;  /* 0x5397829d00077827 */ /* 0x000fc600078e00ff */
[----:B------:R-:W-:Y:S01]  /*0100*/  SHF.R.U32.HI R9, RZ, 0x2, R8 ;  /* 0x00000002ff097819 */ /* 0x000fe20000011608 */
[----:B------:R-:W-:Y:S01]  /*0110*/  IMAD R3, R3, 0x25, RZ ;  /* 0x0000002503037824 */ /* 0x000fe200078e02ff */
[----:B------:R-:W-:-:S03]  /*0120*/  SHF.R.U32.HI R7, RZ, 0x4, R7 ;  /* 0x00000004ff077819 */ /* 0x000fc60000011607 */
[----:B------:R-:W-:Y:S01]  /*0130*/  IMAD R6, R9, -0x7, R6 ;  /* 0xfffffff909067824 */ /* 0x000fe200078e0206 */
[----:B------:R-:W-:-:S04]  /*0140*/  LOP3.LUT R3, R3, 0xffff, RZ, 0xc0, !PT ;  /* 0x0000ffff03037812 */ /* 0x000fc800078ec0ff */
[----:B------:R-:W-:-:S04]  /*0150*/  SHF.R.U32.HI R3, RZ, 0x8, R3 ;  /* 0x00000008ff037819 */ /* 0x000fc80000011603 */
[----:B------:R-:W-:Y:S02]  /*0160*/  PRMT R5, R3, 0x9910, RZ ;  /* 0x0000991003057816 */ /* 0x000fe400000000ff */
[----:B------:R-:W0:Y:S02]  /*0170*/  LDC.64 R2, c[0x0][0x380] ;  /* 0x0000e000ff027b82 */ /* 0x000e240000000a00 */
[----:B------:R-:W-:-:S04]  /*0180*/  LEA R5, R5, -R5, 0x3 ;  /* 0x8000000505057211 */ /* 0x000fc800078e18ff */
[----:B------:R-:W-:-:S04]  /*0190*/  IADD3 R5, PT, PT, RZ, -R5, RZ ;  /* 0x80000005ff057210 */ /* 0x000fc80007ffe0ff */
[----:B------:R-:W-:-:S04]  /*01a0*/  PRMT R5, R5, 0x7710, RZ ;  /* 0x0000771005057816 */ /* 0x000fc800000000ff */
[----:B------:R-:W-:Y:S01]  /*01b0*/  IADD3 R5, PT, PT, R4, R5, RZ ;  /* 0x0000000504057210 */ /* 0x000fe20007ffe0ff */
[----:B------:R-:W-:-:S03]  /*01c0*/  IMAD R4, R7, 0x31, R4 ;  /* 0x0000003107047824 */ /* 0x000fc600078e0204 */
[----:B------:R-:W-:-:S04]  /*01d0*/  LOP3.LUT R5, R5, 0xff, RZ, 0xc0, !PT ;  /* 0x000000ff05057812 */ /* 0x000fc800078ec0ff */
[----:B------:R-:W-:-:S05]  /*01e0*/  IADD3 R5, PT, PT, -R5, R4, R6 ;  /* 0x0000000405057210 */ /* 0x000fca0007ffe106 */
[----:B0-----:R-:W-:Y:S02]  /*01f0*/  IMAD.WIDE.U32 R2, R5, 0x4, R2 ;  /* 0x0000000405027825 */ /* 0x001fe400078e0002 */
[----:B------:R-:W0:Y:S03]  /*0200*/  LDC.64 R4, c[0x0][0x390] ;  /* 0x0000e400ff047b82 */ /* 0x000e260000000a00 */
[----:B-1----:R-:W2:Y:S04]  /*0210*/  LDG.E.CONSTANT R22, desc[UR4][R2.64] ;  /* 0x0000000402167981 */ /* 0x002ea8000c1e9900 */
[----:B------:R-:W3:Y:S04]  /*0220*/  LDG.E.CONSTANT R21, desc[UR4][R2.64+0xc400] ;  /* 0x00c4000402157981 */ /* 0x000ee8000c1e9900 */
        /* <DEDUP_REMOVED lines=11> */
[----:B------:R-:W5:Y:S01]  /*02e0*/  LDG.E.CONSTANT R12, desc[UR4][R2.64+0x9f400] ;  /* 0x09f40004020c7981 */ /* 0x000f62000c1e9900 */
[----:B0-----:R-:W-:-:S03]  /*02f0*/  IMAD.WIDE.U32 R4, R7, 0x4, R4 ;  /* 0x0000000407047825 */ /* 0x001fc600078e0004 */
[----:B------:R-:W5:Y:S04]  /*0300*/  LDG.E.CONSTANT R8, desc[UR4][R2.64+0xab800] ;  /* 0x0ab8000402087981 */ /* 0x000f68000c1e9900 */
[----:B------:R-:W5:Y:S04]  /*0310*/  LDG.E.CONSTANT R7, desc[UR4][R2.64+0xb7c00] ;  /* 0x0b7c000402077981 */ /* 0x000f68000c1e9900 */
[----:B------:R0:W5:Y:S01]  /*0320*/  LDG.E.CONSTANT R4, desc[UR4][R4.64] ;  /* 0x0000000404047981 */ /* 0x000162000c1e9900 */
[----:B------:R-:W-:-:S05]  /*0330*/  IMAD.HI.U32 R0, R0, -0x6db6db6d, RZ ;  /* 0x9249249300007827 */ /* 0x000fca00078e00ff */
[----:B------:R-:W-:-:S05]  /*0340*/  SHF.R.U32.HI R23, RZ, 0x2, R0 ;  /* 0x00000002ff177819 */ /* 0x000fca0000011600 */
[----:B------:R-:W-:Y:S02]  /*0350*/  IMAD R6, R23, 0xe, R6 ;  /* 0x0000000e17067824 */ /* 0x000fe400078e0206 */
        /* <DEDUP_REMOVED lines=8> */
[C---:B0-----:R-:W-:Y:S01]  /*03e0*/  FADD R5, -R15.reuse, R22 ;  /* 0x000000160f057221 */ /* 0x041fe20000000100 */
[----:B------:R-:W-:Y:S02]  /*03f0*/  FADD R3, -R15, R0 ;  /* 0x000000000f037221 */ /* 0x000fe40000000100 */
[----:B------:R-:W-:Y:S01]  /*0400*/  FADD R20, R20, R19 ;  /* 0x0000001314147221 */ /* 0x000fe20000000000 */
[----:B------:R-:W-:-:S03]  /*0410*/  FADD R18, R23, R18 ;  /* 0x0000001217127221 */ /* 0x000fc60000000000 */
        /* <DEDUP_REMOVED lines=19> */
[----:B------:R-:W-:Y:S01]  /*0550*/  SHF.L.U32 R5, R6, 0x1, RZ ;  /* 0x0000000106057819 */ /* 0x000fe200000006ff */
[----:B------:R-:W-:Y:S01]  /*0560*/  FADD R17, -R12, R17 ;  /* 0x000000110c117221 */ /* 0x000fe20000000100 */
[----:B------:R-:W-:Y:S01]  /*0570*/  FADD R13, R13, R12 ;  /* 0x0000000c0d0d7221 */ /* 0x000fe20000000000 */
[----:B------:R-:W-:Y:S02]  /*0580*/  FADD R9, R0, R9 ;  /* 0x0000000900097221 */ /* 0x000fe40000000000 */
        /* <DEDUP_REMOVED lines=17> */
.L_x_30:
        /* <DEDUP_REMOVED lines=14> */
.L_x_231:


//--------------------- .text.tvmgen_default_fused_nn_contrib_conv2d_winograd_without_weight_transform_add_nn_relu_3_kernel1 --------------------------
	.section	.text.tvmgen_default_fused_nn_contrib_conv2d_winograd_without_weight_transform_add_nn_relu_3_kernel1,"ax",@progbits
	.align	128
        .global         tvmgen_default_fused_nn_contrib_conv2d_winograd_without_weight_transform_add_nn_relu_3_kernel1
        .type           tvmgen_default_fused_nn_contrib_conv2d_winograd_without_weight_transform_add_nn_relu_3_kernel1,@function
        .size           tvmgen_default_fused_nn_contrib_conv2d_winograd_without_weight_transform_add_nn_relu_3_kernel1,(.L_x_232 - tvmgen_default_fused_nn_contrib_conv2d_winograd_without_weight_transform_add_nn_relu_3_kernel1)
        .other          tvmgen_default_fused_nn_contrib_conv2d_winograd_without_weight_transform_add_nn_relu_3_kernel1,@"STO_CUDA_ENTRY STV_DEFAULT"
tvmgen_default_fused_nn_contrib_conv2d_winograd_without_weight_transform_add_nn_relu_3_kernel1:
.text.tvmgen_default_fused_nn_contrib_conv2d_winograd_without_weight_transform_add_nn_relu_3_kernel1:
        /* <DEDUP_REMOVED lines=31> */
.L_x_31:
        /* <DEDUP_REMOVED lines=206> */
.L_x_32:
        /* <DEDUP_REMOVED lines=11> */
.L_x_232:


//--------------------- .text.tvmgen_default_fused_nn_contrib_conv2d_winograd_without_weight_transform_add_add_nn_relu_kernel2 --------------------------
	.section	.text.tvmgen_default_fused_nn_contrib_conv2d_winograd_without_weight_transform_add_add_nn_relu_kernel2,"ax",@progbits
	.align	128
        .global         tvmgen_default_fused_nn_contrib_conv2d_winograd_without_weight_transform_add_add_nn_relu_kernel2
        .type           tvmgen_default_fused_nn_contrib_conv2d_winograd_without_weight_transform_add_add_nn_relu_kernel2,@function
        .size           tvmgen_default_fused_nn_contrib_conv2d_winograd_without_weight_transform_add_add_nn_relu_kernel2,(.L_x_233 - tvmgen_default_fused_nn_contrib_conv2d_winograd_without_weight_transform_add_add_nn_relu_kernel2)
        .other          tvmgen_default_fused_nn_contrib_conv2d_winograd_without_weight_transform_add_add_nn_relu_kernel2,@"STO_CUDA_ENTRY STV_DEFAULT"
tvmgen_default_fused_nn_contrib_conv2d_winograd_without_weight_transform_add_add_nn_relu_kernel2:
.text.tvmgen_default_fused_nn_contrib_conv2d_winograd_without_weight_transform_add_add_nn_relu_kernel2:
[----:B------:R-:W-:Y:S01]  /*0000*/  LDC R1, c[0x0][0x37c] ;  /* 0x0000df00ff017b82 */ /* 0x000fe20000000800 */
[----:B------:R-:W0:Y:S07]  /*0010*/  S2R R7, SR_CTAID.X ;  /* 0x0000000000077919 */ /* 0x000e2e0000002500 */
[----:B------:R-:W1:Y:S01]  /*0020*/  LDC.64 R14, c[0x0][0x380] ;  /* 0x0000e000ff0e7b82 */ /* 0x000e620000000a00 */
[----:B------:R-:W2:Y:S01]  /*0030*/  LDCU.64 UR4, c[0x0][0x358] ;  /* 0x00006b00ff0477ac */ /* 0x000ea20008000a00 */
[----:B------:R-:W3:Y:S01]  /*0040*/  S2R R3, SR_TID.X ;  /* 0x0000000000037919 */ /* 0x000ee20000002100 */
[----:B0-----:R-:W-:-:S04]  /*0050*/  SHF.L.U32 R0, R7, 0x7, RZ ;  /* 0x0000000707007819 */ /* 0x001fc800000006ff */
[----:B---3--:R-:W-:-:S05]  /*0060*/  LOP3.LUT R3, R0, R3, RZ, 0xfc, !PT ;  /* 0x0000000300037212 */ /* 0x008fca00078efcff */
[----:B-1----:R-:W-:-:S05]  /*0070*/  IMAD.WIDE.U32 R14, R3, 0x4, R14 ;  /* 0x00000004030e7825 */ /* 0x002fca00078e000e */
[----:B--2---:R-:W2:Y:S04]  /*0080*/  LDG.E.CONSTANT R18, desc[UR4][R14.64] ;  /* 0x000000040e127981 */ /* 0x004ea8000c1e9900 */
        /* <DEDUP_REMOVED lines=11> */
[----:B------:R-:W0:Y:S01]  /*0140*/  S2R R22, SR_TID.X ;  /* 0x0000000000167919 */ /* 0x000e220000002100 */
[----:B------:R-:W-:-:S02]  /*0150*/  SHF.L.U32 R17, R7, 0x7, RZ ;  /* 0x0000000707117819 */ /* 0x000fc400000006ff */
[----:B------:R-:W-:Y:S01]  /*0160*/  SHF.L.U32 R19, R7, 0x6, RZ ;  /* 0x0000000607137819 */ /* 0x000fe200000006ff */
[----:B------:R-:W5:Y:S04]  /*0170*/  LDG.E.CONSTANT R11, desc[UR4][R14.64+0x93000] ;  /* 0x093000040e0b7981 */ /* 0x000f68000c1e9900 */
[----:B------:R-:W5:Y:S01]  /*0180*/  LDG.E.CONSTANT R8, desc[UR4][R14.64+0x9f400] ;  /* 0x09f400040e087981 */ /* 0x000f62000c1e9900 */
[----:B0-----:R-:W-:-:S05]  /*0190*/  LOP3.LUT R20, R17, R22, RZ, 0xfc, !PT ;  /* 0x0000001611147212 */ /* 0x001fca00078efcff */
[----:B------:R-:W-:Y:S01]  /*01a0*/  IMAD R17, R7, -0x7e, R20 ;  /* 0xffffff8207117824 */ /* 0x000fe200078e0214 */
[----:B------:R-:W-:-:S04]  /*01b0*/  SHF.R.U32.HI R20, RZ, 0x1, R22 ;  /* 0x00000001ff147819 */ /* 0x000fc80000011616 */
[----:B------:R-:W-:Y:S02]  /*01c0*/  LOP3.LUT R19, R19, R20, RZ, 0xfc, !PT ;  /* 0x0000001413137212 */ /* 0x000fe400078efcff */
[----:B------:R-:W-:-:S03]  /*01d0*/  SHF.R.U32.HI R21, RZ, 0x1, R17 ;  /* 0x00000001ff157819 */ /* 0x000fc60000011611 */
[----:B------:R-:W-:Y:S01]  /*01e0*/  IMAD.HI.U32 R19, R19, -0x6db6db6d, RZ ;  /* 0x9249249313137827 */ /* 0x000fe200078e00ff */
[----:B------:R-:W-:Y:S02]  /*01f0*/  SHF.R.U32.HI R20, RZ, 0x2, R22 ;  /* 0x00000002ff147819 */ /* 0x000fe40000011616 */
[----:B------:R-:W-:Y:S01]  /*0200*/  SHF.L.U32 R7, R7, 0x5, RZ ;  /* 0x0000000507077819 */ /* 0x000fe200000006ff */
[----:B------:R-:W-:Y:S01]  /*0210*/  IMAD.HI.U32 R21, R21, -0x6db6db6d, RZ ;  /* 0x9249249315157827 */ /* 0x000fe200078e00ff */
[----:B------:R-:W-:Y:S02]  /*0220*/  SHF.R.U32.HI R29, RZ, 0x2, R19 ;  /* 0x00000002ff1d7819 */ /* 0x000fe40000011613 */
[----:B------:R-:W-:Y:S02]  /*0230*/  LOP3.LUT R7, R7, R20, RZ, 0xfc, !PT ;  /* 0x0000001407077212 */ /* 0x000fe400078efcff */
[----:B------:R-:W-:-:S05]  /*0240*/  SHF.R.U32.HI R20, RZ, 0x2, R21 ;  /* 0x00000002ff147819 */ /* 0x000fca0000011615 */
[----:B------:R-:W-:-:S04]  /*0250*/  IMAD R20, R20, -0xe, R17 ;  /* 0xfffffff214147824 */ /* 0x000fc800078e0211 */
[----:B------:R-:W-:Y:S02]  /*0260*/  IMAD R29, R29, 0x38, R20 ;  /* 0x000000381d1d7824 */ /* 0x000fe400078e0214 */
[----:B--2---:R-:W-:Y:S01]  /*0270*/  FADD R19, RZ, R18 ;  /* 0x00000012ff137221 */ /* 0x004fe20000000000 */
[--C-:B---3--:R-:W-:Y:S01]  /*0280*/  FADD R23, RZ, R16.reuse ;  /* 0x00000010ff177221 */ /* 0x108fe20000000000 */
[--C-:B------:R-:W-:Y:S02]  /*0290*/  FADD R21, RZ, -R16.reuse ;  /* 0x80000010ff157221 */ /* 0x100fe40000000000 */
[----:B------:R-:W-:Y:S01]  /*02a0*/  FADD R19, R19, R16 ;  /* 0x0000001013137221 */ /* 0x000fe20000000000 */
[C---:B----4-:R-:W-:Y:S01]  /*02b0*/  FADD R18, R12.reuse, R23 ;  /* 0x000000170c127221 */ /* 0x050fe20000000000 */
[----:B------:R-:W-:Y:S02]  /*02c0*/  FADD R16, R12, R21 ;  /* 0x000000150c107221 */ /* 0x000fe40000000000 */
[----:B------:R-:W-:Y:S01]  /*02d0*/  FADD R12, R19, R12 ;  /* 0x0000000c130c7221 */ /* 0x000fe20000000000 */
[C---:B-----5:R-:W-:Y:S01]  /*02e0*/  FFMA R17, R3.reuse, 0.25, R18 ;  /* 0x3e80000003117823 */ /* 0x060fe20000000012 */
[----:B------:R-:W-:-:S02]  /*02f0*/  FFMA R23, R3, 0.125, R16 ;  /* 0x3e00000003177823 */ /* 0x000fc40000000010 */
[----:B------:R-:W-:Y:S01]  /*0300*/  FADD R19, R12, R3 ;  /* 0x000000030c137221 */ /* 0x000fe20000000000 */
[----:B------:R-:W-:Y:S01]  /*0310*/  FFMA R18, R3, 0.5, R16 ;  /* 0x3f00000003127823 */ /* 0x000fe20000000010 */
[C-C-:B------:R-:W-:Y:S01]  /*0320*/  FADD R21, R10.reuse, R10.reuse ;  /* 0x0000000a0a157221 */ /* 0x140fe20000000000 */
[C---:B------:R-:W-:Y:S01]  /*0330*/  FFMA R23, R10.reuse, -8, R23 ;  /* 0xc10000000a177823 */ /* 0x040fe20000000017 */
[----:B------:R-:W-:Y:S01]  /*0340*/  FFMA R17, R10, 4, R17 ;  /* 0x408000000a117823 */ /* 0x000fe20000000011 */
[----:B------:R-:W-:Y:S01]  /*0350*/  FADD R10, R19, R10 ;  /* 0x0000000a130a7221 */ /* 0x000fe20000000000 */
[----:B------:R-:W-:Y:S01]  /*0360*/  FADD R27, R18, -R21 ;  /* 0x80000015121b7221 */ /* 0x000fe20000000000 */
[----:B------:R-:W-:Y:S01]  /*0370*/  FADD R19, R23, R6 ;  /* 0x0000000617137221 */ /* 0x000fe20000000000 */
[----:B------:R-:W2:Y:S01]  /*0380*/  LDG.E.CONSTANT R3, desc[UR4][R14.64+0xab800] ;  /* 0x0ab800040e037981 */ /* 0x000ea2000c1e9900 */
[--C-:B------:R-:W-:Y:S01]  /*0390*/  FADD R25, RZ, -R5.reuse ;  /* 0x80000005ff197221 */ /* 0x100fe20000000000 */
[--C-:B------:R-:W-:Y:S01]  /*03a0*/  FADD R21, R10, R5.reuse ;  /* 0x000000050a157221 */ /* 0x100fe20000000000 */
[----:B------:R-:W-:Y:S01]  /*03b0*/  FADD R23, RZ, R5 ;  /* 0x00000005ff177221 */ /* 0x000fe20000000000 */
[----:B------:R-:W3:Y:S01]  /*03c0*/  LDG.E.CONSTANT R10, desc[UR4][R14.64+0xb7c00] ;  /* 0x0b7c00040e0a7981 */ /* 0x000ee2000c1e9900 */
[--C-:B------:R-:W-:Y:S01]  /*03d0*/  FADD R16, RZ, -R2.reuse ;  /* 0x80000002ff107221 */ /* 0x100fe20000000000 */
[C---:B------:R-:W-:Y:S01]  /*03e0*/  FADD R25, -R2.reuse, R25 ;  /* 0x0000001902197221 */ /* 0x040fe20000000100 */
[C---:B------:R-:W-:Y:S01]  /*03f0*/  FADD R23, R2.reuse, R23 ;  /* 0x0000001702177221 */ /* 0x040fe20000000000 */
[C---:B------:R-:W-:Y:S01]  /*0400*/  FADD R17, R2.reuse, R17 ;  /* 0x0000001102117221 */ /* 0x040fe20000000000 */
[C---:B------:R-:W-:Y:S01]  /*0410*/  FADD R27, -R2.reuse, R27 ;  /* 0x0000001b021b7221 */ /* 0x040fe20000000100 */
[----:B------:R-:W-:Y:S01]  /*0420*/  FADD R19, -R2, R19 ;  /* 0x0000001302137221 */ /* 0x000fe20000000100 */
[--C-:B------:R-:W-:Y:S01]  /*0430*/  FADD R21, R21, R2.reuse ;  /* 0x0000000215157221 */ /* 0x100fe20000000000 */
[----:B------:R-:W-:Y:S01]  /*0440*/  FADD R2, RZ, R2 ;  /* 0x00000002ff027221 */ /* 0x000fe20000000000 */
[C---:B------:R-:W-:Y:S01]  /*0450*/  FADD R6, R4.reuse, R27 ;  /* 0x0000001b04067221 */ /* 0x040fe20000000000 */
[C---:B------:R-:W-:Y:S01]  /*0460*/  FADD R26, -R4.reuse, R16 ;  /* 0x00000010041a7221 */ /* 0x040fe20000000100 */
[----:B------:R-:W4:Y:S01]  /*0470*/  LDG.E.CONSTANT R5, desc[UR4][R14.64+0xc4000] ;  /* 0x0c4000040e057981 */ /* 0x000f22000c1e9900 */
[C-C-:B------:R-:W-:Y:S01]  /*0480*/  FADD R12, -R4.reuse, R2.reuse ;  /* 0x00000002040c7221 */ /* 0x140fe20000000100 */
[C---:B------:R-:W-:Y:S01]  /*0490*/  FADD R24, R4.reuse, R2 ;  /* 0x0000000204187221 */ /* 0x040fe20000000000 */
[C---:B------:R-:W-:Y:S01]  /*04a0*/  FADD R2, R4.reuse, R19 ;  /* 0x0000001304027221 */ /* 0x040fe20000000000 */
[C---:B------:R-:W-:Y:S01]  /*04b0*/  FADD R16, R4.reuse, R16 ;  /* 0x0000001004107221 */ /* 0x040fe20000000000 */
[C---:B------:R-:W-:Y:S01]  /*04c0*/  FADD R18, -R4.reuse, R25 ;  /* 0x0000001904127221 */ /* 0x040fe20000000100 */
[C---:B------:R-:W-:Y:S01]  /*04d0*/  FADD R20, R4.reuse, R23 ;  /* 0x0000001704147221 */ /* 0x040fe20000000000 */
[----:B------:R-:W-:Y:S01]  /*04e0*/  FADD R22, R4, R17 ;  /* 0x0000001104167221 */ /* 0x000fe20000000000 */
[----:B------:R-:W-:Y:S01]  /*04f0*/  FADD R4, R21, R4 ;  /* 0x0000000415047221 */ /* 0x000fe20000000000 */
[C---:B------:R-:W-:Y:S01]  /*0500*/  FFMA R6, R9.reuse, 0.5, R6 ;  /* 0x3f00000009067823 */ /* 0x040fe20000000006 */
[C---:B------:R-:W-:Y:S01]  /*0510*/  FFMA R25, R9.reuse, 0.125, R2 ;  /* 0x3e00000009197823 */ /* 0x040fe20000000002 */
[----:B------:R-:W-:Y:S01]  /*0520*/  FADD R23, R0, R0 ;  /* 0x0000000000177221 */ /* 0x000fe20000000000 */
[C---:B------:R-:W-:Y:S01]  /*0530*/  FFMA R27, R9.reuse, -0.5, R12 ;  /* 0xbf000000091b7823 */ /* 0x040fe2000000000c */
[C---:B------:R-:W-:Y:S01]  /*0540*/  FFMA R17, R9.reuse, 0.5, R16 ;  /* 0x3f00000009117823 */ /* 0x040fe20000000010 */
[----:B------:R-:W5:Y:S01]  /*0550*/  LDG.E.CONSTANT R21, desc[UR4][R14.64+0xd0400] ;  /* 0x0d0400040e157981 */ /* 0x000f62000c1e9900 */
[C---:B------:R-:W-:Y:S01]  /*0560*/  FFMA R26, R9.reuse, -0.25, R26 ;  /* 0xbe800000091a7823 */ /* 0x040fe2000000001a */
[C---:B------:R-:W-:Y:S01]  /*0570*/  FFMA R24, R9.reuse, 0.25, R24 ;  /* 0x3e80000009187823 */ /* 0x040fe20000000018 */
[C---:B------:R-:W-:Y:S01]  /*0580*/  FFMA R12, R9.reuse, -0.125, R12 ;  /* 0xbe000000090c7823 */ /* 0x040fe2000000000c */
[----:B------:R-:W5:Y:S01]  /*0590*/  LDG.E.CONSTANT R2, desc[UR4][R14.64+0xdc800] ;  /* 0x0dc800040e027981 */ /* 0x000f62000c1e9900 */
[C---:B------:R-:W-:Y:S01]  /*05a0*/  FFMA R16, R9.reuse, 0.125, R16 ;  /* 0x3e00000009107823 */ /* 0x040fe20000000010 */
[C---:B------:R-:W-:Y:S01]  /*05b0*/  FADD R18, -R9.reuse, R18 ;  /* 0x0000001209127221 */ /* 0x040fe20000000100 */
[C---:B------:R-:W-:Y:S01]  /*05c0*/  FADD R20, R9.reuse, R20 ;  /* 0x0000001409147221 */ /* 0x040fe20000000000 */
[----:B------:R-:W-:Y:S01]  /*05d0*/  FFMA R19, R9, 0.25, R22 ;  /* 0x3e80000009137823 */ /* 0x000fe20000000016 */
[----:B------:R-:W-:Y:S01]  /*05e0*/  FADD R9, R4, R9 ;  /* 0x0000000904097221 */ /* 0x000fe20000000000 */
[----:B------:R-:W-:-:S02]  /*05f0*/  FADD R23, R6, -R23 ;  /* 0x8000001706177221 */ /* 0x000fc40000000000 */
[----:B------:R-:W5:Y:S01]  /*0600*/  LDG.E.CONSTANT R6, desc[UR4][R14.64+0xe8c00] ;  /* 0x0e8c00040e067981 */ /* 0x000f62000c1e9900 */
[C---:B------:R-:W-:Y:S01]  /*0610*/  FADD R28, R0.reuse, R0 ;  /* 0x00000000001c7221 */ /* 0x040fe20000000000 */
[C---:B------:R-:W-:Y:S01]  /*0620*/  FFMA R26, R0.reuse, -4, R26 ;  /* 0xc0800000001a7823 */ /* 0x040fe2000000001a */
[C---:B------:R-:W-:Y:S01]  /*0630*/  FFMA R24, R0.reuse, 4, R24 ;  /* 0x4080000000187823 */ /* 0x040fe20000000018 */
[C---:B------:R-:W-:Y:S01]  /*0640*/  FFMA R12, R0.reuse, 8, R12 ;  /* 0x41000000000c7823 */ /* 0x040fe2000000000c */
[C---:B------:R-:W-:Y:S01]  /*0650*/  FFMA R16, R0.reuse, -8, R16 ;  /* 0xc100000000107823 */ /* 0x040fe20000000010 */
[C---:B------:R-:W-:Y:S01]  /*0660*/  FADD R18, -R0.reuse, R18 ;  /* 0x0000001200127221 */ /* 0x040fe20000000100 */
[C---:B------:R-:W-:Y:S01]  /*0670*/  FADD R20, R0.reuse, R20 ;  /* 0x0000001400147221 */ /* 0x040fe20000000000 */
[C---:B------:R-:W-:Y:S01]  /*0680*/  FFMA R19, R0.reuse, 4, R19 ;  /* 0x4080000000137823 */ /* 0x040fe20000000013 */
[----:B------:R-:W-:Y:S01]  /*0690*/  FFMA R4, R0, -8, R25 ;  /* 0xc100000000047823 */ /* 0x000fe20000000019 */
[----:B------:R-:W-:-:S02]  /*06a0*/  FADD R22, R9, R0 ;  /* 0x0000000009167221 */ /* 0x000fc40000000000 */
[----:B------:R-:W5:Y:S04]  /*06b0*/  LDG.E.CONSTANT R0, desc[UR4][R14.64+0xf5000] ;  /* 0x0f5000040e007981 */ /* 0x000f68000c1e9900 */
[----:B------:R-:W5:Y:S01]  /*06c0*/  LDG.E.CONSTANT R9, desc[UR4][R14.64+0x101400] ;  /* 0x101400040e097981 */ /* 0x000f62000c1e9900 */
[C---:B------:R-:W-:Y:S01]  /*06d0*/  FADD R12, -R13.reuse, R12 ;  /* 0x0000000c0d0c7221 */ /* 0x040fe20000000100 */
[----:B------:R-:W-:Y:S01]  /*06e0*/  FADD R16, R13, R16 ;  /* 0x000000100d107221 */ /* 0x000fe20000000000 */
[----:B------:R-:W-:Y:S02]  /*06f0*/  FADD R13, R4, R13 ;  /* 0x0000000d040d7221 */ /* 0x000fe40000000000 */
[----:B------:R-:W5:Y:S01]  /*0700*/  LDG.E.CONSTANT R4, desc[UR4][R14.64+0x10d800] ;  /* 0x10d800040e047981 */ /* 0x000f62000c1e9900 */
[C---:B------:R-:W-:Y:S01]  /*0710*/  FADD R18, R11.reuse, R18 ;  /* 0x000000120b127221 */ /* 0x040fe20000000000 */
[C---:B------:R-:W-:Y:S01]  /*0720*/  FADD R27, R28.reuse, R27 ;  /* 0x0000001b1c1b7221 */ /* 0x040fe20000000000 */
[----:B------:R-:W-:Y:S01]  /*0730*/  FADD R17, -R28, R17 ;  /* 0x000000111c117221 */ /* 0x000fe20000000100 */
[----:B------:R-:W-:Y:S01]  /*0740*/  FADD R25, R11, R20 ;  /* 0x000000140b197221 */ /* 0x000fe20000000000 */
[----:B------:R-:W-:Y:S01]  /*0750*/  FADD R11, R22, R11 ;  /* 0x0000000b160b7221 */ /* 0x000fe20000000000 */
[C---:B------:R-:W-:Y:S01]  /*0760*/  FADD R12, -R8.reuse, R12 ;  /* 0x0000000c080c7221 */ /* 0x040fe20000000100 */
[C---:B------:R-:W-:Y:S01]  /*0770*/  FADD R18, R8.reuse, R18 ;  /* 0x0000001208127221 */ /* 0x040fe20000000000 */
[C---:B------:R-:W-:Y:S01]  /*0780*/  FADD R16, -R8.reuse, R16 ;  /* 0x0000001008107221 */ /* 0x040fe20000000100 */
[C---:B------:R-:W-:Y:S01]  /*0790*/  FADD R27, -R8.reuse, R27 ;  /* 0x0000001b081b7221 */ /* 0x040fe20000000100 */
[C---:B------:R-:W-:Y:S01]  /*07a0*/  FADD R26, R8.reuse, R26 ;  /* 0x0000001a081a7221 */ /* 0x040fe20000000000 */
[C---:B------:R-:W-:Y:S01]  /*07b0*/  FADD R17, -R8.reuse, R17 ;  /* 0x0000001108117221 */ /* 0x040fe20000000100 */
[C---:B------:R-:W-:Y:S01]  /*07c0*/  FADD R24, R8.reuse, R24 ;  /* 0x0000001808187221 */ /* 0x040fe20000000000 */
[C---:B------:R-:W-:Y:S01]  /*07d0*/  FADD R25, R8.reuse, R25 ;  /* 0x0000001908197221 */ /* 0x040fe20000000000 */
[C---:B------:R-:W-:Y:S01]  /*07e0*/  FADD R28, -R8.reuse, R23 ;  /* 0x00000017081c7221 */ /* 0x040fe20000000100 */
[C---:B------:R-:W-:Y:S01]  /*07f0*/  FADD R22, R8.reuse, R19 ;  /* 0x0000001308167221 */ /* 0x040fe20000000000 */
[----:B------:R-:W-:Y:S01]  /*0800*/  FADD R20, -R8, R13 ;  /* 0x0000000d08147221 */ /* 0x000fe20000000100 */
[----:B------:R-:W-:Y:S01]  /*0810*/  FADD R8, R11, R8 ;  /* 0x000000080b087221 */ /* 0x000fe20000000000 */
[----:B------:R-:W5:Y:S01]  /*0820*/  LDG.E.CONSTANT R13, desc[UR4][R14.64+0x126000] ;  /* 0x126000040e0d7981 */ /* 0x000f62000c1e9900 */
[C---:B--2---:R-:W-:Y:S01]  /*0830*/  FADD R12, R3.reuse, R12 ;  /* 0x0000000c030c7221 */ /* 0x044fe20000000000 */
[C---:B------:R-:W-:Y:S01]  /*0840*/  FADD R18, R3.reuse, R18 ;  /* 0x0000001203127221 */ /* 0x040fe20000000000 */
        /* <DEDUP_REMOVED lines=8> */
[----:B------:R-:W-:Y:S01]  /*08d0*/  FADD R19, R3, R20 ;  /* 0x0000001403137221 */ /* 0x000fe20000000000 */
[----:B------:R-:W-:Y:S01]  /*08e0*/  FADD R3, R8, R3 ;  /* 0x0000000308037221 */ /* 0x000fe20000000000 */
[C---:B---3--:R-:W-:Y:S01]  /*08f0*/  FFMA R12, R10.reuse, 0.125, R12 ;  /* 0x3e0000000a0c7823 */ /* 0x048fe2000000000c */
[C---:B------:R-:W-:Y:S01]  /*0900*/  FADD R18, R10.reuse, R18 ;  /* 0x000000120a127221 */ /* 0x040fe20000000000 */
[C---:B------:R-:W-:Y:S01]  /*0910*/  FFMA R16, R10.reuse, 0.125, R16 ;  /* 0x3e0000000a107823 */ /* 0x040fe20000000010 */
[C---:B------:R-:W-:Y:S01]  /*0920*/  FFMA R27, R10.reuse, 0.5, R27 ;  /* 0x3f0000000a1b7823 */ /* 0x040fe2000000001b */
[C---:B------:R-:W-:Y:S01]  /*0930*/  FFMA R26, R10.reuse, 0.25, R26 ;  /* 0x3e8000000a1a7823 */ /* 0x040fe2000000001a */
[C---:B------:R-:W-:Y:S01]  /*0940*/  FFMA R17, R10.reuse, 0.5, R17 ;  /* 0x3f0000000a117823 */ /* 0x040fe20000000011 */
[C---:B------:R-:W-:Y:S01]  /*0950*/  FFMA R24, R10.reuse, 0.25, R24 ;  /* 0x3e8000000a187823 */ /* 0x040fe20000000018 */
[C---:B------:R-:W-:Y:S01]  /*0960*/  FADD R20, R10.reuse, R25 ;  /* 0x000000190a147221 */ /* 0x040fe20000000000 */
[C---:B------:R-:W-:Y:S01]  /*0970*/  FFMA R11, R10.reuse, 0.5, R11 ;  /* 0x3f0000000a0b7823 */ /* 0x040fe2000000000b */
[C---:B------:R-:W-:Y:S01]  /*0980*/  FFMA R22, R10.reuse, 0.25, R23 ;  /* 0x3e8000000a167823 */ /* 0x040fe20000000017 */
[----:B------:R-:W-:Y:S01]  /*0990*/  FFMA R8, R10, 0.125, R19 ;  /* 0x3e0000000a087823 */ /* 0x000fe20000000013 */
[----:B------:R-:W-:Y:S01]  /*09a0*/  FADD R10, R3, R10 ;  /* 0x0000000a030a7221 */ /* 0x000fe20000000000 */
[C-C-:B----4-:R-:W-:Y:S01]  /*09b0*/  FADD R28, R5.reuse, R5.reuse ;  /* 0x00000005051c7221 */ /* 0x150fe20000000000 */
[C---:B------:R-:W-:Y:S01]  /*09c0*/  FFMA R12, R5.reuse, -8, R12 ;  /* 0xc1000000050c7823 */ /* 0x040fe2000000000c */
[C---:B------:R-:W-:Y:S01]  /*09d0*/  FADD R18, R5.reuse, R18 ;  /* 0x0000001205127221 */ /* 0x040fe20000000000 */
[C---:B------:R-:W-:Y:S01]  /*09e0*/  FFMA R16, R5.reuse, -8, R16 ;  /* 0xc100000005107823 */ /* 0x040fe20000000010 */
[C---:B------:R-:W-:Y:S01]  /*09f0*/  FADD R20, R5.reuse, R20 ;  /* 0x0000001405147221 */ /* 0x040fe20000000000 */
[C---:B------:R-:W-:Y:S01]  /*0a00*/  FFMA R8, R5.reuse, -8, R8 ;  /* 0xc100000005087823 */ /* 0x040fe20000000008 */
[C---:B------:R-:W-:Y:S01]  /*0a10*/  FFMA R3, R5.reuse, 4, R24 ;  /* 0x4080000005037823 */ /* 0x040fe20000000018 */
[----:B------:R-:W-:Y:S01]  /*0a20*/  FADD R10, R10, R5 ;  /* 0x000000050a0a7221 */ /* 0x000fe20000000000 */
[----:B------:R-:W-:Y:S01]  /*0a30*/  FADD R27, -R28, R27 ;  /* 0x0000001b1c1b7221 */ /* 0x000fe20000000100 */
[----:B------:R-:W-:Y:S01]  /*0a40*/  FFMA R25, R5, 4, R26 ;  /* 0x4080000005197823 */ /* 0x000fe2000000001a */
[----:B-----5:R-:W-:Y:S01]  /*0a50*/  FADD R23, R21, R12 ;  /* 0x0000000c15177221 */ /* 0x020fe20000000000 */
[----:B------:R-:W-:Y:S01]  /*0a60*/  FFMA R24, R2, 0.5, R18 ;  /* 0x3f00000002187823 */ /* 0x000fe20000000012 */
[----:B------:R-:W-:Y:S01]  /*0a70*/  FFMA R19, R5, 4, R22 ;  /* 0x4080000005137823 */ /* 0x000fe20000000016 */
[----:B------:R-:W-:Y:S01]  /*0a80*/  FADD R16, R21, R16 ;  /* 0x0000001015107221 */ /* 0x000fe20000000000 */
[----:B------:R-:W-:Y:S01]  /*0a90*/  FADD R17, -R28, R17 ;  /* 0x000000111c117221 */ /* 0x000fe20000000100 */
[----:B------:R-:W-:Y:S01]  /*0aa0*/  FADD R11, R11, -R28 ;  /* 0x8000001c0b0b7221 */ /* 0x000fe20000000000 */
[----:B------:R-:W-:Y:S01]  /*0ab0*/  FADD R21, R8, R21 ;  /* 0x0000001508157221 */ /* 0x000fe20000000000 */
[C---:B------:R-:W-:Y:S01]  /*0ac0*/  FFMA R20, R2.reuse, 0.25, R20 ;  /* 0x3e80000002147823 */ /* 0x040fe20000000014 */
[----:B------:R-:W-:Y:S01]  /*0ad0*/  FFMA R5, R2, 0.125, R18 ;  /* 0x3e00000002057823 */ /* 0x000fe20000000012 */
[----:B------:R-:W-:Y:S01]  /*0ae0*/  FADD R2, R10, R2 ;  /* 0x000000020a027221 */ /* 0x000fe20000000000 */
[C---:B------:R-:W-:Y:S01]  /*0af0*/  FFMA R28, R6.reuse, -0.5, R27 ;  /* 0xbf000000061c7823 */ /* 0x040fe2000000001b */
[C---:B------:R-:W-:Y:S01]  /*0b00*/  FFMA R26, R6.reuse, 0.5, R25 ;  /* 0x3f000000061a7823 */ /* 0x040fe20000000019 */
[C---:B------:R-:W-:Y:S01]  /*0b10*/  FFMA R22, R6.reuse, -0.5, R23 ;  /* 0xbf00000006167823 */ /* 0x040fe20000000017 */
[C---:B------:R-:W-:Y:S01]  /*0b20*/  FFMA R24, R6.reuse, 0.5, R24 ;  /* 0x3f00000006187823 */ /* 0x040fe20000000018 */
[C---:B------:R-:W-:Y:S01]  /*0b30*/  FFMA R17, R6.reuse, -0.25, R17 ;  /* 0xbe80000006117823 */ /* 0x040fe20000000011 */
[C---:B------:R-:W-:Y:S01]  /*0b40*/  FFMA R3, R6.reuse, 0.25, R3 ;  /* 0x3e80000006037823 */ /* 0x040fe20000000003 */
[C---:B------:R-:W-:Y:S01]  /*0b50*/  FFMA R27, R6.reuse, -0.125, R27 ;  /* 0xbe000000061b7823 */ /* 0x040fe2000000001b */
[C---:B------:R-:W-:Y:S01]  /*0b60*/  FFMA R25, R6.reuse, 0.125, R25 ;  /* 0x3e00000006197823 */ /* 0x040fe20000000019 */
[C---:B------:R-:W-:Y:S01]  /*0b70*/  FFMA R16, R6.reuse, -0.25, R16 ;  /* 0xbe80000006107823 */ /* 0x040fe20000000010 */
[C---:B------:R-:W-:Y:S01]  /*0b80*/  FFMA R23, R6.reuse, -0.125, R23 ;  /* 0xbe00000006177823 */ /* 0x040fe20000000017 */
[C---:B------:R-:W-:Y:S01]  /*0b90*/  FFMA R20, R6.reuse, 0.25, R20 ;  /* 0x3e80000006147823 */ /* 0x040fe20000000014 */
[C---:B------:R-:W-:Y:S01]  /*0ba0*/  FFMA R5, R6.reuse, 0.125, R5 ;  /* 0x3e00000006057823 */ /* 0x040fe20000000005 */
[C---:B------:R-:W-:Y:S01]  /*0bb0*/  FADD R11, -R6.reuse, R11 ;  /* 0x0000000b060b7221 */ /* 0x040fe20000000100 */
[C---:B------:R-:W-:Y:S01]  /*0bc0*/  FADD R19, R6.reuse, R19 ;  /* 0x0000001306137221 */ /* 0x040fe20000000000 */
[----:B------:R-:W-:Y:S01]  /*0bd0*/  FADD R21, -R6, R21 ;  /* 0x0000001506157221 */ /* 0x000fe20000000100 */
[----:B------:R-:W-:Y:S01]  /*0be0*/  FADD R6, R2, R6 ;  /* 0x0000000602067221 */ /* 0x000fe20000000000 */
[C---:B------:R-:W-:Y:S01]  /*0bf0*/  FFMA R28, R0.reuse, 0.5, R28 ;  /* 0x3f000000001c7823 */ /* 0x040fe2000000001c */
[C---:B------:R-:W-:Y:S01]  /*0c00*/  FFMA R26, R0.reuse, 0.5, R26 ;  /* 0x3f000000001a7823 */ /* 0x040fe2000000001a */
[C---:B------:R-:W-:Y:S01]  /*0c10*/  FFMA R22, R0.reuse, 0.5, R22 ;  /* 0x3f00000000167823 */ /* 0x040fe20000000016 */
[C---:B------:R-:W-:Y:S01]  /*0c20*/  FFMA R24, R0.reuse, 0.5, R24 ;  /* 0x3f00000000187823 */ /* 0x040fe20000000018 */
[C---:B------:R-:W-:Y:S01]  /*0c30*/  FMUL R2, R9.reuse, 0.5 ;  /* 0x3f00000009027820 */ /* 0x040fe20000400000 */
[C---:B------:R-:W-:Y:S01]  /*0c40*/  FFMA R17, R0.reuse, 0.25, R17 ;  /* 0x3e80000000117823 */ /* 0x040fe20000000011 */
[C---:B------:R-:W-:Y:S01]  /*0c50*/  FFMA R3, R0.reuse, 0.25, R3 ;  /* 0x3e80000000037823 */ /* 0x040fe20000000003 */
[C---:B------:R-:W-:Y:S01]  /*0c60*/  FFMA R27, R0.reuse, 0.125, R27 ;  /* 0x3e000000001b7823 */ /* 0x040fe2000000001b */
[C---:B------:R-:W-:Y:S01]  /*0c70*/  FFMA R25, R0.reuse, 0.125, R25 ;  /* 0x3e00000000197823 */ /* 0x040fe20000000019 */
[C---:B------:R-:W-:Y:S01]  /*0c80*/  FFMA R16, R0.reuse, 0.25, R16 ;  /* 0x3e80000000107823 */ /* 0x040fe20000000010 */
[C---:B------:R-:W-:Y:S01]  /*0c90*/  FFMA R23, R0.reuse, 0.125, R23 ;  /* 0x3e00000000177823 */ /* 0x040fe20000000017 */
[C---:B------:R-:W-:Y:S01]  /*0ca0*/  FFMA R20, R0.reuse, 0.25, R20 ;  /* 0x3e80000000147823 */ /* 0x040fe20000000014 */
[C---:B------:R-:W-:Y:S01]  /*0cb0*/  FFMA R5, R0.reuse, 0.125, R5 ;  /* 0x3e00000000057823 */ /* 0x040fe20000000005 */
[C---:B------:R-:W-:Y:S01]  /*0cc0*/  FADD R11, R0.reuse, R11 ;  /* 0x0000000b000b7221 */ /* 0x040fe20000000000 */
[C---:B------:R-:W-:Y:S01]  /*0cd0*/  FADD R19, R0.reuse, R19 ;  /* 0x0000001300137221 */ /* 0x040fe20000000000 */
[----:B------:R-:W-:Y:S01]  /*0ce0*/  FADD R21, R0, R21 ;  /* 0x0000001500157221 */ /* 0x000fe20000000000 */
[----:B------:R-:W-:Y:S01]  /*0cf0*/  FADD R0, R6, R0 ;  /* 0x0000000006007221 */ /* 0x000fe20000000000 */
[C---:B------:R-:W-:Y:S01]  /*0d00*/  FFMA R28, R2.reuse, 0.5, R28 ;  /* 0x3f000000021c7823 */ /* 0x040fe2000000001c */
[C---:B------:R-:W-:Y:S01]  /*0d10*/  FMUL R6, R9.reuse, 0.25 ;  /* 0x3e80000009067820 */ /* 0x040fe20000400000 */
[C---:B------:R-:W-:Y:S01]  /*0d20*/  FFMA R26, R2.reuse, 0.25, R26 ;  /* 0x3e800000021a7823 */ /* 0x040fe2000000001a */
[C---:B------:R-:W-:Y:S01]  /*0d30*/  FFMA R22, R2.reuse, 0.125, R22 ;  /* 0x3e00000002167823 */ /* 0x040fe20000000016 */
[----:B------:R-:W-:Y:S01]  /*0d40*/  FADD R24, R2, R24 ;  /* 0x0000001802187221 */ /* 0x000fe20000000000 */
[----:B------:R-:W-:Y:S01]  /*0d50*/  FMUL R2, R9, 0.125 ;  /* 0x3e00000009027820 */ /* 0x000fe20000400000 */
[C---:B------:R-:W-:Y:S01]  /*0d60*/  FFMA R17, R6.reuse, 0.5, R17 ;  /* 0x3f00000006117823 */ /* 0x040fe20000000011 */
[C---:B------:R-:W-:Y:S01]  /*0d70*/  FFMA R3, R6.reuse, 0.25, R3 ;  /* 0x3e80000006037823 */ /* 0x040fe20000000003 */
[C---:B------:R-:W-:Y:S01]  /*0d80*/  FFMA R16, R6.reuse, 0.125, R16 ;  /* 0x3e00000006107823 */ /* 0x040fe20000000010 */
[----:B------:R-:W-:Y:S01]  /*0d90*/  FADD R20, R6, R20 ;  /* 0x0000001406147221 */ /* 0x000fe20000000000 */
[----:B------:R-:W-:Y:S01]  /*0da0*/  FADD R19, R19, R6 ;  /* 0x0000000613137221 */ /* 0x000fe20000000000 */
[C---:B------:R-:W-:Y:S01]  /*0db0*/  FFMA R8, R2.reuse, 0.5, R27 ;  /* 0x3f00000002087823 */ /* 0x040fe2000000001b */
[C---:B------:R-:W-:Y:S01]  /*0dc0*/  FFMA R6, R2.reuse, 0.25, R25 ;  /* 0x3e80000002067823 */ /* 0x040fe20000000019 */
[C---:B------:R-:W-:Y:S01]  /*0dd0*/  FFMA R12, R2.reuse, 0.125, R23 ;  /* 0x3e000000020c7823 */ /* 0x040fe20000000017 */
[----:B------:R-:W-:Y:S01]  /*0de0*/  FADD R18, R2, R5 ;  /* 0x0000000502127221 */ /* 0x000fe20000000000 */
[----:B------:R-:W-:Y:S01]  /*0df0*/  FADD R21, R21, R2 ;  /* 0x0000000215157221 */ /* 0x000fe20000000000 */
[----:B------:R-:W-:Y:S01]  /*0e00*/  FMUL R2, R9, 0.5 ;  /* 0x3f00000009027820 */ /* 0x000fe20000400000 */
[----:B------:R-:W-:Y:S01]  /*0e10*/  FADD R9, R0, R9 ;  /* 0x0000000900097221 */ /* 0x000fe20000000000 */
[----:B------:R-:W2:Y:S01]  /*0e20*/  LDG.E.CONSTANT R5, desc[UR4][R14.64+0x119c00] ;  /* 0x119c00040e057981 */ /* 0x000ea2000c1e9900 */
[----:B------:R-:W-:-:S03]  /*0e30*/  FMUL R23, R4, 0.5 ;  /* 0x3f00000004177820 */ /* 0x000fc60000400000 */
[----:B------:R-:W3:Y:S01]  /*0e40*/  LDG.E.CONSTANT R0, desc[UR4][R14.64+0x132400] ;  /* 0x132400040e007981 */ /* 0x000ee2000c1e9900 */
[----:B------:R-:W-:-:S04]  /*0e50*/  FADD R25, R23, R23 ;  /* 0x0000001717197221 */ /* 0x000fc80000000000 */
[----:B------:R-:W-:Y:S01]  /*0e60*/  FADD R28, R28, -R25 ;  /* 0x800000191c1c7221 */ /* 0x000fe20000000000 */
[----:B------:R-:W-:Y:S01]  /*0e70*/  FMUL R25, R4, 0.125 ;  /* 0x3e00000004197820 */ /* 0x000fe20000400000 */
[C---:B------:R-:W-:Y:S01]  /*0e80*/  FFMA R26, R23.reuse, 4, R26 ;  /* 0x40800000171a7823 */ /* 0x040fe2000000001a */
[----:B------:R-:W-:Y:S01]  /*0e90*/  FFMA R22, R23, -8, R22 ;  /* 0xc100000017167823 */ /* 0x000fe20000000016 */
[----:B------:R-:W-:Y:S01]  /*0ea0*/  FADD R24, R24, R23 ;  /* 0x0000001718187221 */ /* 0x000fe20000000000 */
[----:B------:R-:W-:-:S04]  /*0eb0*/  FADD R23, R25, R25 ;  /* 0x0000001919177221 */ /* 0x000fc80000000000 */
[----:B------:R-:W-:Y:S02]  /*0ec0*/  FADD R8, R8, -R23 ;  /* 0x8000001708087221 */ /* 0x000fe40000000000 */
[----:B------:R-:W4:Y:S01]  /*0ed0*/  LDG.E.CONSTANT R23, desc[UR4][R14.64+0x13e800] ;  /* 0x13e800040e177981 */ /* 0x000f22000c1e9900 */
[----:B------:R-:W-:Y:S01]  /*0ee0*/  FADD R11, R11, R2 ;  /* 0x000000020b0b7221 */ /* 0x000fe20000000000 */
[----:B------:R-:W-:-:S04]  /*0ef0*/  FMUL R2, R4, 0.25 ;  /* 0x3e80000004027820 */ /* 0x000fc80000400000 */
[C---:B------:R-:W-:Y:S01]  /*0f00*/  FADD R10, R2.reuse, R2 ;  /* 0x00000002020a7221 */ /* 0x040fe20000000000 */
[C---:B------:R-:W-:Y:S01]  /*0f10*/  FFMA R3, R2.reuse, 4, R3 ;  /* 0x4080000002037823 */ /* 0x040fe20000000003 */
[----:B------:R-:W-:Y:S01]  /*0f20*/  FFMA R16, R2, -8, R16 ;  /* 0xc100000002107823 */ /* 0x000fe20000000010 */
[----:B------:R-:W-:Y:S01]  /*0f30*/  FADD R20, R20, R2 ;  /* 0x0000000214147221 */ /* 0x000fe20000000000 */
[----:B------:R-:W-:Y:S01]  /*0f40*/  FADD R2, R4, R4 ;  /* 0x0000000404027221 */ /* 0x000fe20000000000 */
[----:B------:R-:W-:-:S03]  /*0f50*/  FADD R17, R17, -R10 ;  /* 0x8000000a11117221 */ /* 0x000fc60000000000 */
[----:B------:R-:W-:Y:S02]  /*0f60*/  FADD R11, R11, -R2 ;  /* 0x800000020b0b7221 */ /* 0x000fe40000000000 */
[----:B------:R-:W5:Y:S01]  /*0f70*/  LDG.E.CONSTANT R2, desc[UR4][R14.64+0x14ac00] ;  /* 0x14ac00040e027981 */ /* 0x000f62000c1e9900 */
[C---:B------:R-:W-:Y:S01]  /*0f80*/  FFMA R6, R25.reuse, 4, R6 ;  /* 0x4080000019067823 */ /* 0x040fe20000000006 */
[----:B------:R-:W-:Y:S01]  /*0f90*/  FFMA R12, R25, -8, R12 ;  /* 0xc1000000190c7823 */ /* 0x000fe2000000000c */
[----:B------:R-:W-:Y:S01]  /*0fa0*/  FADD R18, R18, R25 ;  /* 0x0000001912127221 */ /* 0x000fe20000000000 */
[C---:B------:R-:W-:Y:S01]  /*0fb0*/  FFMA R19, R4.reuse, 4, R19 ;  /* 0x4080000004137823 */ /* 0x040fe20000000013 */
[----:B------:R-:W-:Y:S01]  /*0fc0*/  FFMA R10, R4, -8, R21 ;  /* 0xc1000000040a7823 */ /* 0x000fe20000000015 */
[----:B------:R-:W-:Y:S02]  /*0fd0*/  FADD R25, R9, R4 ;  /* 0x0000000409197221 */ /* 0x000fe40000000000 */
[----:B------:R-:W5:Y:S01]  /*0fe0*/  LDG.E.CONSTANT R4, desc[UR4][R14.64+0x157000] ;  /* 0x157000040e047981 */ /* 0x000f62000c1e9900 */
[----:B------:R-:W-:-:S04]  /*0ff0*/  FADD R9, R13, R13 ;  /* 0x0000000d0d097221 */ /* 0x000fc80000000000 */
[----:B------:R-:W-:Y:S01]  /*1000*/  FADD R24, R24, -R9 ;  /* 0x8000000918187221 */ /* 0x000fe20000000000 */
[C---:B------:R-:W-:Y:S01]  /*1010*/  FFMA R9, R13.reuse, -8, R18 ;  /* 0xc10000000d097823 */ /* 0x040fe20000000012 */
[----:B------:R-:W-:Y:S01]  /*1020*/  FFMA R21, R13, 4, R20 ;  /* 0x408000000d157823 */ /* 0x000fe20000000014 */
[----:B------:R-:W-:Y:S01]  /*1030*/  FADD R13, R25, R13 ;  /* 0x0000000d190d7221 */ /* 0x000fe20000000000 */
[----:B------:R-:W-:-:S05]  /*1040*/  IMAD.HI.U32 R7, R7, 0x5397829d, RZ ;  /* 0x5397829d07077827 */ /* 0x000fca00078e00ff */
[----:B------:R-:W-:Y:S02]  /*1050*/  SHF.R.U32.HI R7, RZ, 0x4, R7 ;  /* 0x00000004ff077819 */ /* 0x000fe40000011607 */
[----:B------:R-:W-:Y:S01]  /*1060*/  SHF.L.U32 R29, R29, 0x2, RZ ;  /* 0x000000021d1d7819 */ /* 0x000fe200000006ff */
[C---:B--2---:R-:W-:Y:S01]  /*1070*/  FFMA R27, R5.reuse, 0.25, R16 ;  /* 0x3e800000051b7823 */ /* 0x044fe20000000010 */
[----:B---3--:R-:W-:Y:S02]  /*1080*/  FFMA R18, R0, -4, R17 ;  /* 0xc080000000127823 */ /* 0x008fe40000000011 */
[----:B------:R-:W0:Y:S01]  /*1090*/  LDC.64 R16, c[0x0][0x398] ;  /* 0x0000e600ff107b82 */ /* 0x000e220000000a00 */
[C---:B------:R-:W-:Y:S01]  /*10a0*/  FFMA R22, R5.reuse, 0.5, R22 ;  /* 0x3f00000005167823 */ /* 0x040fe20000000016 */
[----:B------:R-:W-:Y:S01]  /*10b0*/  FFMA R25, R5, 0.125, R12 ;  /* 0x3e00000005197823 */ /* 0x000fe2000000000c */
[----:B------:R-:W-:Y:S01]  /*10c0*/  FADD R5, R10, R5 ;  /* 0x000000050a057221 */ /* 0x000fe20000000000 */
[C---:B------:R-:W-:Y:S01]  /*10d0*/  FADD R10, R0.reuse, R0 ;  /* 0x00000000000a7221 */ /* 0x040fe20000000000 */
[C---:B------:R-:W-:Y:S01]  /*10e0*/  FFMA R3, R0.reuse, 4, R3 ;  /* 0x4080000000037823 */ /* 0x040fe20000000003 */
[C---:B------:R-:W-:Y:S01]  /*10f0*/  FFMA R8, R0.reuse, 8, R8 ;  /* 0x4100000000087823 */ /* 0x040fe20000000008 */
[----:B------:R-:W-:Y:S01]  /*1100*/  FFMA R6, R0, -8, R6 ;  /* 0xc100000000067823 */ /* 0x000fe20000000006 */
[C---:B------:R-:W-:Y:S01]  /*1110*/  FADD R28, R10.reuse, R28 ;  /* 0x0000001c0a1c7221 */ /* 0x040fe20000000000 */
[C---:B------:R-:W-:Y:S01]  /*1120*/  FADD R26, -R10.reuse, R26 ;  /* 0x0000001a0a1a7221 */ /* 0x040fe20000000100 */
[----:B------:R-:W-:Y:S01]  /*1130*/  FADD R22, R10, R22 ;  /* 0x000000160a167221 */ /* 0x000fe20000000000 */
[----:B------:R-:W-:Y:S01]  /*1140*/  FADD R24, R24, -R10 ;  /* 0x8000000a18187221 */ /* 0x000fe20000000000 */
[C---:B------:R-:W-:Y:S01]  /*1150*/  FFMA R12, R0.reuse, -4, R27 ;  /* 0xc0800000000c7823 */ /* 0x040fe2000000001b */
[C---:B------:R-:W-:Y:S01]  /*1160*/  FFMA R10, R0.reuse, 8, R25 ;  /* 0x41000000000a7823 */ /* 0x040fe20000000019 */
[C---:B------:R-:W-:Y:S01]  /*1170*/  FADD R11, -R0.reuse, R11 ;  /* 0x0000000b000b7221 */ /* 0x040fe20000000100 */
[C---:B------:R-:W-:Y:S01]  /*1180*/  FADD R19, R0.reuse, R19 ;  /* 0x0000001300137221 */ /* 0x040fe20000000000 */
[C---:B------:R-:W-:Y:S01]  /*1190*/  FFMA R20, R0.reuse, 4, R21 ;  /* 0x4080000000147823 */ /* 0x040fe20000000015 */
[C---:B------:R-:W-:Y:S01]  /*11a0*/  FFMA R9, R0.reuse, -8, R9 ;  /* 0xc100000000097823 */ /* 0x040fe20000000009 */
[----:B------:R-:W-:Y:S01]  /*11b0*/  FADD R5, -R0, R5 ;  /* 0x0000000500057221 */ /* 0x000fe20000000100 */
[----:B------:R-:W-:Y:S01]  /*11c0*/  FADD R0, R13, R0 ;  /* 0x000000000d007221 */ /* 0x000fe20000000000 */
[----:B----4-:R-:W-:Y:S01]  /*11d0*/  FADD R13, R23, R23 ;  /* 0x00000017170d7221 */ /* 0x010fe20000000000 */
[----:B0-----:R-:W-:-:S04]  /*11e0*/  IMAD.WIDE.U32 R16, R7, 0x4, R16 ;  /* 0x0000000407107825 */ /* 0x001fc800078e0010 */
[C---:B------:R-:W-:Y:S01]  /*11f0*/  FADD R28, -R13.reuse, R28 ;  /* 0x0000001c0d1c7221 */ /* 0x040fe20000000100 */
[C---:B------:R-:W-:Y:S01]  /*1200*/  FADD R26, -R13.reuse, R26 ;  /* 0x0000001a0d1a7221 */ /* 0x040fe20000000100 */
[----:B------:R-:W-:Y:S01]  /*1210*/  FADD R22, -R13, R22 ;  /* 0x000000160d167221 */ /* 0x000fe20000000100 */
[----:B------:R-:W-:Y:S01]  /*1220*/  FADD R24, R24, -R13 ;  /* 0x8000000d18187221 */ /* 0x000fe20000000000 */
[----:B------:R-:W-:Y:S02]  /*1230*/  FFMA R7, R23, 4, R12 ;  /* 0x4080000017077823 */ /* 0x000fe4000000000c */
[----:B------:R-:W0:Y:S01]  /*1240*/  LDC.64 R12, c[0x0][0x390] ;  /* 0x0000e400ff0c7b82 */ /* 0x000e220000000a00 */
[----:B-----5:R-:W-:-:S04]  /*1250*/  FADD R21, R2, R2 ;  /* 0x0000000202157221 */ /* 0x020fc80000000000 */
[C---:B------:R-:W-:Y:S01]  /*1260*/  FFMA R28, R21.reuse, -0.5, R28 ;  /* 0xbf000000151c7823 */ /* 0x040fe2000000001c */
[C---:B------:R-:W-:Y:S01]  /*1270*/  FFMA R26, R21.reuse, -0.25, R26 ;  /* 0xbe800000151a7823 */ /* 0x040fe2000000001a */
[----:B------:R-:W-:Y:S01]  /*1280*/  FFMA R22, R21, -0.125, R22 ;  /* 0xbe00000015167823 */ /* 0x000fe20000000016 */
[----:B------:R-:W-:Y:S01]  /*1290*/  FADD R24, R24, -R21 ;  /* 0x8000001518187221 */ /* 0x000fe20000000000 */
[----:B------:R-:W-:-:S04]  /*12a0*/  FADD R25, R4, R4 ;  /* 0x0000000404197221 */ /* 0x000fc80000000000 */
[C---:B------:R-:W-:Y:S01]  /*12b0*/  FFMA R27, R25.reuse, 2, R28 ;  /* 0x40000000191b7823 */ /* 0x040fe2000000001c */
[C---:B------:R-:W-:Y:S01]  /*12c0*/  FFMA R21, R25.reuse, -4, R26 ;  /* 0xc080000019157823 */ /* 0x040fe2000000001a */
[C---:B------:R-:W-:Y:S01]  /*12d0*/  FFMA R22, R25.reuse, 8, R22 ;  /* 0x4100000019167823 */ /* 0x040fe20000000016 */
[----:B------:R-:W-:Y:S01]  /*12e0*/  FADD R25, -R25, R24 ;  /* 0x0000001819197221 */ /* 0x000fe20000000100 */
[----:B0-----:R-:W-:-:S05]  /*12f0*/  IMAD.WIDE.U32 R12, R29, 0x4, R12 ;  /* 0x000000041d0c7825 */ /* 0x001fca00078e000c */
[----:B------:R-:W2:Y:S04]  /*1300*/  LDG.E.CONSTANT R24, desc[UR4][R12.64+0xe0] ;  /* 0x0000e0040c187981 */ /* 0x000ea8000c1e9900 */
[----:B------:R-:W3:Y:S01]  /*1310*/  LDG.E.CONSTANT R26, desc[UR4][R12.64] ;  /* 0x000000040c1a7981 */ /* 0x000ee2000c1e9900 */
[C---:B------:R-:W-:Y:S01]  /*1320*/  FFMA R18, R23.reuse, 4, R18 ;  /* 0x4080000017127823 */ /* 0x040fe20000000012 */
[C---:B------:R-:W-:Y:S01]  /*1330*/  FFMA R3, R23.reuse, 4, R3 ;  /* 0x4080000017037823 */ /* 0x040fe20000000003 */
[C---:B------:R-:W-:Y:S01]  /*1340*/  FFMA R8, R23.reuse, -8, R8 ;  /* 0xc100000017087823 */ /* 0x040fe20000000008 */
[C---:B------:R-:W-:Y:S01]  /*1350*/  FFMA R6, R23.reuse, -8, R6 ;  /* 0xc100000017067823 */ /* 0x040fe20000000006 */
[C---:B------:R-:W-:Y:S01]  /*1360*/  FFMA R10, R23.reuse, -8, R10 ;  /* 0xc1000000170a7823 */ /* 0x040fe2000000000a */
[C---:B------:R-:W-:Y:S01]  /*1370*/  FADD R11, R23.reuse, R11 ;  /* 0x0000000b170b7221 */ /* 0x040fe20000000000 */
[C---:B------:R-:W-:Y:S01]  /*1380*/  FADD R19, R23.reuse, R19 ;  /* 0x0000001317137221 */ /* 0x040fe20000000000 */
[C---:B------:R-:W-:Y:S01]  /*1390*/  FFMA R20, R23.reuse, 4, R20 ;  /* 0x4080000017147823 */ /* 0x040fe20000000014 */
[C---:B------:R-:W-:Y:S01]  /*13a0*/  FFMA R9, R23.reuse, -8, R9 ;  /* 0xc100000017097823 */ /* 0x040fe20000000009 */
[----:B------:R-:W-:Y:S01]  /*13b0*/  FADD R5, R23, R5 ;  /* 0x0000000517057221 */ /* 0x000fe20000000000 */
[----:B------:R-:W-:-:S02]  /*13c0*/  FADD R23, R0, R23 ;  /* 0x0000001700177221 */ /* 0x000fc40000000000 */
[----:B------:R0:W4:Y:S04]  /*13d0*/  LDG.E.CONSTANT R0, desc[UR4][R16.64] ;  /* 0x0000000410007981 */ /* 0x000128000c1e9900 */
[----:B------:R-:W5:Y:S01]  /*13e0*/  LDG.E.CONSTANT R16, desc[UR4][R12.64+0xe4] ;  /* 0x0000e4040c107981 */ /* 0x000f62000c1e9900 */
[----:B------:R-:W-:-:S04]  /*13f0*/  FADD R23, R23, R2 ;  /* 0x0000000217177221 */ /* 0x000fc80000000000 */
[----:B------:R-:W-:Y:S01]  /*1400*/  FADD R23, R23, R4 ;  /* 0x0000000417177221 */ /* 0x000fe20000000000 */
[----:B--2---:R-:W-:Y:S02]  /*1410*/  FADD R25, R25, R24 ;  /* 0x0000001819197221 */ /* 0x004fe40000000000 */
[----:B------:R-:W2:Y:S01]  /*1420*/  LDG.E.CONSTANT R24, desc[UR4][R12.64+0x4] ;  /* 0x000004040c187981 */ /* 0x000ea2000c1e9900 */
[----:B---3--:R-:W-:-:S03]  /*1430*/  FADD R23, R23, R26 ;  /* 0x0000001a17177221 */ /* 0x008fc60000000000 */
[----:B------:R-:W3:Y:S01]  /*1440*/  LDG.E.CONSTANT R26, desc[UR4][R12.64+0x8] ;  /* 0x000008040c1a7981 */ /* 0x000ee2000c1e9900 */
[----:B-----5:R-:W-:Y:S02]  /*1450*/  FADD R27, R27, R16 ;  /* 0x000000101b1b7221 */ /* 0x020fe40000000000 */
[----:B0-----:R-:W0:Y:S01]  /*1460*/  LDC.64 R16, c[0x0][0x388] ;  /* 0x0000e200ff107b82 */ /* 0x001e220000000a00 */
[C---:B----4-:R-:W-:Y:S01]  /*1470*/  FADD R25, R0.reuse, R25 ;  /* 0x0000001900197221 */ /* 0x050fe20000000000 */
[----:B------:R-:W-:Y:S01]  /*1480*/  FADD R27, R0, R27 ;  /* 0x0000001b001b7221 */ /* 0x000fe20000000000 */
[----:B------:R-:W-:Y:S01]  /*1490*/  FFMA R11, R2, 0.5, R11 ;  /* 0x3f000000020b7823 */ /* 0x000fe2000000000b */
[----:B------:R-:W-:Y:S01]  /*14a0*/  FADD R28, R4, R4 ;  /* 0x00000004041c7221 */ /* 0x000fe20000000000 */
[----:B------:R-:W-:-:S03]  /*14b0*/  FFMA R19, R2, 0.25, R19 ;  /* 0x3e80000002137823 */ /* 0x000fc60000000013 */
[----:B------:R-:W-:Y:S01]  /*14c0*/  FADD R11, R11, -R28 ;  /* 0x8000001c0b0b7221 */ /* 0x000fe20000000000 */
[----:B------:R-:W-:Y:S01]  /*14d0*/  FMUL R28, R4, 4 ;  /* 0x40800000041c7820 */ /* 0x000fe20000400000 */
[----:B0-----:R-:W-:Y:S01]  /*14e0*/  IMAD.WIDE.U32 R16, R29, 0x4, R16 ;  /* 0x000000041d107825 */ /* 0x001fe200078e0010 */
[----:B------:R-:W-:Y:S02]  /*14f0*/  FMNMX R29, RZ, R27, !PT ;  /* 0x0000001bff1d7209 */ /* 0x000fe40007800000 */
[----:B------:R-:W-:Y:S01]  /*1500*/  FMNMX R27, RZ, R25, !PT ;  /* 0x00000019ff1b7209 */ /* 0x000fe20007800000 */
[----:B------:R-:W-:-:S04]  /*1510*/  FMUL R25, R2, 4 ;  /* 0x4080000002197820 */ /* 0x000fc80000400000 */
[C---:B------:R-:W-:Y:S01]  /*1520*/  FFMA R18, R25.reuse, 0.5, R18 ;  /* 0x3f00000019127823 */ /* 0x040fe20000000012 */
[C---:B------:R-:W-:Y:S01]  /*1530*/  FFMA R3, R25.reuse, 0.25, R3 ;  /* 0x3e80000019037823 */ /* 0x040fe20000000003 */
[----:B------:R-:W-:Y:S01]  /*1540*/  FFMA R7, R25, 0.125, R7 ;  /* 0x3e00000019077823 */ /* 0x000fe20000000007 */
[----:B------:R-:W-:Y:S01]  /*1550*/  FADD R20, R20, R25 ;  /* 0x0000001914147221 */ /* 0x000fe20000000000 */
[C---:B------:R-:W-:Y:S01]  /*1560*/  FMUL R25, R2.reuse, 8 ;  /* 0x4100000002197820 */ /* 0x040fe20000400000 */
[----:B------:R-:W-:Y:S02]  /*1570*/  FFMA R2, R2, 0.125, R5 ;  /* 0x3e00000002027823 */ /* 0x000fe40000000005 */
[----:B------:R-:W4:Y:S01]  /*1580*/  LDG.E.CONSTANT R5, desc[UR4][R14.64+0x163400] ;  /* 0x163400040e057981 */ /* 0x000f22000c1e9900 */
[C---:B------:R-:W-:Y:S01]  /*1590*/  FFMA R8, R25.reuse, -0.5, R8 ;  /* 0xbf00000019087823 */ /* 0x040fe20000000008 */
[C---:B------:R-:W-:Y:S01]  /*15a0*/  FFMA R6, R25.reuse, -0.25, R6 ;  /* 0xbe80000019067823 */ /* 0x040fe20000000006 */
[----:B------:R-:W-:Y:S01]  /*15b0*/  FFMA R10, R25, -0.125, R10 ;  /* 0xbe000000190a7823 */ /* 0x000fe2000000000a */
[----:B------:R-:W-:Y:S01]  /*15c0*/  FADD R9, R9, -R25 ;  /* 0x8000001909097221 */ /* 0x000fe20000000000 */
[----:B------:R-:W-:-:S02]  /*15d0*/  FMUL R25, R4, 8 ;  /* 0x4100000004197820 */ /* 0x000fc40000400000 */
[----:B------:R-:W5:Y:S01]  /*15e0*/  LDG.E.CONSTANT R4, desc[UR4][R12.64+0xc] ;  /* 0x00000c040c047981 */ /* 0x000f62000c1e9900 */
[----:B------:R-:W-:Y:S01]  /*15f0*/  FFMA R3, R28, 4, R3 ;  /* 0x408000001c037823 */ /* 0x000fe20000000003 */
[C---:B------:R-:W-:Y:S01]  /*1600*/  FFMA R8, R25.reuse, 2, R8 ;  /* 0x4000000019087823 */ /* 0x040fe20000000008 */
[C---:B------:R-:W-:Y:S01]  /*1610*/  FFMA R6, R25.reuse, -4, R6 ;  /* 0xc080000019067823 */ /* 0x040fe20000000006 */
[C---:B------:R-:W-:Y:S01]  /*1620*/  FFMA R10, R25.reuse, 8, R10 ;  /* 0x41000000190a7823 */ /* 0x040fe2000000000a */
[----:B------:R-:W-:Y:S01]  /*1630*/  FADD R9, -R25, R9 ;  /* 0x0000000919097221 */ /* 0x000fe20000000100 */
[----:B------:R-:W-:Y:S01]  /*1640*/  FADD R2, R2, -R25 ;  /* 0x8000001902027221 */ /* 0x000fe20000000000 */
[----:B------:R-:W-:Y:S01]  /*1650*/  STG.E desc[UR4][R16.64+0xe4], R29 ;  /* 0x0000e41d10007986 */ /* 0x000fe2000c101904 */
[C-C-:B------:R-:W-:Y:S01]  /*1660*/  FADD R25, R28.reuse, R28.reuse ;  /* 0x0000001c1c197221 */ /* 0x140fe20000000000 */
[----:B------:R-:W-:Y:S01]  /*1670*/  FADD R19, R19, R28 ;  /* 0x0000001c13137221 */ /* 0x000fe20000000000 */
[----:B------:R-:W-:Y:S01]  /*1680*/  FADD R20, R28, R20 ;  /* 0x000000141c147221 */ /* 0x000fe20000000000 */
[----:B------:R-:W-:Y:S01]  /*1690*/  FADD R23, R0, R23 ;  /* 0x0000001700177221 */ /* 0x000fe20000000000 */
[----:B------:R0:W-:Y:S01]  /*16a0*/  STG.E desc[UR4][R16.64+0xe0], R27 ;  /* 0x0000e01b10007986 */ /* 0x0001e2000c101904 */
[----:B------:R-:W-:-:S03]  /*16b0*/  FADD R18, R18, -R25 ;  /* 0x8000001912127221 */ /* 0x000fc60000000000 */
[----:B0-----:R-:W-:Y:S02]  /*16c0*/  FMNMX R27, RZ, R23, !PT ;  /* 0x00000017ff1b7209 */ /* 0x001fe40007800000 */
[----:B------:R-:W5:Y:S01]  /*16d0*/  LDG.E.CONSTANT R23, desc[UR4][R14.64+0x1a0800] ;  /* 0x1a0800040e177981 */ /* 0x000f62000c1e9900 */
[----:B--2---:R-:W-:-:S04]  /*16e0*/  FADD R11, R11, R24 ;  /* 0x000000180b0b7221 */ /* 0x004fc80000000000 */
[----:B------:R-:W-:Y:S01]  /*16f0*/  FADD R11, R0, R11 ;  /* 0x0000000b000b7221 */ /* 0x000fe20000000000 */
[----:B------:R-:W-:Y:S02]  /*1700*/  FFMA R24, R28, -8, R7 ;  /* 0xc10000001c187823 */ /* 0x000fe40000000007 */
[----:B------:R-:W2:Y:S02]  /*1710*/  LDG.E.CONSTANT R28, desc[UR4][R14.64+0x16f800] ;  /* 0x16f800040e1c7981 */ /* 0x000ea4000c1e9900 */
[----:B------:R-:W-:Y:S02]  /*1720*/  FMNMX R29, RZ, R11, !PT ;  /* 0x0000000bff1d7209 */ /* 0x000fe40007800000 */
[----:B------:R-:W2:Y:S01]  /*1730*/  LDG.E.CONSTANT R11, desc[UR4][R14.64+0x17bc00] ;  /* 0x17bc00040e0b7981 */ /* 0x000ea2000c1e9900 */
[----:B---3--:R-:W-:-:S03]  /*1740*/  FADD R25, R19, R26 ;  /* 0x0000001a13197221 */ /* 0x008fc60000000000 */
[----:B------:R-:W3:Y:S04]  /*1750*/  LDG.E.CONSTANT R7, desc[UR4][R14.64+0x188000] ;  /* 0x188000040e077981 */ /* 0x000ee8000c1e9900 */
[----:B------:R-:W3:Y:S01]  /*1760*/  LDG.E.CONSTANT R19, desc[UR4][R14.64+0x194400] ;  /* 0x194400040e137981 */ /* 0x000ee2000c1e9900 */
[----:B------:R-:W-:-:S03]  /*1770*/  FADD R26, R0, R25 ;  /* 0x00000019001a7221 */ /* 0x000fc60000000000 */
[----:B------:R0:W-:Y:S04]  /*1780*/  STG.E desc[UR4][R16.64], R27 ;  /* 0x0000001b10007986 */ /* 0x0001e8000c101904 */
[----:B------:R1:W-:Y:S01]  /*1790*/  STG.E desc[UR4][R16.64+0x4], R29 ;  /* 0x0000041d10007986 */ /* 0x0003e2000c101904 */
[----:B0-----:R-:W-:Y:S01]  /*17a0*/  FMNMX R27, RZ, R26, !PT ;  /* 0x0000001aff1b7209 */ /* 0x001fe20007800000 */
[----:B----4-:R-:W-:-:S04]  /*17b0*/  FADD R25, R2, R5 ;  /* 0x0000000502197221 */ /* 0x010fc80000000000 */
[----:B-----5:R-:W-:Y:S01]  /*17c0*/  FADD R25, R25, R4 ;  /* 0x0000000419197221 */ /* 0x020fe20000000000 */
[C---:B------:R-:W-:Y:S01]  /*17d0*/  FFMA R26, R5.reuse, -8, R10 ;  /* 0xc1000000051a7823 */ /* 0x040fe2000000000a */
[----:B------:R-:W-:Y:S01]  /*17e0*/  FFMA R24, R5, 4, R24 ;  /* 0x4080000005187823 */ /* 0x000fe20000000018 */
[----:B------:R-:W4:Y:S01]  /*17f0*/  LDG.E.CONSTANT R4, desc[UR4][R12.64+0xe8] ;  /* 0x0000e8040c047981 */ /* 0x000f22000c1e9900 */
[----:B------:R-:W-:-:S03]  /*1800*/  FADD R2, R0, R25 ;  /* 0x0000001900027221 */ /* 0x000fc60000000000 */
[----:B------:R-:W5:Y:S02]  /*1810*/  LDG.E.CONSTANT R10, desc[UR4][R12.64+0x1c8] ;  /* 0x0001c8040c0a7981 */ /* 0x000f64000c1e9900 */
[----:B-1----:R-:W-:Y:S02]  /*1820*/  FMNMX R29, RZ, R2, !PT ;  /* 0x00000002ff1d7209 */ /* 0x002fe40007800000 */
[----:B------:R0:W5:Y:S01]  /*1830*/  LDG.E.CONSTANT R2, desc[UR4][R14.64+0x1acc00] ;  /* 0x1acc00040e027981 */ /* 0x000162000c1e9900 */
[----:B------:R-:W-:-:S03]  /*1840*/  FADD R25, R5, R5 ;  /* 0x0000000505197221 */ /* 0x000fc60000000000 */
[----:B------:R-:W5:Y:S01]  /*1850*/  LDG.E.CONSTANT R5, desc[UR4][R12.64+0x1c4] ;  /* 0x0001c4040c057981 */ /* 0x000f62000c1e9900 */
[----:B------:R-:W-:-:S03]  /*1860*/  FADD R22, R22, -R25 ;  /* 0x8000001916167221 */ /* 0x000fc60000000000 */
[----:B------:R-:W5:Y:S04]  /*1870*/  LDG.E.CONSTANT R25, desc[UR4][R12.64+0xec] ;  /* 0x0000ec040c197981 */ /* 0x000f68000c1e9900 */
[----:B------:R-:W5:Y:S01]  /*1880*/  LDG.E.CONSTANT R15, desc[UR4][R12.64+0x2ac] ;  /* 0x0002ac040c0f7981 */ /* 0x000f62000c1e9900 */
[----:B--2---:R-:W-:-:S03]  /*1890*/  FADD R28, R9, R28 ;  /* 0x0000001c091c7221 */ /* 0x004fc60000000000 */
[----:B------:R-:W2:Y:S01]  /*18a0*/  LDG.E.CONSTANT R9, desc[UR4][R12.64+0x1c0] ;  /* 0x0001c0040c097981 */ /* 0x000ea2000c1e9900 */
[C---:B------:R-:W-:Y:S01]  /*18b0*/  FADD R8, -R11.reuse, R8 ;  /* 0x000000080b087221 */ /* 0x040fe20000000100 */
[C---:B------:R-:W-:Y:S01]  /*18c0*/  FADD R6, R11.reuse, R6 ;  /* 0x000000060b067221 */ /* 0x040fe20000000000 */
[----:B0-----:R-:W-:Y:S01]  /*18d0*/  FADD R14, -R11, R26 ;  /* 0x0000001a0b0e7221 */ /* 0x001fe20000000100 */
[----:B------:R-:W-:Y:S01]  /*18e0*/  FADD R28, R28, R11 ;  /* 0x0000000b1c1c7221 */ /* 0x000fe20000000000 */
[C---:B---3--:R-:W-:Y:S01]  /*18f0*/  FADD R8, R7.reuse, R8 ;  /* 0x0000000807087221 */ /* 0x048fe20000000000 */
[C---:B------:R-:W-:Y:S01]  /*1900*/  FADD R26, R7.reuse, R6 ;  /* 0x00000006071a7221 */ /* 0x040fe20000000000 */
[----:B------:R-:W-:Y:S01]  /*1910*/  FADD R14, R7, R14 ;  /* 0x0000000e070e7221 */ /* 0x000fe20000000000 */
[----:B------:R-:W-:Y:S01]  /*1920*/  FADD R6, R28, R7 ;  /* 0x000000071c067221 */ /* 0x000fe20000000000 */
[----:B------:R-:W-:Y:S01]  /*1930*/  FADD R7, R23, R23 ;  /* 0x0000001717077221 */ /* 0x000fe20000000000 */
[C---:B------:R-:W-:Y:S01]  /*1940*/  FFMA R8, R19.reuse, 0.5, R8 ;  /* 0x3f00000013087823 */ /* 0x040fe20000000008 */
[C---:B------:R-:W-:Y:S01]  /*1950*/  FFMA R26, R19.reuse, 0.25, R26 ;  /* 0x3e800000131a7823 */ /* 0x040fe2000000001a */
[----:B------:R-:W-:Y:S01]  /*1960*/  FFMA R28, R19, 0.125, R14 ;  /* 0x3e000000131c7823 */ /* 0x000fe2000000000e */
[----:B------:R-:W-:Y:S01]  /*1970*/  FADD R19, R6, R19 ;  /* 0x0000001306137221 */ /* 0x000fe20000000000 */
[----:B------:R-:W-:Y:S01]  /*1980*/  FADD R14, R8, -R7 ;  /* 0x80000007080e7221 */ /* 0x000fe20000000000 */
[----:B------:R-:W3:Y:S04]  /*1990*/  LDG.E.CONSTANT R11, desc[UR4][R12.64+0x1cc] ;  /* 0x0001cc040c0b7981 */ /* 0x000ee8000c1e9900 */
[----:B------:R-:W3:Y:S04]  /*19a0*/  LDG.E.CONSTANT R8, desc[UR4][R12.64+0x2a0] ;  /* 0x0002a0040c087981 */ /* 0x000ee8000c1e9900 */
[----:B------:R-:W3:Y:S04]  /*19b0*/  LDG.E.CONSTANT R7, desc[UR4][R12.64+0x2a4] ;  /* 0x0002a4040c077981 */ /* 0x000ee8000c1e9900 */
[----:B------:R-:W3:Y:S04]  /*19c0*/  LDG.E.CONSTANT R6, desc[UR4][R12.64+0x2a8] ;  /* 0x0002a8040c067981 */ /* 0x000ee8000c1e9900 */
[----:B------:R0:W-:Y:S01]  /*19d0*/  STG.E desc[UR4][R16.64+0xc], R29 ;  /* 0x00000c1d10007986 */ /* 0x0001e2000c101904 */
[----:B------:R-:W-:-:S03]  /*19e0*/  FADD R19, R19, R23 ;  /* 0x0000001713137221 */ /* 0x000fc60000000000 */
[----:B------:R1:W-:Y:S01]  /*19f0*/  STG.E desc[UR4][R16.64+0x8], R27 ;  /* 0x0000081b10007986 */ /* 0x0003e2000c101904 */
[C---:B0-----:R-:W-:Y:S01]  /*1a00*/  FFMA R29, R23.reuse, -8, R28 ;  /* 0xc1000000171d7823 */ /* 0x041fe2000000001c */
[----:B-1----:R-:W-:Y:S01]  /*1a10*/  FFMA R27, R23, 4, R26 ;  /* 0x40800000171b7823 */ /* 0x002fe2000000001a */
[----:B----4-:R-:W-:Y:S01]  /*1a20*/  FADD R21, R21, R4 ;  /* 0x0000000415157221 */ /* 0x010fe20000000000 */
[----:B-----5:R-:W-:Y:S01]  /*1a30*/  FADD R3, R3, R10 ;  /* 0x0000000a03037221 */ /* 0x020fe20000000000 */
[----:B------:R-:W-:Y:S01]  /*1a40*/  FADD R2, R29, R2 ;  /* 0x000000021d027221 */ /* 0x000fe20000000000 */
[----:B------:R-:W-:Y:S01]  /*1a50*/  FADD R5, R18, R5 ;  /* 0x0000000512057221 */ /* 0x000fe20000000000 */
[----:B------:R-:W-:Y:S02]  /*1a60*/  FADD R25, R22, R25 ;  /* 0x0000001916197221 */ /* 0x000fe40000000000 */
[----:B------:R-:W-:Y:S01]  /*1a70*/  FADD R15, R2, R15 ;  /* 0x0000000f020f7221 */ /* 0x000fe20000000000 */
[C---:B------:R-:W-:Y:S01]  /*1a80*/  FADD R21, R0.reuse, R21 ;  /* 0x0000001500157221 */ /* 0x040fe20000000000 */
[C---:B------:R-:W-:Y:S01]  /*1a90*/  FADD R25, R0.reuse, R25 ;  /* 0x0000001900197221 */ /* 0x040fe20000000000 */
[C---:B------:R-:W-:Y:S01]  /*1aa0*/  FADD R5, R0.reuse, R5 ;  /* 0x0000000500057221 */ /* 0x040fe20000000000 */
[C---:B------:R-:W-:Y:S01]  /*1ab0*/  FADD R3, R0.reuse, R3 ;  /* 0x0000000300037221 */ /* 0x040fe20000000000 */
[----:B------:R-:W-:Y:S01]  /*1ac0*/  FADD R15, R0, R15 ;  /* 0x0000000f000f7221 */ /* 0x000fe20000000000 */
[----:B------:R-:W-:-:S02]  /*1ad0*/  FMNMX R21, RZ, R21, !PT ;  /* 0x00000015ff157209 */ /* 0x000fc40007800000 */
[----:B------:R-:W-:Y:S02]  /*1ae0*/  FMNMX R25, RZ, R25, !PT ;  /* 0x00000019ff197209 */ /* 0x000fe40007800000 */
[----:B------:R-:W-:Y:S02]  /*1af0*/  FMNMX R5, RZ, R5, !PT ;  /* 0x00000005ff057209 */ /* 0x000fe40007800000 */
[----:B------:R-:W-:Y:S02]  /*1b00*/  FMNMX R3, RZ, R3, !PT ;  /* 0x00000003ff037209 */ /* 0x000fe40007800000 */
[----:B------:R-:W-:Y:S01]  /*1b10*/  FMNMX R15, RZ, R15, !PT ;  /* 0x0000000fff0f7209 */ /* 0x000fe20007800000 */
[----:B------:R-:W-:Y:S04]  /*1b20*/  STG.E desc[UR4][R16.64+0xe8], R21 ;  /* 0x0000e81510007986 */ /* 0x000fe8000c101904 */
[----:B------:R-:W-:Y:S04]  /*1b30*/  STG.E desc[UR4][R16.64+0xec], R25 ;  /* 0x0000ec1910007986 */ /* 0x000fe8000c101904 */
[----:B------:R-:W-:Y:S04]  /*1b40*/  STG.E desc[UR4][R16.64+0x1c4], R5 ;  /* 0x0001c40510007986 */ /* 0x000fe8000c101904 */
[----:B------:R-:W-:Y:S04]  /*1b50*/  STG.E desc[UR4][R16.64+0x1c8], R3 ;  /* 0x0001c80310007986 */ /* 0x000fe8000c101904 */
[----:B------:R-:W-:Y:S01]  /*1b60*/  STG.E desc[UR4][R16.64+0x2ac], R15 ;  /* 0x0002ac0f10007986 */ /* 0x000fe2000c101904 */
[----:B--2---:R-:W-:-:S04]  /*1b70*/  FADD R9, R20, R9 ;  /* 0x0000000914097221 */ /* 0x004fc80000000000 */
[----:B------:R-:W-:Y:S01]  /*1b80*/  FADD R9, R0, R9 ;  /* 0x0000000900097221 */ /* 0x000fe20000000000 */
[----:B---3--:R-:W-:Y:S01]  /*1b90*/  FADD R11, R24, R11 ;  /* 0x0000000b180b7221 */ /* 0x008fe20000000000 */
[----:B------:R-:W-:Y:S01]  /*1ba0*/  FADD R19, R19, R8 ;  /* 0x0000000813137221 */ /* 0x000fe20000000000 */
[----:B------:R-:W-:Y:S01]  /*1bb0*/  FADD R7, R14, R7 ;  /* 0x000000070e077221 */ /* 0x000fe20000000000 */
[----:B------:R-:W-:Y:S01]  /*1bc0*/  FADD R27, R27, R6 ;  /* 0x000000061b1b7221 */ /* 0x000fe20000000000 */
[C---:B------:R-:W-:Y:S01]  /*1bd0*/  FADD R11, R0.reuse, R11 ;  /* 0x0000000b000b7221 */ /* 0x040fe20000000000 */
[C---:B------:R-:W-:Y:S01]  /*1be0*/  FADD R19, R0.reuse, R19 ;  /* 0x0000001300137221 */ /* 0x040fe20000000000 */
[C---:B------:R-:W-:Y:S01]  /*1bf0*/  FADD R7, R0.reuse, R7 ;  /* 0x0000000700077221 */ /* 0x040fe20000000000 */
[----:B------:R-:W-:Y:S01]  /*1c00*/  FADD R27, R0, R27 ;  /* 0x0000001b001b7221 */ /* 0x000fe20000000000 */
[----:B------:R-:W-:Y:S02]  /*1c10*/  FMNMX R9, RZ, R9, !PT ;  /* 0x00000009ff097209 */ /* 0x000fe40007800000 */
[----:B------:R-:W-:-:S02]  /*1c20*/  FMNMX R11, RZ, R11, !PT ;  /* 0x0000000bff0b7209 */ /* 0x000fc40007800000 */
        /* <DEDUP_REMOVED lines=8> */
[----:B------:R-:W-:Y:S05]  /*1cb0*/  EXIT ;  /* 0x000000000000794d */ /* 0x000fea0003800000 */
.L_x_33:
        /* <DEDUP_REMOVED lines=12> */
.L_x_233:


//--------------------- .text.tvmgen_default_fused_nn_conv2d_3_kernel0 --------------------------
	.section	.text.tvmgen_default_fused_nn_conv2d_3_kernel0,"ax",@progbits
	.align	128
        .global         tvmgen_default_fused_nn_conv2d_3_kernel0
        .type           tvmgen_default_fused_nn_conv2d_3_kernel0,@function
        .size           tvmgen_default_fused_nn_conv2d_3_kernel0,(.L_x_234 - tvmgen_default_fused_nn_conv2d_3_kernel0)
        .other          tvmgen_default_fused_nn_conv2d_3_kernel0,@"STO_CUDA_ENTRY STV_DEFAULT"
tvmgen_default_fused_nn_conv2d_3_kernel0:
.text.tvmgen_default_fused_nn_conv2d_3_kernel0:
[----:B------:R-:W-:Y:S01]  /*0000*/  LDC R1, c[0x0][0x37c] ;  /* 0x0000df00ff017b82 */ /* 0x000fe20000000800 */
[----:B------:R-:W0:Y:S07]  /*0010*/  S2R R7, SR_TID.X ;  /* 0x0000000000077919 */ /* 0x000e2e0000002100 */
[----:B------:R-:W1:Y:S01]  /*0020*/  LDC.64 R4, c[0x0][0x388] ;  /* 0x0000e200ff047b82 */ /* 0x000e620000000a00 */
[----:B------:R-:W-:Y:S01]  /*0030*/  UMOV UR4, 0x400 ;  /* 0x0000040000047882 */ /* 0x000fe20000000000 */
[----:B------:R-:W2:Y:S01]  /*0040*/  LDCU.64 UR8, c[0x0][0x358] ;  /* 0x00006b00ff0877ac */ /* 0x000ea20008000a00 */
[----:B------:R-:W3:Y:S01]  /*0050*/  S2R R0, SR_TID.Z ;  /* 0x0000000000007919 */ /* 0x000ee20000002300 */
[----:B------:R-:W-:Y:S01]  /*0060*/  UIADD3 UR5, UPT, UPT, UR4, 0x340, URZ ;  /* 0x0000034004057890 */ /* 0x000fe2000fffe0ff */
[----:B------:R-:W4:Y:S03]  /*0070*/  S2R R15, SR_CTAID.Z ;  /* 0x00000000000f7919 */ /* 0x000f260000002700 */
[----:B------:R-:W5:Y:S01]  /*0080*/  S2UR UR6, SR_CgaCtaId ;  /* 0x00000000000679c3 */ /* 0x000f620000008800 */
[----:B------:R-:W2:Y:S01]  /*0090*/  S2R R12, SR_CTAID.Y ;  /* 0x00000000000c7919 */ /* 0x000ea20000002600 */
[C---:B0-----:R-:W-:Y:S01]  /*00a0*/  IMAD R9, R7.reuse, 0x3, RZ ;  /* 0x0000000307097824 */ /* 0x041fe200078e02ff */
[C---:B------:R-:W-:Y:S01]  /*00b0*/  ISETP.GE.U32.AND P1, PT, R7.reuse, 0x5, PT ;  /* 0x000000050700780c */ /* 0x040fe20003f26070 */
[----:B-----5:R-:W-:Y:S01]  /*00c0*/  ULEA UR5, UR6, UR5, 0x18 ;  /* 0x0000000506057291 */ /* 0x020fe2000f8ec0ff */
[----:B------:R-:W-:Y:S01]  /*00d0*/  ISETP.GE.U32.AND P0, PT, R7, 0x6, PT ;  /* 0x000000060700780c */ /* 0x000fe20003f06070 */
[----:B---3--:R-:W-:Y:S01]  /*00e0*/  IMAD R13, R0, 0x7, R7 ;  /* 0x00000007000d7824 */ /* 0x008fe200078e0207 */
[CC--:B------:R-:W-:Y:S01]  /*00f0*/  LEA.HI R10, R9.reuse, R0.reuse, RZ, 0x1c ;  /* 0x00000000090a7211 */ /* 0x0c0fe200078fe0ff */
[----:B------:R-:W-:Y:S01]  /*0100*/  VIADD R17, R9, 0x1 ;  /* 0x0000000109117836 */ /* 0x000fe20000000000 */
[----:B------:R-:W-:Y:S01]  /*0110*/  ULEA UR4, UR6, UR4, 0x18 ;  /* 0x0000000406047291 */ /* 0x000fe2000f8ec0ff */
[----:B----4-:R-:W-:-:S02]  /*0120*/  LEA R8, R15, R0, 0x5 ;  /* 0x000000000f087211 */ /* 0x010fc400078e28ff */
[----:B------:R-:W-:Y:S02]  /*0130*/  LOP3.LUT R2, R13, 0xff, RZ, 0xc0, !PT ;  /* 0x000000ff0d027812 */ /* 0x000fe400078ec0ff */
[-C--:B------:R-:W-:Y:S02]  /*0140*/  LEA R19, R8, R9.reuse, 0x8 ;  /* 0x0000000908137211 */ /* 0x080fe400078e40ff */
[----:B------:R-:W-:Y:S01]  /*0150*/  LEA.HI R17, R17, R0, RZ, 0x1c ;  /* 0x0000000011117211 */ /* 0x000fe200078fe0ff */
[----:B------:R-:W-:Y:S01]  /*0160*/  IMAD R2, R2, 0x4f, RZ ;  /* 0x0000004f02027824 */ /* 0x000fe200078e02ff */
[----:B------:R-:W-:Y:S01]  /*0170*/  LEA R20, R0, R9, 0x4 ;  /* 0x0000000900147211 */ /* 0x000fe200078e20ff */
[----:B-1----:R-:W-:Y:S01]  /*0180*/  IMAD.WIDE.U32 R4, R19, 0x4, R4 ;  /* 0x0000000413047825 */ /* 0x002fe200078e0004 */
[----:B------:R-:W-:Y:S02]  /*0190*/  ISETP.LT.U32.AND P2, PT, R17, 0x20, !P1 ;  /* 0x000000201100780c */ /* 0x000fe40004f41070 */
[----:B------:R-:W-:-:S02]  /*01a0*/  SHF.R.U32.HI R11, RZ, 0xa, R2 ;  /* 0x0000000aff0b7819 */ /* 0x000fc40000011602 */
[----:B------:R-:W0:Y:S01]  /*01b0*/  LDC.64 R2, c[0x0][0x380] ;  /* 0x0000e000ff027b82 */ /* 0x000e220000000a00 */
[----:B------:R-:W-:Y:S02]  /*01c0*/  ISETP.LT.U32.AND P0, PT, R10, 0x20, !P0 ;  /* 0x000000200a00780c */ /* 0x000fe40004701070 */
[C---:B------:R-:W-:Y:S01]  /*01d0*/  PRMT R6, R11.reuse, 0x9910, RZ ;  /* 0x000099100b067816 */ /* 0x040fe200000000ff */
[----:B--2---:R-:W-:Y:S01]  /*01e0*/  IMAD R21, R11, 0x7, R12 ;  /* 0x000000070b157824 */ /* 0x004fe200078e020c */
[----:B------:R-:W-:Y:S02]  /*01f0*/  IADD3 R11, PT, PT, R9, 0x2, RZ ;  /* 0x00000002090b7810 */ /* 0x000fe40007ffe0ff */
[----:B------:R-:W-:Y:S01]  /*0200*/  LEA R20, R20, UR5, 0x2 ;  /* 0x0000000514147c11 */ /* 0x000fe2000f8e10ff */
[----:B------:R-:W-:Y:S01]  /*0210*/  IMAD R6, R6, 0xd, RZ ;  /* 0x0000000d06067824 */ /* 0x000fe200078e02ff */
[----:B------:R-:W-:Y:S02]  /*0220*/  LEA.HI R11, R11, R0, RZ, 0x1c ;  /* 0x000000000b0b7211 */ /* 0x000fe400078fe0ff */
[----:B------:R-:W-:-:S02]  /*0230*/  LEA R18, R7, UR4, 0x3 ;  /* 0x0000000407127c11 */ /* 0x000fc4000f8e18ff */
[----:B------:R-:W-:Y:S02]  /*0240*/  IADD3 R6, PT, PT, RZ, -R6, RZ ;  /* 0x80000006ff067210 */ /* 0x000fe40007ffe0ff */
[----:B------:R-:W-:Y:S02]  /*0250*/  ISETP.LT.U32.AND P1, PT, R11, 0x20, !P1 ;  /* 0x000000200b00780c */ /* 0x000fe40004f21070 */
[----:B------:R-:W-:Y:S02]  /*0260*/  PRMT R6, R6, 0x7710, RZ ;  /* 0x0000771006067816 */ /* 0x000fe400000000ff */
[C---:B------:R-:W-:Y:S01]  /*0270*/  LEA R19, R13.reuse, UR4, 0x2 ;  /* 0x000000040d137c11 */ /* 0x040fe2000f8e10ff */
[----:B------:R-:W-:Y:S01]  /*0280*/  UMOV UR4, URZ ;  /* 0x000000ff00047c82 */ /* 0x000fe20008000000 */
[----:B------:R-:W-:-:S04]  /*0290*/  IADD3 R6, PT, PT, R13, R6, RZ ;  /* 0x000000060d067210 */ /* 0x000fc80007ffe0ff */
[----:B------:R-:W-:-:S05]  /*02a0*/  LOP3.LUT R6, R6, 0xff, RZ, 0xc0, !PT ;  /* 0x000000ff06067812 */ /* 0x000fca00078ec0ff */
[----:B------:R-:W-:-:S04]  /*02b0*/  IMAD R21, R21, 0x1c, R6 ;  /* 0x0000001c15157824 */ /* 0x000fc800078e0206 */
[----:B0-----:R-:W-:Y:S01]  /*02c0*/  IMAD.WIDE.U32 R16, R21, 0x4, R2 ;  /* 0x0000000415107825 */ /* 0x001fe200078e0002 */
[----:B------:R-:W-:-:S03]  /*02d0*/  IADD3 R2, P3, PT, R4, 0x8, RZ ;  /* 0x0000000804027810 */ /* 0x000fc60007f7e0ff */
[----:B------:R-:W-:Y:S01]  /*02e0*/  HFMA2 R21, -RZ, RZ, 0, 0 ;  /* 0x00000000ff157431 */ /* 0x000fe200000001ff */
[----:B------:R-:W-:Y:S01]  /*02f0*/  MOV R14, R16 ;  /* 0x00000010000e7202 */ /* 0x000fe20000000f00 */
[----:B------:R-:W-:Y:S01]  /*0300*/  IMAD.X R3, RZ, RZ, R5, P3 ;  /* 0x000000ffff037224 */ /* 0x000fe200018e0605 */
[----:B------:R-:W-:-:S07]  /*0310*/  LEA R16, R0, UR5, 0x6 ;  /* 0x0000000500107c11 */ /* 0x000fce000f8e30ff */
.L_x_34:
[----:B------:R-:W-:Y:S01]  /*0320*/  BAR.SYNC.DEFER_BLOCKING 0x0 ;  /* 0x0000000000007b1d */ /* 0x000fe20000010000 */
[----:B------:R-:W-:-:S05]  /*0330*/  ISETP.GT.U32.AND P3, PT, R13, 0xcf, PT ;  /* 0x000000cf0d00780c */ /* 0x000fca0003f64070 */
[----:B------:R-:W2:Y:S04]  /*0340*/  @P0 LDG.E.CONSTANT R25, desc[UR8][R2.64+-0x8] ;  /* 0xfffff80802190981 */ /* 0x000ea8000c1e9900 */
[----:B------:R-:W3:Y:S04]  /*0350*/  @P2 LDG.E.CONSTANT R29, desc[UR8][R2.64+-0x4] ;  /* 0xfffffc08021d2981 */ /* 0x000ee8000c1e9900 */
[----:B------:R-:W-:Y:S01]  /*0360*/  @!P3 IMAD.MOV.U32 R4, RZ, RZ, R14 ;  /* 0x000000ffff04b224 */ /* 0x000fe200078e000e */
[----:B------:R-:W-:Y:S01]  /*0370*/  @!P3 MOV R5, R17 ;  /* 0x000000110005b202 */ /* 0x000fe20000000f00 */
[----:B------:R-:W4:Y:S04]  /*0380*/  @P1 LDG.E.CONSTANT R26, desc[UR8][R2.64] ;  /* 0x00000008021a1981 */ /* 0x000f28000c1e9900 */
[----:B------:R-:W5:Y:S01]  /*0390*/  @!P3 LDG.E.CONSTANT R4, desc[UR8][R4.64] ;  /* 0x000000080404b981 */ /* 0x000f62000c1e9900 */
[----:B------:R-:W-:-:S04]  /*03a0*/  UIADD3 UR4, UPT, UPT, UR4, 0x1, URZ ;  /* 0x0000000104047890 */ /* 0x000fc8000fffe0ff */
[----:B------:R-:W-:Y:S01]  /*03b0*/  UISETP.NE.AND UP0, UPT, UR4, 0x10, UPT ;  /* 0x000000100400788c */ /* 0x000fe2000bf05270 */
[----:B------:R-:W-:-:S04]  /*03c0*/  IADD3 R14, P4, PT, R14, 0x3100, RZ ;  /* 0x000031000e0e7810 */ /* 0x000fc80007f9e0ff */
[----:B------:R-:W-:Y:S01]  /*03d0*/  IADD3.X R17, PT, PT, RZ, R17, RZ, P4, !PT ;  /* 0x00000011ff117210 */ /* 0x000fe200027fe4ff */
[----:B-----5:R-:W-:Y:S04]  /*03e0*/  @!P3 STS [R19], R4 ;  /* 0x000000041300b388 */ /* 0x020fe80000000800 */
[----:B--2---:R-:W-:Y:S04]  /*03f0*/  @P0 STS [R20], R25 ;  /* 0x0000001914000388 */ /* 0x004fe80000000800 */
[----:B---3--:R-:W-:Y:S04]  /*0400*/  @P2 STS [R20+0x4], R29 ;  /* 0x0000041d14002388 */ /* 0x008fe80000000800 */
[----:B----4-:R-:W-:Y:S01]  /*0410*/  @P1 STS [R20+0x8], R26 ;  /* 0x0000081a14001388 */ /* 0x010fe20000000800 */
[----:B------:R-:W-:Y:S06]  /*0420*/  BAR.SYNC.DEFER_BLOCKING 0x0 ;  /* 0x0000000000007b1d */ /* 0x000fec0000010000 */
[----:B------:R-:W-:Y:S04]  /*0430*/  LDS R24, [R18] ;  /* 0x0000000012187984 */ /* 0x000fe80000000800 */
[----:B------:R-:W0:Y:S04]  /*0440*/  LDS.128 R8, [R16] ;  /* 0x0000000010087984 */ /* 0x000e280000000c00 */
[----:B------:R-:W1:Y:S04]  /*0450*/  LDS R28, [R18+0x34] ;  /* 0x00003400121c7984 */ /* 0x000e680000000800 */
[----:B------:R-:W2:Y:S04]  /*0460*/  LDS R27, [R18+0x68] ;  /* 0x00006800121b7984 */ /* 0x000ea80000000800 */
[----:B------:R-:W3:Y:S04]  /*0470*/  LDS R22, [R18+0x9c] ;  /* 0x00009c0012167984 */ /* 0x000ee80000000800 */
[----:B------:R-:W-:Y:S04]  /*0480*/  LDS R23, [R18+0xd0] ;  /* 0x0000d00012177984 */ /* 0x000fe80000000800 */
[----:B------:R-:W4:Y:S04]  /*0490*/  LDS.128 R4, [R16+0x10] ;  /* 0x0000100010047984 */ /* 0x000f280000000c00 */
[----:B------:R-:W-:Y:S04]  /*04a0*/  LDS R25, [R18+0x138] ;  /* 0x0001380012197984 */ /* 0x000fe80000000800 */
[----:B------:R-:W-:Y:S01]  /*04b0*/  LDS R26, [R18+0x16c] ;  /* 0x00016c00121a7984 */ /* 0x000fe20000000800 */
[----:B0-----:R-:W-:-:S03]  /*04c0*/  FFMA R8, R24, R8, R21 ;  /* 0x0000000818087223 */ /* 0x001fc60000000015 */
[----:B------:R-:W0:Y:S01]  /*04d0*/  LDS R24, [R18+0x104] ;  /* 0x0001040012187984 */ /* 0x000e220000000800 */
[----:B-1----:R-:W-:-:S03]  /*04e0*/  FFMA R8, R28, R9, R8 ;  /* 0x000000091c087223 */ /* 0x002fc60000000008 */
[----:B------:R-:W-:Y:S01]  /*04f0*/  LDS R21, [R18+0x1a0] ;  /* 0x0001a00012157984 */ /* 0x000fe20000000800 */
[----:B--2---:R-:W-:-:S04]  /*0500*/  FFMA R27, R27, R10, R8 ;  /* 0x0000000a1b1b7223 */ /* 0x004fc80000000008 */
[----:B---3--:R-:W-:Y:S02]  /*0510*/  FFMA R22, R22, R11, R27 ;  /* 0x0000000b16167223 */ /* 0x008fe4000000001b */
[----:B------:R-:W1:Y:S02]  /*0520*/  LDS.128 R8, [R16+0x20] ;  /* 0x0000200010087984 */ /* 0x000e640000000c00 */
[----:B----4-:R-:W-:Y:S02]  /*0530*/  FFMA R23, R23, R4, R22 ;  /* 0x0000000417177223 */ /* 0x010fe40000000016 */
[----:B------:R-:W2:Y:S02]  /*0540*/  LDS R22, [R18+0x1d4] ;  /* 0x0001d40012167984 */ /* 0x000ea40000000800 */
[----:B0-----:R-:W-:Y:S02]  /*0550*/  FFMA R24, R24, R5, R23 ;  /* 0x0000000518187223 */ /* 0x001fe40000000017 */
[----:B------:R-:W0:Y:S02]  /*0560*/  LDS R23, [R18+0x208] ;  /* 0x0002080012177984 */ /* 0x000e240000000800 */
[----:B------:R-:W-:-:S02]  /*0570*/  FFMA R25, R25, R6, R24 ;  /* 0x0000000619197223 */ /* 0x000fc40000000018 */
[----:B------:R-:W3:Y:S02]  /*0580*/  LDS R24, [R18+0x23c] ;  /* 0x00023c0012187984 */ /* 0x000ee40000000800 */
[----:B------:R-:W-:Y:S02]  /*0590*/  FFMA R26, R26, R7, R25 ;  /* 0x000000071a1a7223 */ /* 0x000fe40000000019 */
[----:B------:R-:W-:Y:S04]  /*05a0*/  LDS R25, [R18+0x270] ;  /* 0x0002700012197984 */ /* 0x000fe80000000800 */
[----:B------:R-:W4:Y:S01]  /*05b0*/  LDS.128 R4, [R16+0x30] ;  /* 0x0000300010047984 */ /* 0x000f220000000c00 */
[----:B-1----:R-:W-:-:S03]  /*05c0*/  FFMA R21, R21, R8, R26 ;  /* 0x0000000815157223 */ /* 0x002fc6000000001a */
[----:B------:R-:W1:Y:S01]  /*05d0*/  LDS R8, [R18+0x2a4] ;  /* 0x0002a40012087984 */ /* 0x000e620000000800 */
[----:B--2---:R-:W-:-:S03]  /*05e0*/  FFMA R26, R22, R9, R21 ;  /* 0x00000009161a7223 */ /* 0x004fc60000000015 */
[----:B------:R-:W2:Y:S04]  /*05f0*/  LDS R9, [R18+0x2d8] ;  /* 0x0002d80012097984 */ /* 0x000ea80000000800 */
[----:B------:R-:W5:Y:S01]  /*0600*/  LDS R22, [R18+0x30c] ;  /* 0x00030c0012167984 */ /* 0x000f620000000800 */
[----:B0-----:R-:W-:-:S04]  /*0610*/  FFMA R23, R23, R10, R26 ;  /* 0x0000000a17177223 */ /* 0x001fc8000000001a */
[----:B---3--:R-:W-:-:S04]  /*0620*/  FFMA R24, R24, R11, R23 ;  /* 0x0000000b18187223 */ /* 0x008fc80000000017 */
[----:B----4-:R-:W-:-:S04]  /*0630*/  FFMA R25, R25, R4, R24 ;  /* 0x0000000419197223 */ /* 0x010fc80000000018 */
[----:B-1----:R-:W-:Y:S01]  /*0640*/  FFMA R8, R8, R5, R25 ;  /* 0x0000000508087223 */ /* 0x002fe20000000019 */
[----:B------:R-:W-:-:S03]  /*0650*/  IADD3 R2, P3, PT, R2, 0x40, RZ ;  /* 0x0000004002027810 */ /* 0x000fc60007f7e0ff */
[----:B--2---:R-:W-:Y:S01]  /*0660*/  FFMA R9, R9, R6, R8 ;  /* 0x0000000609097223 */ /* 0x004fe20000000008 */
[----:B------:R-:W-:-:S03]  /*0670*/  IADD3.X R3, PT, PT, RZ, R3, RZ, P3, !PT ;  /* 0x00000003ff037210 */ /* 0x000fc60001ffe4ff */
[----:B-----5:R-:W-:Y:S01]  /*0680*/  FFMA R21, R22, R7, R9 ;  /* 0x0000000716157223 */ /* 0x020fe20000000009 */
[----:B------:R-:W-:Y:S06]  /*0690*/  BRA.U UP0, `(.L_x_34) ;  /* 0xfffffffd00207547 */ /* 0x000fec000b83ffff */
[----:B------:R-:W0:Y:S01]  /*06a0*/  LDC.64 R2, c[0x0][0x390] ;  /* 0x0000e400ff027b82 */ /* 0x000e220000000a00 */
[----:B------:R-:W-:-:S04]  /*06b0*/  IMAD R0, R0, 0x2a, R13 ;  /* 0x0000002a00007824 */ /* 0x000fc800078e020d */
[----:B------:R-:W-:-:S04]  /*06c0*/  IMAD R15, R15, 0x620, R0 ;  /* 0x000006200f0f7824 */ /* 0x000fc800078e0200 */
[----:B------:R-:W-:-:S04]  /*06d0*/  IMAD R15, R12, 0x7, R15 ;  /* 0x000000070c0f7824 */ /* 0x000fc800078e020f */
[----:B0-----:R-:W-:-:S05]  /*06e0*/  IMAD.WIDE.U32 R2, R15, 0x4, R2 ;  /* 0x000000040f027825 */ /* 0x001fca00078e0002 */
[----:B------:R-:W-:Y:S01]  /*06f0*/  STG.E desc[UR8][R2.64], R21 ;  /* 0x0000001502007986 */ /* 0x000fe2000c101908 */
[----:B------:R-:W-:Y:S05]  /*0700*/  EXIT ;  /* 0x000000000000794d */ /* 0x000fea0003800000 */
.L_x_35:
        /* <DEDUP_REMOVED lines=15> */
.L_x_234:


//--------------------- .text.tvmgen_default_fused_nn_contrib_conv2d_winograd_without_weight_transform_add_nn_relu_1_kernel1 --------------------------
	.section	.text.tvmgen_default_fused_nn_contrib_conv2d_winograd_without_weight_transform_add_nn_relu_1_kernel1,"ax",@progbits
	.align	128
        .global         tvmgen_default_fused_nn_contrib_conv2d_winograd_without_weight_transform_add_nn_relu_1_kernel1
        .type           tvmgen_default_fused_nn_contrib_conv2d_winograd_without_weight_transform_add_nn_relu_1_kernel1,@function
        .size           tvmgen_default_fused_nn_contrib_conv2d_winograd_without_weight_transform_add_nn_relu_1_kernel1,(.L_x_235 - tvmgen_default_fused_nn_contrib_conv2d_winograd_without_weight_transform_add_nn_relu_1_kernel1)
        .other          tvmgen_default_fused_nn_contrib_conv2d_winograd_without_weight_transform_add_nn_relu_1_kernel1,@"STO_CUDA_ENTRY STV_DEFAULT"
tvmgen_default_fused_nn_contrib_conv2d_winograd_without_weight_transform_add_nn_relu_1_kernel1:
.text.tvmgen_default_fused_nn_contrib_conv2d_winograd_without_weight_transform_add_nn_relu_1_kernel1:
[----:B------:R-:W-:Y:S01]  /*0000*/  LDC R1, c[0x0][0x37c] ;  /* 0x0000df00ff017b82 */ /* 0x000fe20000000800 */
[----:B------:R-:W0:Y:S07]  /*0010*/  S2R R3, SR_TID.X ;  /* 0x0000000000037919 */ /* 0x000e2e0000002100 */
[----:B------:R-:W1:Y:S01]  /*0020*/  S2UR UR4, SR_CTAID.Z ;  /* 0x00000000000479c3 */ /* 0x000e620000002700 */
[----:B------:R-:W-:Y:S01]  /*0030*/  HFMA2 R29, -RZ, RZ, 0, 0 ;  /* 0x00000000ff1d7431 */ /* 0x000fe200000001ff */
[----:B------:R-:W-:Y:S01]  /*0040*/  CS2R R20, SRZ ;  /* 0x0000000000147805 */ /* 0x000fe2000001ff00 */
[----:B------:R-:W2:Y:S01]  /*0050*/  S2R R36, SR_TID.Y ;  /* 0x0000000000247919 */ /* 0x000ea20000002200 */
[----:B------:R-:W-:-:S02]  /*0060*/  MOV R22, RZ ;  /* 0x000000ff00167202 */ /* 0x000fc40000000f00 */
[----:B------:R-:W-:Y:S02]  /*0070*/  CS2R R16, SRZ ;  /* 0x0000000000107805 */ /* 0x000fe4000001ff00 */
[----:B------:R-:W-:Y:S01]  /*0080*/  CS2R R8, SRZ ;  /* 0x0000000000087805 */ /* 0x000fe2000001ff00 */
[----:B------:R-:W3:Y:S01]  /*0090*/  S2R R0, SR_CTAID.X ;  /* 0x0000000000007919 */ /* 0x000ee20000002500 */
[----:B------:R-:W4:Y:S01]  /*00a0*/  S2UR UR6, SR_CgaCtaId ;  /* 0x00000000000679c3 */ /* 0x000f220000008800 */
[----:B------:R-:W-:Y:S02]  /*00b0*/  CS2R R10, SRZ ;  /* 0x00000000000a7805 */ /* 0x000fe4000001ff00 */
[----:B------:R-:W-:Y:S01]  /*00c0*/  CS2R R12, SRZ ;  /* 0x00000000000c7805 */ /* 0x000fe2000001ff00 */
[----:B------:R-:W5:Y:S01]  /*00d0*/  S2R R37, SR_CTAID.Y ;  /* 0x0000000000257919 */ /* 0x000f620000002600 */
[----:B------:R-:W2:Y:S01]  /*00e0*/  LDCU.64 UR8, c[0x0][0x358] ;  /* 0x00006b00ff0877ac */ /* 0x000ea20008000a00 */
[----:B-1----:R-:W-:-:S06]  /*00f0*/  UIMAD UR4, UR4, 0x6200, URZ ;  /* 0x00006200040478a4 */ /* 0x002fcc000f8e02ff */
[----:B0-----:R-:W-:Y:S01]  /*0100*/  LOP3.LUT R35, R3, UR4, RZ, 0xfc, !PT ;  /* 0x0000000403237c12 */ /* 0x001fe2000f8efcff */
[----:B------:R-:W-:Y:S02]  /*0110*/  UMOV UR4, 0x400 ;  /* 0x0000040000047882 */ /* 0x000fe40000000000 */
[----:B------:R-:W-:Y:S01]  /*0120*/  UIADD3 UR5, UPT, UPT, UR4, 0x800, URZ ;  /* 0x0000080004057890 */ /* 0x000fe2000fffe0ff */
[----:B--2---:R-:W-:Y:S01]  /*0130*/  SHF.R.U32.HI R2, RZ, 0x1, R36 ;  /* 0x00000001ff027819 */ /* 0x004fe20000011624 */
[----:B----4-:R-:W-:Y:S01]  /*0140*/  ULEA UR4, UR6, UR4, 0x18 ;  /* 0x0000000406047291 */ /* 0x010fe2000f8ec0ff */
[----:B------:R-:W-:Y:S01]  /*0150*/  LOP3.LUT R4, R36, 0x1, RZ, 0xc0, !PT ;  /* 0x0000000124047812 */ /* 0x000fe200078ec0ff */
[----:B------:R-:W-:Y:S01]  /*0160*/  ULEA UR5, UR6, UR5, 0x18 ;  /* 0x0000000506057291 */ /* 0x000fe2000f8ec0ff */
[----:B---3--:R-:W-:Y:S02]  /*0170*/  IMAD R5, R0, 0x62, R35 ;  /* 0x0000006200057824 */ /* 0x008fe400078e0223 */
[----:B------:R-:W-:Y:S01]  /*0180*/  IMAD R0, R36, 0x31, R3 ;  /* 0x0000003124007824 */ /* 0x000fe200078e0203 */
[----:B------:R-:W-:Y:S01]  /*0190*/  ISETP.NE.U32.AND P1, PT, R4, 0x1, PT ;  /* 0x000000010400780c */ /* 0x000fe20003f25070 */
[----:B------:R-:W-:Y:S01]  /*01a0*/  IMAD R6, R2, 0xc4, R5 ;  /* 0x000000c402067824 */ /* 0x000fe200078e0205 */
[----:B-----5:R-:W-:-:S02]  /*01b0*/  SHF.L.U32 R5, R37, 0x5, RZ ;  /* 0x0000000525057819 */ /* 0x020fc400000006ff */
[C---:B------:R-:W-:Y:S02]  /*01c0*/  IADD3 R2, PT, PT, R0.reuse, 0x4, RZ ;  /* 0x0000000400027810 */ /* 0x040fe40007ffe0ff */
[C---:B------:R-:W-:Y:S02]  /*01d0*/  SHF.L.U32 R28, R0.reuse, 0x2, RZ ;  /* 0x00000002001c7819 */ /* 0x040fe400000006ff */
[C---:B------:R-:W-:Y:S02]  /*01e0*/  ISETP.GE.U32.AND P0, PT, R0.reuse, 0x78, PT ;  /* 0x000000780000780c */ /* 0x040fe40003f06070 */
[C---:B------:R-:W-:Y:S02]  /*01f0*/  LOP3.LUT R7, R5.reuse, 0x1f, R0, 0xf8, !PT ;  /* 0x0000001f05077812 */ /* 0x040fe400078ef800 */
[----:B------:R-:W-:Y:S02]  /*0200*/  IADD3 R4, PT, PT, R0, 0x8, RZ ;  /* 0x0000000800047810 */ /* 0x000fe40007ffe0ff */
[----:B------:R-:W-:-:S02]  /*0210*/  LOP3.LUT R33, R5, 0x1f, R2, 0xf8, !PT ;  /* 0x0000001f05217812 */ /* 0x000fc400078ef802 */
[C---:B------:R-:W-:Y:S02]  /*0220*/  IADD3 R0, PT, PT, R28.reuse, 0x310, RZ ;  /* 0x000003101c007810 */ /* 0x040fe40007ffe0ff */
[----:B------:R-:W-:Y:S02]  /*0230*/  IADD3 R2, PT, PT, R28, 0x620, RZ ;  /* 0x000006201c027810 */ /* 0x000fe40007ffe0ff */
[----:B------:R-:W-:Y:S02]  /*0240*/  LOP3.LUT R5, R5, 0x1f, R4, 0xf8, !PT ;  /* 0x0000001f05057812 */ /* 0x000fe400078ef804 */
[----:B------:R-:W-:Y:S02]  /*0250*/  LOP3.LUT R0, R0, 0x3ff80, RZ, 0xc0, !PT ;  /* 0x0003ff8000007812 */ /* 0x000fe400078ec0ff */
[----:B------:R-:W-:Y:S02]  /*0260*/  LOP3.LUT R2, R2, 0xf80, RZ, 0xc0, !PT ;  /* 0x00000f8002027812 */ /* 0x000fe400078ec0ff */
[----:B------:R-:W-:-:S02]  /*0270*/  LOP3.LUT R34, R28, 0x1ff80, RZ, 0xc0, !PT ;  /* 0x0001ff801c227812 */ /* 0x000fc400078ec0ff */
[----:B------:R-:W-:Y:S02]  /*0280*/  LEA R31, R3, UR5, 0x2 ;  /* 0x00000005031f7c11 */ /* 0x000fe4000f8e10ff */
[----:B------:R-:W-:Y:S01]  /*0290*/  IADD3 R33, PT, PT, R0, R33, RZ ;  /* 0x0000002100217210 */ /* 0x000fe20007ffe0ff */
[----:B------:R-:W-:Y:S01]  /*02a0*/  HFMA2 R0, -RZ, RZ, 0, 0 ;  /* 0x00000000ff007431 */ /* 0x000fe200000001ff */
[----:B------:R-:W-:Y:S01]  /*02b0*/  IADD3 R32, PT, PT, R2, R5, RZ ;  /* 0x0000000502207210 */ /* 0x000fe20007ffe0ff */
[----:B------:R-:W-:Y:S01]  /*02c0*/  HFMA2 R5, -RZ, RZ, 0, 0 ;  /* 0x00000000ff057431 */ /* 0x000fe200000001ff */
[----:B------:R-:W-:Y:S02]  /*02d0*/  IADD3 R30, PT, PT, R6, 0x31, RZ ;  /* 0x00000031061e7810 */ /* 0x000fe40007ffe0ff */
[----:B------:R-:W-:Y:S02]  /*02e0*/  IADD3 R34, PT, PT, R34, R7, RZ ;  /* 0x0000000722227210 */ /* 0x000fe40007ffe0ff */
[----:B------:R-:W-:-:S02]  /*02f0*/  @P1 IADD3 R30, PT, PT, R6, RZ, RZ ;  /* 0x000000ff061e1210 */ /* 0x000fc40007ffe0ff */
[----:B------:R-:W-:Y:S02]  /*0300*/  CS2R R6, SRZ ;  /* 0x0000000000067805 */ /* 0x000fe4000001ff00 */
[----:B------:R-:W-:Y:S02]  /*0310*/  MOV R2, RZ ;  /* 0x000000ff00027202 */ /* 0x000fe40000000f00 */
[----:B------:R-:W-:Y:S02]  /*0320*/  ISETP.LT.U32.AND P0, PT, R36, 0x3, !P0 ;  /* 0x000000032400780c */ /* 0x000fe40004701070 */
[----:B------:R-:W-:-:S11]  /*0330*/  IADD3 R31, PT, PT, R31, 0x188, RZ ;  /* 0x000001881f1f7810 */ /* 0x000fd60007ffe0ff */
.L_x_37:
[----:B------:R-:W0:Y:S01]  /*0340*/  S2R R4, SR_CTAID.Z ;  /* 0x0000000000047919 */ /* 0x000e220000002700 */
[----:B------:R-:W1:Y:S01]  /*0350*/  LDC.64 R18, c[0x0][0x380] ;  /* 0x0000e000ff127b82 */ /* 0x000e620000000a00 */
[----:B0-----:R-:W-:-:S04]  /*0360*/  LEA R3, R4, R29, 0x3 ;  /* 0x0000001d04037211 */ /* 0x001fc800078e18ff */
[----:B------:R-:W-:-:S04]  /*0370*/  SHF.L.U32 R3, R3, 0xb, RZ ;  /* 0x0000000b03037819 */ /* 0x000fc800000006ff */
[-C--:B------:R-:W-:Y:S02]  /*0380*/  IADD3 R25, PT, PT, R34, R3.reuse, RZ ;  /* 0x0000000322197210 */ /* 0x080fe40007ffe0ff */
[-C--:B------:R-:W-:Y:S02]  /*0390*/  IADD3 R15, PT, PT, R33, R3.reuse, RZ ;  /* 0x00000003210f7210 */ /* 0x080fe40007ffe0ff */
[----:B------:R-:W-:Y:S01]  /*03a0*/  @P0 IADD3 R3, PT, PT, R32, R3, RZ ;  /* 0x0000000320030210 */ /* 0x000fe20007ffe0ff */
[----:B-1----:R-:W-:-:S04]  /*03b0*/  IMAD.WIDE.U32 R24, R25, 0x4, R18 ;  /* 0x0000000419187825 */ /* 0x002fc800078e0012 */
[----:B------:R-:W-:-:S04]  /*03c0*/  IMAD.WIDE.U32 R14, R15, 0x4, R18 ;  /* 0x000000040f0e7825 */ /* 0x000fc800078e0012 */
[----:B------:R-:W-:Y:S01]  /*03d0*/  @P0 IMAD.WIDE.U32 R18, R3, 0x4, R18 ;  /* 0x0000000403120825 */ /* 0x000fe200078e0012 */
[----:B------:R-:W2:Y:S04]  /*03e0*/  LDG.E.CONSTANT R23, desc[UR8][R14.64] ;  /* 0x000000080e177981 */ /* 0x000ea8000c1e9900 */
[----:B------:R0:W3:Y:S04]  /*03f0*/  LDG.E.CONSTANT R3, desc[UR8][R24.64] ;  /* 0x0000000818037981 */ /* 0x0000e8000c1e9900 */
[----:B------:R-:W4:Y:S01]  /*0400*/  @P0 LDG.E.CONSTANT R19, desc[UR8][R18.64] ;  /* 0x0000000812130981 */ /* 0x000f22000c1e9900 */
[----:B------:R-:W-:Y:S08]  /*0410*/  BAR.SYNC.DEFER_BLOCKING 0x0 ;  /* 0x0000000000007b1d */ /* 0x000ff00000010000 */
[----:B0-----:R-:W0:Y:S01]  /*0420*/  LDC.64 R24, c[0x0][0x388] ;  /* 0x0000e200ff187b82 */ /* 0x001e220000000a00 */
[----:B------:R-:W-:-:S04]  /*0430*/  IMAD R27, R29, 0xc40, R30 ;  /* 0x00000c401d1b7824 */ /* 0x000fc800078e021e */
[----:B0-----:R-:W-:-:S05]  /*0440*/  IMAD.WIDE.U32 R14, R27, 0x4, R24 ;  /* 0x000000041b0e7825 */ /* 0x001fca00078e0018 */
[----:B------:R-:W5:Y:S04]  /*0450*/  LDG.E.CONSTANT R27, desc[UR8][R14.64] ;  /* 0x000000080e1b7981 */ /* 0x000f68000c1e9900 */
[----:B------:R-:W5:Y:S04]  /*0460*/  LDG.E.CONSTANT R4, desc[UR8][R14.64+0x620] ;  /* 0x000620080e047981 */ /* 0x000f68000c1e9900 */
[----:B------:R-:W5:Y:S04]  /*0470*/  LDG.E.CONSTANT R25, desc[UR8][R14.64+0xc40] ;  /* 0x000c40080e197981 */ /* 0x000f68000c1e9900 */
[----:B------:R-:W5:Y:S04]  /*0480*/  LDG.E.CONSTANT R24, desc[UR8][R14.64+0x1260] ;  /* 0x001260080e187981 */ /* 0x000f68000c1e9900 */
[----:B------:R-:W5:Y:S04]  /*0490*/  LDG.E.CONSTANT R18, desc[UR8][R14.64+0x1880] ;  /* 0x001880080e127981 */ /* 0x000f68000c1e9900 */
[----:B------:R-:W5:Y:S04]  /*04a0*/  LDG.E.CONSTANT R26, desc[UR8][R14.64+0x1ea0] ;  /* 0x001ea0080e1a7981 */ /* 0x000f68000c1e9900 */
[----:B--2---:R0:W-:Y:S04]  /*04b0*/  STS [R28+UR4+0x310], R23 ;  /* 0x000310171c007988 */ /* 0x0041e80008000804 */
[----:B----4-:R1:W-:Y:S04]  /*04c0*/  @P0 STS [R28+UR4+0x620], R19 ;  /* 0x000620131c000988 */ /* 0x0103e80008000804 */
[----:B0-----:R-:W2:Y:S04]  /*04d0*/  LDG.E.CONSTANT R23, desc[UR8][R14.64+0x2ae0] ;  /* 0x002ae0080e177981 */ /* 0x001ea8000c1e9900 */
[----:B-1----:R-:W4:Y:S01]  /*04e0*/  LDG.E.CONSTANT R19, desc[UR8][R14.64+0x24c0] ;  /* 0x0024c0080e137981 */ /* 0x002f22000c1e9900 */
[----:B------:R-:W0:Y:S03]  /*04f0*/  S2UR UR7, SR_CgaCtaId ;  /* 0x00000000000779c3 */ /* 0x000e260000008800 */
[----:B---3--:R1:W-:Y:S01]  /*0500*/  STS [R28+UR4], R3 ;  /* 0x000000031c007988 */ /* 0x0083e20008000804 */
[----:B------:R-:W-:-:S03]  /*0510*/  UMOV UR6, 0x400 ;  /* 0x0000040000067882 */ /* 0x000fc60000000000 */
[----:B-----5:R-:W-:Y:S04]  /*0520*/  STS [R28+UR5], R27 ;  /* 0x0000001b1c007988 */ /* 0x020fe80008000805 */
[----:B------:R3:W-:Y:S04]  /*0530*/  STS [R28+UR5+0x310], R4 ;  /* 0x000310041c007988 */ /* 0x0007e80008000805 */
[----:B------:R0:W-:Y:S04]  /*0540*/  STS [R28+UR5+0x620], R25 ;  /* 0x000620191c007988 */ /* 0x0001e80008000805 */
[----:B------:R1:W-:Y:S04]  /*0550*/  STS [R28+UR5+0x930], R24 ;  /* 0x000930181c007988 */ /* 0x0003e80008000805 */
[----:B------:R2:W-:Y:S04]  /*0560*/  STS [R28+UR5+0xc40], R18 ;  /* 0x000c40121c007988 */ /* 0x0005e80008000805 */
[----:B------:R2:W-:Y:S01]  /*0570*/  STS [R28+UR5+0xf50], R26 ;  /* 0x000f501a1c007988 */ /* 0x0005e20008000805 */
[----:B0-----:R-:W-:Y:S01]  /*0580*/  ULEA UR6, UR7, UR6, 0x18 ;  /* 0x0000000607067291 */ /* 0x001fe2000f8ec0ff */
[----:B-1----:R-:W-:-:S05]  /*0590*/  MOV R3, R31 ;  /* 0x0000001f00037202 */ /* 0x002fca0000000f00 */
[----:B---3--:R-:W-:Y:S01]  /*05a0*/  LEA R4, R36, UR6, 0x3 ;  /* 0x0000000624047c11 */ /* 0x008fe2000f8e18ff */
[----:B------:R-:W-:-:S03]  /*05b0*/  UMOV UR6, 0x80 ;  /* 0x0000008000067882 */ /* 0x000fc60000000000 */
[----:B------:R-:W-:Y:S01]  /*05c0*/  IADD3 R4, PT, PT, R4, 0x80, RZ ;  /* 0x0000008004047810 */ /* 0x000fe20007ffe0ff */
[----:B--2---:R0:W-:Y:S04]  /*05d0*/  STS [R28+UR5+0x1570], R23 ;  /* 0x001570171c007988 */ /* 0x0041e80008000805 */
[----:B----4-:R0:W-:Y:S01]  /*05e0*/  STS [R28+UR5+0x1260], R19 ;  /* 0x001260131c007988 */ /* 0x0101e20008000805 */
[----:B------:R-:W-:Y:S06]  /*05f0*/  BAR.SYNC.DEFER_BLOCKING 0x0 ;  /* 0x0000000000007b1d */ /* 0x000fec0000010000 */
.L_x_36:
[----:B------:R-:W-:Y:S01]  /*0600*/  LDS R15, [R3+-0x188] ;  /* 0xfffe7800030f7984 */ /* 0x000fe20000000800 */
[----:B------:R-:W-:-:S03]  /*0610*/  UIADD3 UR6, UPT, UPT, UR6, 0x400, URZ ;  /* 0x0000040006067890 */ /* 0x000fc6000fffe0ff */
[----:B0-----:R-:W0:Y:S01]  /*0620*/  LDS.64 R18, [R4+-0x80] ;  /* 0xffff800004127984 */ /* 0x001e220000000a00 */
[----:B------:R-:W-:-:S03]  /*0630*/  UISETP.NE.AND UP0, UPT, UR6, 0x880, UPT ;  /* 0x000008800600788c */ /* 0x000fc6000bf05270 */
[----:B------:R-:W1:Y:S01]  /*0640*/  LDS R14, [R3+-0xc4] ;  /* 0xffff3c00030e7984 */ /* 0x000e620000000800 */
[C---:B0-----:R-:W-:Y:S01]  /*0650*/  FFMA R24, R18.reuse, R15, R21 ;  /* 0x0000000f12187223 */ /* 0x041fe20000000015 */
[CC--:B------:R-:W-:Y:S02]  /*0660*/  FFMA R26, R15.reuse, R19.reuse, R22 ;  /* 0x000000130f1a7223 */ /* 0x0c0fe40000000016 */
[----:B------:R-:W0:Y:S01]  /*0670*/  LDS.64 R22, [R4+-0x40] ;  /* 0xffffc00004167984 */ /* 0x000e220000000a00 */
[----:B-1----:R-:W-:Y:S01]  /*0680*/  FFMA R18, R18, R14, R20 ;  /* 0x0000000e12127223 */ /* 0x002fe20000000014 */
[----:B------:R-:W-:Y:S02]  /*0690*/  FFMA R17, R14, R19, R17 ;  /* 0x000000130e117223 */ /* 0x000fe40000000011 */
[----:B------:R-:W1:Y:S01]  /*06a0*/  LDS.64 R20, [R4+-0x60] ;  /* 0xffffa00004147984 */ /* 0x000e620000000a00 */
[C---:B0-----:R-:W-:Y:S01]  /*06b0*/  FFMA R0, R15.reuse, R22, R0 ;  /* 0x000000160f007223 */ /* 0x041fe20000000000 */
[----:B------:R-:W-:Y:S01]  /*06c0*/  FFMA R7, R22, R14, R7 ;  /* 0x0000000e16077223 */ /* 0x000fe20000000007 */
[C---:B------:R-:W-:Y:S01]  /*06d0*/  FFMA R6, R15.reuse, R23, R6 ;  /* 0x000000170f067223 */ /* 0x040fe20000000006 */
[----:B------:R-:W-:Y:S01]  /*06e0*/  LDS R22, [R3] ;  /* 0x0000000003167984 */ /* 0x000fe20000000800 */
[C---:B-1----:R-:W-:Y:S01]  /*06f0*/  FFMA R16, R15.reuse, R20, R16 ;  /* 0x000000140f107223 */ /* 0x042fe20000000010 */
[----:B------:R-:W-:Y:S01]  /*0700*/  FFMA R8, R20, R14, R8 ;  /* 0x0000000e14087223 */ /* 0x000fe20000000008 */
[CC--:B------:R-:W-:Y:S01]  /*0710*/  FFMA R5, R15.reuse, R21.reuse, R5 ;  /* 0x000000150f057223 */ /* 0x0c0fe20000000005 */
[C---:B------:R-:W-:Y:S01]  /*0720*/  FFMA R2, R14.reuse, R21, R2 ;  /* 0x000000150e027223 */ /* 0x040fe20000000002 */
[----:B------:R-:W-:Y:S01]  /*0730*/  FFMA R9, R14, R23, R9 ;  /* 0x000000170e097223 */ /* 0x000fe20000000009 */
[----:B------:R-:W0:Y:S02]  /*0740*/  LDS.64 R20, [R4+-0x20] ;  /* 0xffffe00004147984 */ /* 0x000e240000000a00 */
[C---:B0-----:R-:W-:Y:S01]  /*0750*/  FFMA R10, R15.reuse, R20, R10 ;  /* 0x000000140f0a7223 */ /* 0x041fe2000000000a */
[----:B------:R-:W-:Y:S01]  /*0760*/  FFMA R11, R20, R14, R11 ;  /* 0x0000000e140b7223 */ /* 0x000fe2000000000b */
[-C--:B------:R-:W-:Y:S01]  /*0770*/  FFMA R12, R15, R21.reuse, R12 ;  /* 0x000000150f0c7223 */ /* 0x080fe2000000000c */
[----:B------:R-:W-:Y:S01]  /*0780*/  FFMA R13, R14, R21, R13 ;  /* 0x000000150e0d7223 */ /* 0x000fe2000000000d */
[----:B------:R-:W-:Y:S04]  /*0790*/  LDS R15, [R3+0xc4] ;  /* 0x0000c400030f7984 */ /* 0x000fe80000000800 */
[----:B------:R-:W0:Y:S02]  /*07a0*/  LDS.64 R20, [R4] ;  /* 0x0000000004147984 */ /* 0x000e240000000a00 */
[C---:B0-----:R-:W-:Y:S01]  /*07b0*/  FFMA R14, R20.reuse, R22, R24 ;  /* 0x00000016140e7223 */ /* 0x041fe20000000018 */
[----:B------:R-:W-:Y:S01]  /*07c0*/  FFMA R20, R20, R15, R18 ;  /* 0x0000000f14147223 */ /* 0x000fe20000000012 */
[CC--:B------:R-:W-:Y:S01]  /*07d0*/  FFMA R26, R22.reuse, R21.reuse, R26 ;  /* 0x00000015161a7223 */ /* 0x0c0fe2000000001a */
[----:B------:R-:W0:Y:S01]  /*07e0*/  LDS.64 R18, [R4+0x20] ;  /* 0x0000200004127984 */ /* 0x000e220000000a00 */
[C---:B------:R-:W-:Y:S01]  /*07f0*/  FFMA R21, R15.reuse, R21, R17 ;  /* 0x000000150f157223 */ /* 0x040fe20000000011 */
[----:B0-----:R-:W-:Y:S01]  /*0800*/  FFMA R23, R22, R18, R16 ;  /* 0x0000001216177223 */ /* 0x001fe20000000010 */
[----:B------:R-:W-:Y:S01]  /*0810*/  FFMA R8, R18, R15, R8 ;  /* 0x0000000f12087223 */ /* 0x000fe20000000008 */
[CC--:B------:R-:W-:Y:S01]  /*0820*/  FFMA R25, R22.reuse, R19.reuse, R5 ;  /* 0x0000001316197223 */ /* 0x0c0fe20000000005 */
[C---:B------:R-:W-:Y:S01]  /*0830*/  FFMA R2, R15.reuse, R19, R2 ;  /* 0x000000130f027223 */ /* 0x040fe20000000002 */
[----:B------:R-:W0:Y:S04]  /*0840*/  LDS.64 R16, [R4+0x40] ;  /* 0x0000400004107984 */ /* 0x000e280000000a00 */
[----:B------:R-:W1:Y:S04]  /*0850*/  LDS.64 R18, [R4+0x60] ;  /* 0x0000600004127984 */ /* 0x000e680000000a00 */
[----:B------:R-:W-:Y:S01]  /*0860*/  LDS R5, [R3+0x24c] ;  /* 0x00024c0003057984 */ /* 0x000fe20000000800 */
[----:B0-----:R-:W-:Y:S01]  /*0870*/  FFMA R0, R22, R16, R0 ;  /* 0x0000001016007223 */ /* 0x001fe20000000000 */
[----:B------:R-:W-:Y:S01]  /*0880*/  FFMA R7, R16, R15, R7 ;  /* 0x0000000f10077223 */ /* 0x000fe20000000007 */
[CC--:B------:R-:W-:Y:S01]  /*0890*/  FFMA R6, R22.reuse, R17.reuse, R6 ;  /* 0x0000001116067223 */ /* 0x0c0fe20000000006 */
[C---:B------:R-:W-:Y:S01]  /*08a0*/  FFMA R9, R15.reuse, R17, R9 ;  /* 0x000000110f097223 */ /* 0x040fe20000000009 */
[----:B-1----:R-:W-:Y:S01]  /*08b0*/  FFMA R10, R22, R18, R10 ;  /* 0x00000012160a7223 */ /* 0x002fe2000000000a */
[----:B------:R-:W-:Y:S01]  /*08c0*/  FFMA R11, R18, R15, R11 ;  /* 0x0000000f120b7223 */ /* 0x000fe2000000000b */
[-C--:B------:R-:W-:Y:S01]  /*08d0*/  FFMA R12, R22, R19.reuse, R12 ;  /* 0x00000013160c7223 */ /* 0x080fe2000000000c */
[----:B------:R-:W-:Y:S01]  /*08e0*/  FFMA R13, R15, R19, R13 ;  /* 0x000000130f0d7223 */ /* 0x000fe2000000000d */
[----:B------:R-:W0:Y:S04]  /*08f0*/  LDS.64 R16, [R4+0x80] ;  /* 0x0000800004107984 */ /* 0x000e280000000a00 */
[----:B------:R-:W1:Y:S04]  /*0900*/  LDS R15, [R3+0x188] ;  /* 0x00018800030f7984 */ /* 0x000e680000000800 */
[----:B------:R-:W2:Y:S04]  /*0910*/  LDS.64 R18, [R4+0xa0] ;  /* 0x0000a00004127984 */ /* 0x000ea80000000a00 */
[----:B------:R-:W-:Y:S01]  /*0920*/  LDS R22, [R3+0x7a8] ;  /* 0x0007a80003167984 */ /* 0x000fe20000000800 */
[C---:B0-----:R-:W-:Y:S01]  /*0930*/  FFMA R20, R16.reuse, R5, R20 ;  /* 0x0000000510147223 */ /* 0x041fe20000000014 */
[----:B------:R-:W-:Y:S01]  /*0940*/  FFMA R21, R5, R17, R21 ;  /* 0x0000001105157223 */ /* 0x000fe20000000015 */
[----:B-1----:R-:W-:Y:S01]  /*0950*/  FFMA R14, R16, R15, R14 ;  /* 0x0000000f100e7223 */ /* 0x002fe2000000000e */
[----:B------:R-:W-:-:S02]  /*0960*/  FFMA R26, R15, R17, R26 ;  /* 0x000000110f1a7223 */ /* 0x000fc4000000001a */
[----:B------:R-:W0:Y:S01]  /*0970*/  LDS.64 R16, [R4+0xc0] ;  /* 0x0000c00004107984 */ /* 0x000e220000000a00 */
[C---:B--2---:R-:W-:Y:S01]  /*0980*/  FFMA R23, R15.reuse, R18, R23 ;  /* 0x000000120f177223 */ /* 0x044fe20000000017 */
[----:B------:R-:W-:Y:S01]  /*0990*/  FFMA R8, R18, R5, R8 ;  /* 0x0000000512087223 */ /* 0x000fe20000000008 */
[-C--:B------:R-:W-:Y:S01]  /*09a0*/  FFMA R25, R15, R19.reuse, R25 ;  /* 0x000000130f197223 */ /* 0x080fe20000000019 */
[----:B------:R-:W-:Y:S02]  /*09b0*/  FFMA R2, R5, R19, R2 ;  /* 0x0000001305027223 */ /* 0x000fe40000000002 */
[----:B------:R-:W1:Y:S01]  /*09c0*/  LDS.64 R18, [R4+0xe0] ;  /* 0x0000e00004127984 */ /* 0x000e620000000a00 */
[C---:B0-----:R-:W-:Y:S01]  /*09d0*/  FFMA R0, R15.reuse, R16, R0 ;  /* 0x000000100f007223 */ /* 0x041fe20000000000 */
[----:B------:R-:W-:Y:S01]  /*09e0*/  FFMA R7, R16, R5, R7 ;  /* 0x0000000510077223 */ /* 0x000fe20000000007 */
[-C--:B------:R-:W-:Y:S01]  /*09f0*/  FFMA R6, R15, R17.reuse, R6 ;  /* 0x000000110f067223 */ /* 0x080fe20000000006 */
[----:B------:R-:W-:-:S02]  /*0a00*/  FFMA R9, R5, R17, R9 ;  /* 0x0000001105097223 */ /* 0x000fc40000000009 */
[----:B------:R-:W-:Y:S01]  /*0a10*/  LDS.64 R16, [R4+0x100] ;  /* 0x0001000004107984 */ /* 0x000fe20000000a00 */
[C---:B-1----:R-:W-:Y:S01]  /*0a20*/  FFMA R10, R15.reuse, R18, R10 ;  /* 0x000000120f0a7223 */ /* 0x042fe2000000000a */
[----:B------:R-:W-:Y:S01]  /*0a30*/  FFMA R11, R18, R5, R11 ;  /* 0x00000005120b7223 */ /* 0x000fe2000000000b */
[-C--:B------:R-:W-:Y:S01]  /*0a40*/  FFMA R12, R15, R19.reuse, R12 ;  /* 0x000000130f0c7223 */ /* 0x080fe2000000000c */
[----:B------:R-:W-:Y:S01]  /*0a50*/  FFMA R13, R5, R19, R13 ;  /* 0x00000013050d7223 */ /* 0x000fe2000000000d */
[----:B------:R-:W0:Y:S04]  /*0a60*/  LDS R15, [R3+0x310] ;  /* 0x00031000030f7984 */ /* 0x000e280000000800 */
[----:B------:R-:W1:Y:S04]  /*0a70*/  LDS R5, [R3+0x3d4] ;  /* 0x0003d40003057984 */ /* 0x000e680000000800 */
[----:B------:R-:W2:Y:S01]  /*0a80*/  LDS.64 R18, [R4+0x120] ;  /* 0x0001200004127984 */ /* 0x000ea20000000a00 */
        /* <DEDUP_REMOVED lines=58> */
[----:B------:R-:W-:Y:S01]  /*0e30*/  LDS R17, [R3+0x86c] ;  /* 0x00086c0003117984 */ /* 0x000fe20000000800 */
[-C--:B-1----:R-:W-:Y:S01]  /*0e40*/  FFMA R16, R15, R19.reuse, R12 ;  /* 0x000000130f107223 */ /* 0x082fe2000000000c */
[----:B------:R-:W-:Y:S01]  /*0e50*/  FFMA R19, R5, R19, R13 ;  /* 0x0000001305137223 */ /* 0x000fe2000000000d */
[----:B------:R-:W-:Y:S01]  /*0e60*/  FFMA R24, R15, R18, R10 ;  /* 0x000000120f187223 */ /* 0x000fe2000000000a */
[----:B------:R-:W0:Y:S01]  /*0e70*/  LDS.64 R12, [R4+0x280] ;  /* 0x00028000040c7984 */ /* 0x000e220000000a00 */
[----:B------:R-:W-:Y:S01]  /*0e80*/  FFMA R18, R18, R5, R11 ;  /* 0x0000000512127223 */ /* 0x000fe2000000000b */
[----:B0-----:R-:W-:Y:S01]  /*0e90*/  FFMA R11, R12, R22, R14 ;  /* 0x000000160c0b7223 */ /* 0x001fe2000000000e */
[----:B------:R-:W-:Y:S01]  /*0ea0*/  FFMA R27, R22, R13, R26 ;  /* 0x0000000d161b7223 */ /* 0x000fe2000000001a */
[----:B------:R-:W0:Y:S01]  /*0eb0*/  LDS.64 R14, [R4+0x2a0] ;  /* 0x0002a000040e7984 */ /* 0x000e220000000a00 */
[----:B------:R-:W-:Y:S01]  /*0ec0*/  FFMA R20, R12, R17, R20 ;  /* 0x000000110c147223 */ /* 0x000fe20000000014 */
[----:B------:R-:W-:-:S02]  /*0ed0*/  FFMA R10, R17, R13, R21 ;  /* 0x0000000d110a7223 */ /* 0x000fc40000000015 */
[----:B------:R-:W1:Y:S01]  /*0ee0*/  LDS.64 R12, [R4+0x2c0] ;  /* 0x0002c000040c7984 */ /* 0x000e620000000a00 */
[----:B0-----:R-:W-:Y:S01]  /*0ef0*/  FFMA R5, R22, R14, R23 ;  /* 0x0000000e16057223 */ /* 0x001fe20000000017 */
[----:B------:R-:W-:Y:S01]  /*0f00*/  FFMA R8, R14, R17, R8 ;  /* 0x000000110e087223 */ /* 0x000fe20000000008 */
[CC--:B------:R-:W-:Y:S01]  /*0f10*/  FFMA R26, R22.reuse, R15.reuse, R25 ;  /* 0x0000000f161a7223 */ /* 0x0c0fe20000000019 */
[C---:B------:R-:W-:Y:S01]  /*0f20*/  FFMA R2, R17.reuse, R15, R2 ;  /* 0x0000000f11027223 */ /* 0x040fe20000000002 */
[----:B-1----:R-:W-:Y:S01]  /*0f30*/  FFMA R0, R22, R12, R0 ;  /* 0x0000000c16007223 */ /* 0x002fe20000000000 */
[----:B------:R-:W0:Y:S01]  /*0f40*/  LDS.64 R14, [R4+0x2e0] ;  /* 0x0002e000040e7984 */ /* 0x000e220000000a00 */
[----:B------:R-:W-:Y:S01]  /*0f50*/  FFMA R12, R12, R17, R7 ;  /* 0x000000110c0c7223 */ /* 0x000fe20000000007 */
[CC--:B------:R-:W-:Y:S01]  /*0f60*/  FFMA R9, R17.reuse, R13.reuse, R9 ;  /* 0x0000000d11097223 */ /* 0x0c0fe20000000009 */
[C---:B------:R-:W-:Y:S02]  /*0f70*/  FFMA R25, R22.reuse, R13, R6 ;  /* 0x0000000d16197223 */ /* 0x040fe40000000006 */
[----:B------:R-:W-:Y:S01]  /*0f80*/  LDS.64 R6, [R4+0x320] ;  /* 0x0003200004067984 */ /* 0x000fe20000000a00 */
[----:B0-----:R-:W-:Y:S01]  /*0f90*/  FFMA R24, R22, R14, R24 ;  /* 0x0000000e16187223 */ /* 0x001fe20000000018 */
[----:B------:R-:W-:Y:S01]  /*0fa0*/  FFMA R23, R14, R17, R18 ;  /* 0x000000110e177223 */ /* 0x000fe20000000012 */
[-C--:B------:R-:W-:Y:S01]  /*0fb0*/  FFMA R18, R22, R15.reuse, R16 ;  /* 0x0000000f16127223 */ /* 0x080fe20000000010 */
[----:B------:R-:W-:-:S02]  /*0fc0*/  FFMA R14, R17, R15, R19 ;  /* 0x0000000f110e7223 */ /* 0x000fc40000000013 */
[----:B------:R-:W-:Y:S04]  /*0fd0*/  LDS R19, [R3+0x930] ;  /* 0x0009300003137984 */ /* 0x000fe80000000800 */
[----:B------:R-:W0:Y:S04]  /*0fe0*/  LDS.64 R16, [R4+0x300] ;  /* 0x0003000004107984 */ /* 0x000e280000000a00 */
[----:B------:R1:W2:Y:S02]  /*0ff0*/  LDS R15, [R3+0x9f4] ;  /* 0x0009f400030f7984 */ /* 0x0002a40000000800 */
[----:B-1----:R-:W-:Y:S01]  /*1000*/  IADD3 R3, PT, PT, R3, 0xc40, RZ ;  /* 0x00000c4003037810 */ /* 0x002fe20007ffe0ff */
[----:B0-----:R-:W-:Y:S01]  /*1010*/  FFMA R22, R19, R17, R27 ;  /* 0x0000001113167223 */ /* 0x001fe2000000001b */
[C---:B------:R-:W-:Y:S01]  /*1020*/  FFMA R21, R16.reuse, R19, R11 ;  /* 0x0000001310157223 */ /* 0x040fe2000000000b */
[----:B--2---:R-:W-:Y:S01]  /*1030*/  FFMA R17, R15, R17, R10 ;  /* 0x000000110f117223 */ /* 0x004fe2000000000a */
[----:B------:R-:W-:Y:S01]  /*1040*/  FFMA R20, R16, R15, R20 ;  /* 0x0000000f10147223 */ /* 0x000fe20000000014 */
[----:B------:R-:W0:Y:S01]  /*1050*/  LDS.64 R10, [R4+0x340] ;  /* 0x00034000040a7984 */ /* 0x000e220000000a00 */
[C---:B------:R-:W-:Y:S01]  /*1060*/  FFMA R16, R19.reuse, R6, R5 ;  /* 0x0000000613107223 */ /* 0x040fe20000000005 */
[-C--:B------:R-:W-:Y:S01]  /*1070*/  FFMA R5, R19, R7.reuse, R26 ;  /* 0x0000000713057223 */ /* 0x080fe2000000001a */
[----:B------:R-:W-:Y:S01]  /*1080*/  FFMA R2, R15, R7, R2 ;  /* 0x000000070f027223 */ /* 0x000fe20000000002 */
[-C--:B------:R-:W-:Y:S01]  /*1090*/  FFMA R8, R6, R15.reuse, R8 ;  /* 0x0000000f06087223 */ /* 0x080fe20000000008 */
[----:B0-----:R-:W-:Y:S01]  /*10a0*/  FFMA R7, R10, R15, R12 ;  /* 0x0000000f0a077223 */ /* 0x001fe2000000000c */
[C---:B------:R-:W-:Y:S01]  /*10b0*/  FFMA R0, R19.reuse, R10, R0 ;  /* 0x0000000a13007223 */ /* 0x040fe20000000000 */
[----:B------:R0:W1:Y:S01]  /*10c0*/  LDS.64 R12, [R4+0x360] ;  /* 0x00036000040c7984 */ /* 0x0000620000000a00 */
[-C--:B------:R-:W-:Y:S01]  /*10d0*/  FFMA R6, R19, R11.reuse, R25 ;  /* 0x0000000b13067223 */ /* 0x080fe20000000019 */
[----:B------:R-:W-:Y:S01]  /*10e0*/  FFMA R9, R15, R11, R9 ;  /* 0x0000000b0f097223 */ /* 0x000fe20000000009 */
[----:B0-----:R-:W-:Y:S01]  /*10f0*/  IADD3 R4, PT, PT, R4, 0x400, RZ ;  /* 0x0000040004047810 */ /* 0x001fe20007ffe0ff */
[C---:B-1----:R-:W-:Y:S01]  /*1100*/  FFMA R10, R19.reuse, R12, R24 ;  /* 0x0000000c130a7223 */ /* 0x042fe20000000018 */
[----:B------:R-:W-:Y:S01]  /*1110*/  FFMA R11, R12, R15, R23 ;  /* 0x0000000f0c0b7223 */ /* 0x000fe20000000017 */
[-C--:B------:R-:W-:Y:S01]  /*1120*/  FFMA R12, R19, R13.reuse, R18 ;  /* 0x0000000d130c7223 */ /* 0x080fe20000000012 */
[----:B------:R-:W-:Y:S01]  /*1130*/  FFMA R13, R15, R13, R14 ;  /* 0x0000000d0f0d7223 */ /* 0x000fe2000000000e */
[----:B------:R-:W-:Y:S06]  /*1140*/  BRA.U UP0, `(.L_x_36) ;  /* 0xfffffff5002c7547 */ /* 0x000fec000b83ffff */
[----:B------:R-:W-:-:S04]  /*1150*/  IADD3 R29, PT, PT, R29, 0x1, RZ ;  /* 0x000000011d1d7810 */ /* 0x000fc80007ffe0ff */
[----:B------:R-:W-:-:S13]  /*1160*/  ISETP.NE.AND P1, PT, R29, 0x8, PT ;  /* 0x000000081d00780c */ /* 0x000fda0003f25270 */
[----:B------:R-:W-:Y:S05]  /*1170*/  @P1 BRA `(.L_x_37) ;  /* 0xfffffff000701947 */ /* 0x000fea000383ffff */
[----:B------:R-:W0:Y:S01]  /*1180*/  S2R R27, SR_CTAID.X ;  /* 0x00000000001b7919 */ /* 0x000e220000002500 */
[----:B------:R-:W1:Y:S01]  /*1190*/  LDC.64 R14, c[0x0][0x390] ;  /* 0x0000e400ff0e7b82 */ /* 0x000e620000000a00 */
[----:B------:R-:W-:-:S04]  /*11a0*/  IMAD R35, R37, 0x1880, R35 ;  /* 0x0000188025237824 */ /* 0x000fc800078e0223 */
        /* <DEDUP_REMOVED lines=20> */
.L_x_38:
        /* <DEDUP_REMOVED lines=9> */
.L_x_235:


//--------------------- .text.tvmgen_default_fused_nn_contrib_conv2d_winograd_without_weight_transform_add_add_nn_relu_1_kernel1 --------------------------
	.section	.text.tvmgen_default_fused_nn_contrib_conv2d_winograd_without_weight_transform_add_add_nn_relu_1_kernel1,"ax",@progbits
	.align	128
        .global         tvmgen_default_fused_nn_contrib_conv2d_winograd_without_weight_transform_add_add_nn_relu_1_kernel1
        .type           tvmgen_default_fused_nn_contrib_conv2d_winograd_without_weight_transform_add_add_nn_relu_1_kernel1,@function
        .size           tvmgen_default_fused_nn_contrib_conv2d_winograd_without_weight_transform_add_add_nn_relu_1_kernel1,(.L_x_236 - tvmgen_default_fused_nn_contrib_conv2d_winograd_without_weight_transform_add_add_nn_relu_1_kernel1)
        .other          tvmgen_default_fused_nn_contrib_conv2d_winograd_without_weight_transform_add_add_nn_relu_1_kernel1,@"STO_CUDA_ENTRY STV_DEFAULT"
tvmgen_default_fused_nn_contrib_conv2d_winograd_without_weight_transform_add_add_nn_relu_1_kernel1:
.text.tvmgen_default_fused_nn_contrib_conv2d_winograd_without_weight_transform_add_add_nn_relu_1_kernel1:
        /* <DEDUP_REMOVED lines=52> */
.L_x_40:
        /* <DEDUP_REMOVED lines=44> */
.L_x_39:
        /* <DEDUP_REMOVED lines=207> */
.L_x_41:
        /* <DEDUP_REMOVED lines=9> */
.L_x_236:


//--------------------- .text.tvmgen_default_fused_nn_contrib_conv2d_winograd_without_weight_transform_add_add_nn_relu_1_kernel2 --------------------------
	.section	.text.tvmgen_default_fused_nn_contrib_conv2d_winograd_without_weight_transform_add_add_nn_relu_1_kernel2,"ax",@progbits
	.align	128
        .global         tvmgen_default_fused_nn_contrib_conv2d_winograd_without_weight_transform_add_add_nn_relu_1_kernel2
        .type           tvmgen_default_fused_nn_contrib_conv2d_winograd_without_weight_transform_add_add_nn_relu_1_kernel2,@function
        .size           tvmgen_default_fused_nn_contrib_conv2d_winograd_without_weight_transform_add_add_nn_relu_1_kernel2,(.L_x_237 - tvmgen_default_fused_nn_contrib_conv2d_winograd_without_weight_transform_add_add_nn_relu_1_kernel2)
        .other          tvmgen_default_fused_nn_contrib_conv2d_winograd_without_weight_transform_add_add_nn_relu_1_kernel2,@"STO_CUDA_ENTRY STV_DEFAULT"
tvmgen_default_fused_nn_contrib_conv2d_winograd_without_weight_transform_add_add_nn_relu_1_kernel2:
.text.tvmgen_default_fused_nn_contrib_conv2d_winograd_without_weight_transform_add_add_nn_relu_1_kernel2:
[----:B------:R-:W-:Y:S01]  /*0000*/  LDC R1, c[0x0][0x37c] ;  /* 0x0000df00ff017b82 */ /* 0x000fe20000000800 */
[----:B------:R-:W0:Y:S07]  /*0010*/  S2R R12, SR_CTAID.X ;  /* 0x00000000000c7919 */ /* 0x000e2e0000002500 */
[----:B------:R-:W1:Y:S01]  /*0020*/  LDC.64 R2, c[0x0][0x380] ;  /* 0x0000e000ff027b82 */ /* 0x000e620000000a00 */
[----:B------:R-:W2:Y:S01]  /*0030*/  LDCU.64 UR4, c[0x0][0x358] ;  /* 0x00006b00ff0477ac */ /* 0x000ea20008000a00 */
[----:B------:R-:W3:Y:S01]  /*0040*/  S2R R13, SR_TID.X ;  /* 0x00000000000d7919 */ /* 0x000ee20000002100 */
[----:B0-----:R-:W-:-:S04]  /*0050*/  SHF.L.U32 R0, R12, 0x7, RZ ;  /* 0x000000070c007819 */ /* 0x001fc800000006ff */
[----:B---3--:R-:W-:Y:S02]  /*0060*/  LOP3.LUT R5, R0, R13, RZ, 0xfc, !PT ;  /* 0x0000000d00057212 */ /* 0x008fe400078efcff */
[----:B------:R-:W-:Y:S02]  /*0070*/  SHF.L.U32 R0, R12, 0x6, RZ ;  /* 0x000000060c007819 */ /* 0x000fe400000006ff */
[----:B------:R-:W-:Y:S01]  /*0080*/  SHF.R.U32.HI R7, RZ, 0x1, R13 ;  /* 0x00000001ff077819 */ /* 0x000fe2000001160d */
[----:B-1----:R-:W-:-:S04]  /*0090*/  IMAD.WIDE.U32 R2, R5, 0x4, R2 ;  /* 0x0000000405027825 */ /* 0x002fc800078e0002 */
[----:B------:R-:W-:Y:S01]  /*00a0*/  IMAD R9, R12, -0x7e, R5 ;  /* 0xffffff820c097824 */ /* 0x000fe200078e0205 */
[----:B--2---:R-:W2:Y:S01]  /*00b0*/  LDG.E.CONSTANT R17, desc[UR4][R2.64] ;  /* 0x0000000402117981 */ /* 0x004ea2000c1e9900 */
[----:B------:R-:W-:Y:S01]  /*00c0*/  LOP3.LUT R0, R0, R7, RZ, 0xfc, !PT ;  /* 0x0000000700007212 */ /* 0x000fe200078efcff */
[----:B------:R-:W0:Y:S02]  /*00d0*/  LDC.64 R4, c[0x0][0x398] ;  /* 0x0000e600ff047b82 */ /* 0x000e240000000a00 */
[----:B------:R-:W3:Y:S01]  /*00e0*/  LDG.E.CONSTANT R22, desc[UR4][R2.64+0x18800] ;  /* 0x0188000402167981 */ /* 0x000ee2000c1e9900 */
[----:B------:R-:W-:-:S03]  /*00f0*/  SHF.R.U32.HI R8, RZ, 0x1, R9 ;  /* 0x00000001ff087819 */ /* 0x000fc60000011609 */
[----:B------:R-:W4:Y:S04]  /*0100*/  LDG.E.CONSTANT R20, desc[UR4][R2.64+0x62000] ;  /* 0x0620000402147981 */ /* 0x000f28000c1e9900 */
[----:B------:R-:W5:Y:S01]  /*0110*/  LDG.E.CONSTANT R18, desc[UR4][R2.64+0x7a800] ;  /* 0x07a8000402127981 */ /* 0x000f62000c1e9900 */
[----:B------:R-:W-:Y:S01]  /*0120*/  IMAD.HI.U32 R10, R8, -0x6db6db6d, RZ ;  /* 0x92492493080a7827 */ /* 0x000fe200078e00ff */
[----:B------:R-:W1:Y:S02]  /*0130*/  LDC.64 R6, c[0x0][0x390] ;  /* 0x0000e400ff067b82 */ /* 0x000e640000000a00 */
[----:B------:R-:W5:Y:S01]  /*0140*/  LDG.E.CONSTANT R16, desc[UR4][R2.64+0x31000] ;  /* 0x0310000402107981 */ /* 0x000f62000c1e9900 */
[----:B------:R-:W-:-:S03]  /*0150*/  IMAD.HI.U32 R8, R0, -0x6db6db6d, RZ ;  /* 0x9249249300087827 */ /* 0x000fc600078e00ff */
[----:B------:R-:W5:Y:S01]  /*0160*/  LDG.E.CONSTANT R19, desc[UR4][R2.64+0x93000] ;  /* 0x0930000402137981 */ /* 0x000f62000c1e9900 */
[----:B------:R-:W-:-:S03]  /*0170*/  SHF.L.U32 R11, R12, 0x5, RZ ;  /* 0x000000050c0b7819 */ /* 0x000fc600000006ff */
[----:B------:R-:W5:Y:S01]  /*0180*/  LDG.E.CONSTANT R21, desc[UR4][R2.64+0x49800] ;  /* 0x0498000402157981 */ /* 0x000f62000c1e9900 */
[----:B------:R-:W-:-:S03]  /*0190*/  SHF.R.U32.HI R14, RZ, 0x2, R13 ;  /* 0x00000002ff0e7819 */ /* 0x000fc6000001160d */
[----:B------:R-:W5:Y:S01]  /*01a0*/  LDG.E.CONSTANT R0, desc[UR4][R2.64+0xab800] ;  /* 0x0ab8000402007981 */ /* 0x000f62000c1e9900 */
[----:B------:R-:W-:-:S03]  /*01b0*/  SHF.R.U32.HI R10, RZ, 0x2, R10 ;  /* 0x00000002ff0a7819 */ /* 0x000fc6000001160a */
[----:B------:R-:W5:Y:S01]  /*01c0*/  LDG.E.CONSTANT R15, desc[UR4][R2.64+0xc4000] ;  /* 0x0c400004020f7981 */ /* 0x000f62000c1e9900 */
[----:B------:R-:W-:-:S03]  /*01d0*/  LOP3.LUT R14, R11, R14, RZ, 0xfc, !PT ;  /* 0x0000000e0b0e7212 */ /* 0x000fc600078efcff */
[----:B------:R-:W5:Y:S01]  /*01e0*/  LDG.E.CONSTANT R12, desc[UR4][R2.64+0xdc800] ;  /* 0x0dc80004020c7981 */ /* 0x000f62000c1e9900 */
[----:B------:R-:W-:Y:S01]  /*01f0*/  SHF.R.U32.HI R8, RZ, 0x2, R8 ;  /* 0x00000002ff087819 */ /* 0x000fe20000011608 */
[----:B------:R-:W-:Y:S02]  /*0200*/  IMAD R9, R10, -0xe, R9 ;  /* 0xfffffff20a097824 */ /* 0x000fe400078e0209 */
[----:B------:R-:W5:Y:S02]  /*0210*/  LDG.E.CONSTANT R11, desc[UR4][R2.64+0xf5000] ;  /* 0x0f500004020b7981 */ /* 0x000f64000c1e9900 */
[----:B------:R-:W-:Y:S02]  /*0220*/  IMAD R9, R8, 0x1c, R9 ;  /* 0x0000001c08097824 */ /* 0x000fe400078e0209 */
[----:B------:R-:W5:Y:S01]  /*0230*/  LDG.E.CONSTANT R10, desc[UR4][R2.64+0x10d800] ;  /* 0x10d80004020a7981 */ /* 0x000f62000c1e9900 */
[----:B------:R-:W-:-:S03]  /*0240*/  IMAD.HI.U32 R8, R14, 0x5397829d, RZ ;  /* 0x5397829d0e087827 */ /* 0x000fc600078e00ff */
[----:B------:R-:W5:Y:S01]  /*0250*/  LDG.E.CONSTANT R14, desc[UR4][R2.64+0x126000] ;  /* 0x12600004020e7981 */ /* 0x000f62000c1e9900 */
[----:B------:R-:W-:-:S03]  /*0260*/  SHF.L.U32 R9, R9, 0x1, RZ ;  /* 0x0000000109097819 */ /* 0x000fc600000006ff */
[----:B------:R-:W5:Y:S01]  /*0270*/  LDG.E.CONSTANT R13, desc[UR4][R2.64+0x13e800] ;  /* 0x13e80004020d7981 */ /* 0x000f62000c1e9900 */
[----:B------:R-:W-:-:S03]  /*0280*/  SHF.R.U32.HI R25, RZ, 0x4, R8 ;  /* 0x00000004ff197819 */ /* 0x000fc60000011608 */
[----:B------:R-:W5:Y:S01]  /*0290*/  LDG.E.CONSTANT R8, desc[UR4][R2.64+0x157000] ;  /* 0x1570000402087981 */ /* 0x000f62000c1e9900 */
[----:B-1----:R-:W-:-:S03]  /*02a0*/  IMAD.WIDE.U32 R6, R9, 0x4, R6 ;  /* 0x0000000409067825 */ /* 0x002fc600078e0006 */
[----:B------:R1:W5:Y:S01]  /*02b0*/  LDG.E.CONSTANT R23, desc[UR4][R2.64+0x16f800] ;  /* 0x16f8000402177981 */ /* 0x000362000c1e9900 */
[----:B0-----:R-:W-:-:S03]  /*02c0*/  IMAD.WIDE.U32 R4, R25, 0x4, R4 ;  /* 0x0000000419047825 */ /* 0x001fc600078e0004 */
[----:B------:R-:W5:Y:S04]  /*02d0*/  LDG.E.CONSTANT R26, desc[UR4][R6.64] ;  /* 0x00000004061a7981 */ /* 0x000f68000c1e9900 */
[----:B------:R-:W5:Y:S04]  /*02e0*/  LDG.E.CONSTANT R25, desc[UR4][R6.64+0x4] ;  /* 0x0000040406197981 */ /* 0x000f68000c1e9900 */
[----:B------:R-:W5:Y:S04]  /*02f0*/  LDG.E.CONSTANT R24, desc[UR4][R6.64+0x70] ;  /* 0x0000700406187981 */ /* 0x000f68000c1e9900 */
[----:B------:R-:W5:Y:S04]  /*0300*/  LDG.E.CONSTANT R27, desc[UR4][R6.64+0x74] ;  /* 0x00007404061b7981 */ /* 0x000f68000c1e9900 */
[----:B------:R0:W5:Y:S01]  /*0310*/  LDG.E.CONSTANT R4, desc[UR4][R4.64] ;  /* 0x0000000404047981 */ /* 0x000162000c1e9900 */
[----:B--2---:R-:W-:Y:S01]  /*0320*/  FADD R17, RZ, R17 ;  /* 0x00000011ff117221 */ /* 0x004fe20000000000 */
[----:B---3--:R-:W-:-:S03]  /*0330*/  FADD R29, RZ, -R22 ;  /* 0x80000016ff1d7221 */ /* 0x008fc60000000000 */
[----:B------:R-:W-:Y:S01]  /*0340*/  FADD R17, R17, R22 ;  /* 0x0000001611117221 */ /* 0x000fe20000000000 */
[----:B----4-:R-:W-:Y:S01]  /*0350*/  FADD R22, RZ, -R20 ;  /* 0x80000014ff167221 */ /* 0x010fe20000000000 */
[----:B-----5:R-:W-:-:S03]  /*0360*/  FADD R28, RZ, R18 ;  /* 0x00000012ff1c7221 */ /* 0x020fc60000000000 */
[----:B------:R-:W-:Y:S01]  /*0370*/  FADD R22, -R18, R22 ;  /* 0x0000001612167221 */ /* 0x000fe20000000100 */
[----:B-1----:R-:W-:Y:S01]  /*0380*/  FADD R2, R16, R29 ;  /* 0x0000001d10027221 */ /* 0x002fe20000000000 */
[----:B------:R-:W-:Y:S01]  /*0390*/  FADD R17, R17, R16 ;  /* 0x0000001011117221 */ /* 0x000fe20000000000 */
[C---:B------:R-:W-:Y:S01]  /*03a0*/  FADD R3, -R19.reuse, R28 ;  /* 0x0000001c13037221 */ /* 0x040fe20000000100 */
[----:B------:R-:W-:Y:S02]  /*03b0*/  FADD R22, -R19, R22 ;  /* 0x0000001613167221 */ /* 0x000fe40000000100 */
[----:B------:R-:W-:Y:S01]  /*03c0*/  FADD R17, R17, R20 ;  /* 0x0000001411117221 */ /* 0x000fe20000000000 */
[----:B------:R-:W-:Y:S01]  /*03d0*/  FADD R21, R2, R21 ;  /* 0x0000001502157221 */ /* 0x000fe20000000000 */
[----:B0-----:R-:W-:-:S03]  /*03e0*/  FADD R5, -R0, R3 ;  /* 0x0000000300057221 */ /* 0x001fc60000000100 */
[----:B------:R-:W-:Y:S01]  /*03f0*/  FADD R2, -R18, R21 ;  /* 0x0000001512027221 */ /* 0x000fe20000000100 */
[----:B------:R-:W-:Y:S01]  /*0400*/  FADD R18, R17, R18 ;  /* 0x0000001211127221 */ /* 0x000fe20000000000 */
[----:B------:R-:W-:-:S03]  /*0410*/  FADD R3, R15, R22 ;  /* 0x000000160f037221 */ /* 0x000fc60000000000 */
[----:B------:R-:W-:Y:S01]  /*0420*/  FADD R18, R18, R19 ;  /* 0x0000001312127221 */ /* 0x000fe20000000000 */
[C---:B------:R-:W-:Y:S01]  /*0430*/  FADD R16, -R12.reuse, R5 ;  /* 0x000000050c107221 */ /* 0x040fe20000000100 */
[----:B------:R-:W-:Y:S01]  /*0440*/  FADD R5, R19, R2 ;  /* 0x0000000213057221 */ /* 0x000fe20000000000 */
[----:B------:R-:W-:Y:S01]  /*0450*/  FADD R6, R12, R3 ;  /* 0x000000030c067221 */ /* 0x000fe20000000000 */
[----:B------:R-:W-:Y:S01]  /*0460*/  FADD R15, R18, R15 ;  /* 0x0000000f120f7221 */ /* 0x000fe20000000000 */
[----:B------:R-:W-:Y:S01]  /*0470*/  FADD R17, R11, R16 ;  /* 0x000000100b117221 */ /* 0x000fe20000000000 */
[----:B------:R-:W-:Y:S01]  /*0480*/  FADD R5, R5, R0 ;  /* 0x0000000005057221 */ /* 0x000fe20000000000 */
[----:B------:R-:W-:Y:S01]  /*0490*/  FADD R7, R11, R6 ;  /* 0x000000060b077221 */ /* 0x000fe20000000000 */
[----:B------:R-:W0:Y:S01]  /*04a0*/  LDC.64 R2, c[0x0][0x388] ;  /* 0x0000e200ff027b82 */ /* 0x000e220000000a00 */
[----:B------:R-:W-:Y:S01]  /*04b0*/  FADD R6, R10, R17 ;  /* 0x000000110a067221 */ /* 0x000fe20000000000 */
[----:B------:R-:W-:Y:S01]  /*04c0*/  FADD R0, -R12, R5 ;  /* 0x000000050c007221 */ /* 0x000fe20000000100 */
[----:B------:R-:W-:Y:S01]  /*04d0*/  FADD R12, R15, R12 ;  /* 0x0000000c0f0c7221 */ /* 0x000fe20000000000 */
[----:B------:R-:W-:-:S02]  /*04e0*/  FADD R14, R7, R14 ;  /* 0x0000000e070e7221 */ /* 0x000fc40000000000 */
[----:B------:R-:W-:Y:S01]  /*04f0*/  FADD R5, R11, R0 ;  /* 0x000000000b057221 */ /* 0x000fe20000000000 */
[----:B------:R-:W-:Y:S01]  /*0500*/  FADD R11, R12, R11 ;  /* 0x0000000b0c0b7221 */ /* 0x000fe20000000000 */
[----:B------:R-:W-:Y:S01]  /*0510*/  FADD R7, -R13, R6 ;  /* 0x000000060d077221 */ /* 0x000fe20000000100 */
[----:B------:R-:W-:Y:S01]  /*0520*/  FADD R13, R14, R13 ;  /* 0x0000000d0e0d7221 */ /* 0x000fe20000000000 */
[----:B------:R-:W-:Y:S02]  /*0530*/  FADD R10, R5, R10 ;  /* 0x0000000a050a7221 */ /* 0x000fe40000000000 */
[----:B------:R-:W-:Y:S01]  /*0540*/  FADD R0, R8, R7 ;  /* 0x0000000708007221 */ /* 0x000fe20000000000 */
[----:B------:R-:W-:-:S03]  /*0550*/  FADD R13, R13, R8 ;  /* 0x000000080d0d7221 */ /* 0x000fc60000000000 */
[----:B------:R-:W-:Y:S01]  /*0560*/  FADD R0, R0, R23 ;  /* 0x0000001700007221 */ /* 0x000fe20000000000 */
[----:B------:R-:W-:Y:S01]  /*0570*/  FADD R11, R11, R26 ;  /* 0x0000001a0b0b7221 */ /* 0x000fe20000000000 */
[----:B0-----:R-:W-:-:S04]  /*0580*/  IMAD.WIDE.U32 R2, R9, 0x4, R2 ;  /* 0x0000000409027825 */ /* 0x001fc800078e0002 */
[----:B------:R-:W-:Y:S01]  /*0590*/  FADD R25, R10, R25 ;  /* 0x000000190a197221 */ /* 0x000fe20000000000 */
[----:B------:R-:W-:Y:S01]  /*05a0*/  FADD R13, R13, R24 ;  /* 0x000000180d0d7221 */ /* 0x000fe20000000000 */
[----:B------:R-:W-:Y:S01]  /*05b0*/  FADD R27, R0, R27 ;  /* 0x0000001b001b7221 */ /* 0x000fe20000000000 */
[C---:B------:R-:W-:Y:S01]  /*05c0*/  FADD R11, R4.reuse, R11 ;  /* 0x0000000b040b7221 */ /* 0x040fe20000000000 */
[C---:B------:R-:W-:Y:S01]  /*05d0*/  FADD R25, R4.reuse, R25 ;  /* 0x0000001904197221 */ /* 0x040fe20000000000 */
[C---:B------:R-:W-:Y:S01]  /*05e0*/  FADD R13, R4.reuse, R13 ;  /* 0x0000000d040d7221 */ /* 0x040fe20000000000 */
[----:B------:R-:W-:Y:S02]  /*05f0*/  FADD R27, R4, R27 ;  /* 0x0000001b041b7221 */ /* 0x000fe40000000000 */
[----:B------:R-:W-:Y:S02]  /*0600*/  FMNMX R11, RZ, R11, !PT ;  /* 0x0000000bff0b7209 */ /* 0x000fe40007800000 */
[----:B------:R-:W-:-:S02]  /*0610*/  FMNMX R25, RZ, R25, !PT ;  /* 0x00000019ff197209 */ /* 0x000fc40007800000 */
[----:B------:R-:W-:Y:S01]  /*0620*/  FMNMX R13, RZ, R13, !PT ;  /* 0x0000000dff0d7209 */ /* 0x000fe20007800000 */
[----:B------:R-:W-:Y:S01]  /*0630*/  STG.E desc[UR4][R2.64], R11 ;  /* 0x0000000b02007986 */ /* 0x000fe2000c101904 */
[----:B------:R-:W-:-:S03]  /*0640*/  FMNMX R27, RZ, R27, !PT ;  /* 0x0000001bff1b7209 */ /* 0x000fc60007800000 */
[----:B------:R-:W-:Y:S04]  /*0650*/  STG.E desc[UR4][R2.64+0x4], R25 ;  /* 0x0000041902007986 */ /* 0x000fe8000c101904 */
[----:B------:R-:W-:Y:S04]  /*0660*/  STG.E desc[UR4][R2.64+0x70], R13 ;  /* 0x0000700d02007986 */ /* 0x000fe8000c101904 */
[----:B------:R-:W-:Y:S01]  /*0670*/  STG.E desc[UR4][R2.64+0x74], R27 ;  /* 0x0000741b02007986 */ /* 0x000fe2000c101904 */
[----:B------:R-:W-:Y:S05]  /*0680*/  EXIT ;  /* 0x000000000000794d */ /* 0x000fea0003800000 */
.L_x_42:
        /* <DEDUP_REMOVED lines=15> */
.L_x_237:


//--------------------- .text.tvmgen_default_fused_nn_contrib_conv2d_winograd_without_weight_transform_add_1_kernel0 --------------------------
	.section	.text.tvmgen_default_fused_nn_contrib_conv2d_winograd_without_weight_transform_add_1_kernel0,"ax",@progbits
	.align	128
        .global         tvmgen_default_fused_nn_contrib_conv2d_winograd_without_weight_transform_add_1_kernel0
        .type           tvmgen_default_fused_nn_contrib_conv2d_winograd_without_weight_transform_add_1_kernel0,@function
        .size           tvmgen_default_fused_nn_contrib_conv2d_winograd_without_weight_transform_add_1_kernel0,(.L_x_238 - tvmgen_default_fused_nn_contrib_conv2d_winograd_without_weight_transform_add_1_kernel0)
        .other          tvmgen_default_fused_nn_contrib_conv2d_winograd_without_weight_transform_add_1_kernel0,@"STO_CUDA_ENTRY STV_DEFAULT"
tvmgen_default_fused_nn_contrib_conv2d_winograd_without_weight_transform_add_1_kernel0:
.text.tvmgen_default_fused_nn_contrib_conv2d_winograd_without_weight_transform_add_1_kernel0:
[----:B------:R-:W-:Y:S01]  /*0000*/  LDC R1, c[0x0][0x37c] ;  /* 0x0000df00ff017b82 */ /* 0x000fe20000000800 */
[----:B------:R-:W0:Y:S01]  /*0010*/  S2R R7, SR_CTAID.X ;  /* 0x0000000000077919 */ /* 0x000e220000002500 */
[----:B------:R-:W1:Y:S01]  /*0020*/  LDCU.64 UR4, c[0x0][0x358] ;  /* 0x00006b00ff0477ac */ /* 0x000e620008000a00 */
[----:B------:R-:W-:Y:S01]  /*0030*/  CS2R R14, SRZ ;  /* 0x00000000000e7805 */ /* 0x000fe2000001ff00 */
[----:B------:R-:W2:Y:S01]  /*0040*/  S2R R0, SR_TID.X ;  /* 0x0000000000007919 */ /* 0x000ea20000002100 */
[C---:B0-----:R-:W-:Y:S02]  /*0050*/  SHF.L.U32 R2, R7.reuse, 0x6, RZ ;  /* 0x0000000607027819 */ /* 0x041fe400000006ff */
[----:B--2---:R-:W-:Y:S02]  /*0060*/  SHF.R.U32.HI R3, RZ, 0x1, R0 ;  /* 0x00000001ff037819 */ /* 0x004fe40000011600 */
[----:B------:R-:W-:Y:S02]  /*0070*/  LEA R0, R7, R0, 0x1 ;  /* 0x0000000007007211 */ /* 0x000fe400078e08ff */
[----:B------:R-:W-:-:S02]  /*0080*/  LOP3.LUT R4, R2, R3, RZ, 0xfc, !PT ;  /* 0x0000000302047212 */ /* 0x000fc400078efcff */
[----:B------:R-:W0:Y:S01]  /*0090*/  LDC.64 R2, c[0x0][0x380] ;  /* 0x0000e000ff027b82 */ /* 0x000e220000000a00 */
[----:B------:R-:W-:-:S04]  /*00a0*/  IMAD.HI.U32 R6, R0, -0x6db6db6d, RZ ;  /* 0x9249249300067827 */ /* 0x000fc800078e00ff */
[----:B------:R-:W-:Y:S01]  /*00b0*/  IMAD.HI.U32 R5, R4, 0x5397829d, RZ ;  /* 0x5397829d04057827 */ /* 0x000fe200078e00ff */
[----:B------:R-:W-:-:S03]  /*00c0*/  SHF.R.U32.HI R9, RZ, 0x3, R6 ;  /* 0x00000003ff097819 */ /* 0x000fc60000011606 */
[----:B------:R-:W-:Y:S01]  /*00d0*/  IMAD.HI.U32 R8, R4, -0x6db6db6d, RZ ;  /* 0x9249249304087827 */ /* 0x000fe200078e00ff */
[----:B------:R-:W-:-:S03]  /*00e0*/  SHF.R.U32.HI R5, RZ, 0x5, R5 ;  /* 0x00000005ff057819 */ /* 0x000fc60000011605 */
[----:B------:R-:W-:Y:S01]  /*00f0*/  IMAD R9, R9, -0xe, R0 ;  /* 0xfffffff209097824 */ /* 0x000fe200078e0200 */
[----:B------:R-:W-:Y:S01]  /*0100*/  SHF.R.U32.HI R8, RZ, 0x2, R8 ;  /* 0x00000002ff087819 */ /* 0x000fe20000011608 */
[----:B------:R-:W-:-:S03]  /*0110*/  IMAD R12, R5, -0x62, R4 ;  /* 0xffffff9e050c7824 */ /* 0x000fc600078e0204 */
[C---:B------:R-:W-:Y:S01]  /*0120*/  ISETP.NE.AND P2, PT, R9.reuse, RZ, PT ;  /* 0x000000ff0900720c */ /* 0x040fe20003f45270 */
[----:B------:R-:W-:Y:S01]  /*0130*/  IMAD R8, R8, 0x1c, R9 ;  /* 0x0000001c08087824 */ /* 0x000fe200078e0209 */
[----:B------:R-:W-:Y:S02]  /*0140*/  ISETP.GE.U32.AND P4, PT, R12, 0x7, PT ;  /* 0x000000070c00780c */ /* 0x000fe40003f86070 */
[C---:B------:R-:W-:Y:S02]  /*0150*/  ISETP.GE.U32.AND P1, PT, R9.reuse, 0xd, PT ;  /* 0x0000000d0900780c */ /* 0x040fe40003f26070 */
[----:B------:R-:W-:Y:S02]  /*0160*/  SHF.L.U32 R11, R8, 0x1, RZ ;  /* 0x00000001080b7819 */ /* 0x000fe400000006ff */
[----:B------:R-:W-:Y:S02]  /*0170*/  ISETP.GT.U32.AND P5, PT, R9, 0xc, PT ;  /* 0x0000000c0900780c */ /* 0x000fe40003fa4070 */
[C---:B------:R-:W-:Y:S01]  /*0180*/  ISETP.LT.U32.OR P0, PT, R12.reuse, 0x7, !P2 ;  /* 0x000000070c00780c */ /* 0x040fe20005701470 */
[----:B0-----:R-:W-:Y:S01]  /*0190*/  IMAD.WIDE R4, R11, 0x4, R2 ;  /* 0x000000040b047825 */ /* 0x001fe200078e0202 */
[----:B------:R-:W-:-:S02]  /*01a0*/  ISETP.LT.U32.OR P3, PT, R12, 0x7, P1 ;  /* 0x000000070c00780c */ /* 0x000fc40000f61470 */
[----:B------:R-:W-:Y:S01]  /*01b0*/  CS2R R16, SRZ ;  /* 0x0000000000107805 */ /* 0x000fe2000001ff00 */
[----:B------:R-:W-:Y:S02]  /*01c0*/  HFMA2 R20, -RZ, RZ, 0, 0 ;  /* 0x00000000ff147431 */ /* 0x000fe400000001ff */
[----:B------:R-:W-:Y:S01]  /*01d0*/  IMAD.WIDE.U32 R2, R11, 0x4, R2 ;  /* 0x000000040b027825 */ /* 0x000fe200078e0002 */
[----:B-1----:R0:W2:Y:S04]  /*01e0*/  LDG.E.CONSTANT R22, desc[UR4][R4.64] ;  /* 0x0000000404167981 */ /* 0x0020a8000c1e9900 */
[----:B------:R-:W3:Y:S04]  /*01f0*/  @P4 LDG.E.CONSTANT R15, desc[UR4][R2.64+-0x70] ;  /* 0xffff9004020f4981 */ /* 0x000ee8000c1e9900 */
[----:B------:R-:W4:Y:S01]  /*0200*/  @P4 LDG.E.CONSTANT R16, desc[UR4][R2.64+-0x6c] ;  /* 0xffff940402104981 */ /* 0x000f22000c1e9900 */
[----:B------:R-:W-:-:S02]  /*0210*/  ISETP.GT.U32.AND P4, PT, R12, 0x5a, PT ;  /* 0x0000005a0c00780c */ /* 0x000fc40003f84070 */
[----:B------:R-:W-:Y:S02]  /*0220*/  CS2R R18, SRZ ;  /* 0x0000000000127805 */ /* 0x000fe4000001ff00 */
[----:B------:R-:W-:Y:S01]  /*0230*/  MOV R6, RZ ;  /* 0x000000ff00067202 */ /* 0x000fe20000000f00 */
[----:B------:R-:W5:Y:S01]  /*0240*/  @!P5 LDG.E.CONSTANT R17, desc[UR4][R2.64+0x8] ;  /* 0x000008040211d981 */ /* 0x000f62000c1e9900 */
[----:B------:R-:W-:Y:S01]  /*0250*/  HFMA2 R11, -RZ, RZ, 0, 0 ;  /* 0x00000000ff0b7431 */ /* 0x000fe200000001ff */
[----:B0-----:R-:W0:Y:S02]  /*0260*/  LDC.64 R4, c[0x0][0x388] ;  /* 0x0000e200ff047b82 */ /* 0x001e240000000a00 */
[----:B------:R-:W5:Y:S04]  /*0270*/  @!P0 LDG.E.CONSTANT R21, desc[UR4][R2.64+-0x74] ;  /* 0xffff8c0402158981 */ /* 0x000f68000c1e9900 */
[----:B------:R-:W5:Y:S01]  /*0280*/  @!P3 LDG.E.CONSTANT R20, desc[UR4][R2.64+-0x68] ;  /* 0xffff98040214b981 */ /* 0x000f62000c1e9900 */
[----:B------:R-:W-:-:S03]  /*0290*/  ISETP.GT.U32.OR P3, PT, R12, 0x5a, !P2 ;  /* 0x0000005a0c00780c */ /* 0x000fc60005764470 */
[----:B------:R-:W5:Y:S04]  /*02a0*/  LDG.E.CONSTANT R9, desc[UR4][R2.64+0x70] ;  /* 0x0000700402097981 */ /* 0x000f68000c1e9900 */
[----:B------:R-:W5:Y:S04]  /*02b0*/  @!P5 LDG.E.CONSTANT R18, desc[UR4][R2.64+0x78] ;  /* 0x000078040212d981 */ /* 0x000f68000c1e9900 */
[----:B------:R-:W5:Y:S04]  /*02c0*/  @P2 LDG.E.CONSTANT R6, desc[UR4][R2.64+0x6c] ;  /* 0x00006c0402062981 */ /* 0x000f68000c1e9900 */
[----:B------:R-:W5:Y:S01]  /*02d0*/  @P2 LDG.E.CONSTANT R19, desc[UR4][R2.64+-0x4] ;  /* 0xfffffc0402132981 */ /* 0x000f62000c1e9900 */
[----:B------:R-:W-:-:S02]  /*02e0*/  PLOP3.LUT P2, PT, PT, PT, PT, 0x8, 0x80 ;  /* 0x000000000080781c */ /* 0x000fc40003f4e170 */
[----:B------:R-:W-:Y:S01]  /*02f0*/  @!P4 PLOP3.LUT P2, PT, P1, PT, PT, 0x8, 0x80 ;  /* 0x000000000080c81c */ /* 0x000fe20000f4e170 */
[----:B------:R-:W5:Y:S01]  /*0300*/  LDG.E.CONSTANT R10, desc[UR4][R2.64+0x74] ;  /* 0x00007404020a7981 */ /* 0x000f62000c1e9900 */
[----:B------:R-:W-:-:S03]  /*0310*/  CS2R R12, SRZ ;  /* 0x00000000000c7805 */ /* 0x000fc6000001ff00 */
[----:B------:R-:W5:Y:S04]  /*0320*/  LDG.E.CONSTANT R8, desc[UR4][R2.64+0x4] ;  /* 0x0000040402087981 */ /* 0x000f68000c1e9900 */
[----:B------:R-:W5:Y:S04]  /*0330*/  @!P3 LDG.E.CONSTANT R11, desc[UR4][R2.64+0xdc] ;  /* 0x0000dc04020bb981 */ /* 0x000f68000c1e9900 */
[----:B------:R-:W5:Y:S04]  /*0340*/  @!P4 LDG.E.CONSTANT R12, desc[UR4][R2.64+0xe0] ;  /* 0x0000e004020cc981 */ /* 0x000f68000c1e9900 */
[----:B------:R-:W5:Y:S04]  /*0350*/  @!P4 LDG.E.CONSTANT R13, desc[UR4][R2.64+0xe4] ;  /* 0x0000e404020dc981 */ /* 0x000f68000c1e9900 */
[----:B------:R4:W5:Y:S01]  /*0360*/  @P2 LDG.E.CONSTANT R14, desc[UR4][R2.64+0xe8] ;  /* 0x0000e804020e2981 */ /* 0x000962000c1e9900 */
[----:B------:R-:W-:-:S02]  /*0370*/  IMAD R7, R7, 0x7e, R0 ;  /* 0x0000007e07077824 */ /* 0x000fc400078e0200 */
[----:B------:R-:W-:Y:S02]  /*0380*/  HFMA2 R23, -RZ, RZ, 0, 0 ;  /* 0x00000000ff177431 */ /* 0x000fe400000001ff */
[----:B0-----:R-:W-:-:S04]  /*0390*/  IMAD.WIDE.U32 R4, R7, 0x4, R4 ;  /* 0x0000000407047825 */ /* 0x001fc800078e0004 */
[----:B--2---:R-:W-:Y:S01]  /*03a0*/  FADD R7, RZ, R22 ;  /* 0x00000016ff077221 */ /* 0x004fe20000000000 */
[--C-:B---3--:R-:W-:Y:S01]  /*03b0*/  FADD R25, RZ, -R15.reuse ;  /* 0x8000000fff197221 */ /* 0x108fe20000000000 */
[----:B------:R-:W-:-:S03]  /*03c0*/  FADD R15, RZ, R15 ;  /* 0x0000000fff0f7221 */ /* 0x000fc60000000000 */
[----:B----4-:R-:W-:Y:S01]  /*03d0*/  FADD R2, R25, R16 ;  /* 0x0000001019027221 */ /* 0x010fe20000000000 */
[----:B-----5:R-:W-:Y:S01]  /*03e0*/  FADD R0, R7, -R17 ;  /* 0x8000001107007221 */ /* 0x020fe20000000000 */
[----:B------:R-:W-:Y:S01]  /*03f0*/  @!P0 FADD R23, RZ, R21 ;  /* 0x00000015ff178221 */ /* 0x000fe20000000000 */
[----:B------:R-:W-:Y:S01]  /*0400*/  FADD R21, RZ, -R22 ;  /* 0x80000016ff157221 */ /* 0x000fe20000000000 */
[----:B------:R-:W-:Y:S02]  /*0410*/  FADD R20, R25, R20 ;  /* 0x0000001419147221 */ /* 0x000fe40000000000 */
[----:B------:R-:W-:Y:S01]  /*0420*/  FADD R3, -R16, R23 ;  /* 0x0000001710037221 */ /* 0x000fe20000000100 */
[----:B------:R-:W-:Y:S01]  /*0430*/  FADD R25, -R9, R0 ;  /* 0x0000000009197221 */ /* 0x000fe20000000100 */
[----:B------:R-:W-:Y:S01]  /*0440*/  FADD R22, R21, R17 ;  /* 0x0000001115167221 */ /* 0x000fe20000000000 */
[----:B------:R-:W-:Y:S01]  /*0450*/  FADD R17, R9, R20 ;  /* 0x0000001409117221 */ /* 0x000fe20000000000 */
[----:B------:R-:W-:Y:S01]  /*0460*/  FADD R16, R15, R16 ;  /* 0x000000100f107221 */ /* 0x000fe20000000000 */
[----:B------:R-:W-:Y:S01]  /*0470*/  FADD R27, R25, R18 ;  /* 0x00000012191b7221 */ /* 0x000fe20000000000 */
[----:B------:R-:W-:Y:S01]  /*0480*/  FADD R15, R9, R2 ;  /* 0x00000002090f7221 */ /* 0x000fe20000000000 */
[----:B------:R-:W-:Y:S01]  /*0490*/  FADD R3, R3, -R6 ;  /* 0x8000000603037221 */ /* 0x000fe20000000000 */
[----:B------:R-:W-:Y:S01]  /*04a0*/  FADD R23, R17, -R18 ;  /* 0x8000001211177221 */ /* 0x000fe20000000000 */
[--C-:B------:R-:W-:Y:S01]  /*04b0*/  FADD R25, RZ, -R19.reuse ;  /* 0x80000013ff197221 */ /* 0x100fe20000000000 */
[----:B------:R-:W-:Y:S01]  /*04c0*/  FADD R19, RZ, R19 ;  /* 0x00000013ff137221 */ /* 0x000fe20000000000 */
[----:B------:R-:W-:Y:S01]  /*04d0*/  FADD R17, -R9, R16 ;  /* 0x0000001009117221 */ /* 0x000fe20000000100 */
[C---:B------:R-:W-:Y:S01]  /*04e0*/  FADD R3, R10.reuse, R3 ;  /* 0x000000030a037221 */ /* 0x040fe20000000000 */
[----:B------:R-:W-:Y:S01]  /*04f0*/  FADD R15, -R10, R15 ;  /* 0x0000000f0a0f7221 */ /* 0x000fe20000000100 */
[C---:B------:R-:W-:Y:S01]  /*0500*/  FADD R25, R8.reuse, R25 ;  /* 0x0000001908197221 */ /* 0x040fe20000000000 */
[C---:B------:R-:W-:Y:S01]  /*0510*/  FADD R19, -R8.reuse, R19 ;  /* 0x0000001308137221 */ /* 0x040fe20000000100 */
[C-C-:B------:R-:W-:Y:S01]  /*0520*/  FADD R16, R8.reuse, R21.reuse ;  /* 0x0000001508107221 */ /* 0x140fe20000000000 */
[C---:B------:R-:W-:Y:S01]  /*0530*/  FADD R21, -R8.reuse, R21 ;  /* 0x0000001508157221 */ /* 0x040fe20000000100 */
[C-C-:B------:R-:W-:Y:S01]  /*0540*/  FADD R2, -R8.reuse, R7.reuse ;  /* 0x0000000708027221 */ /* 0x140fe20000000100 */
[----:B------:R-:W-:Y:S01]  /*0550*/  FADD R8, R8, R7 ;  /* 0x0000000708087221 */ /* 0x000fe20000000000 */
[----:B------:R-:W-:Y:S01]  /*0560*/  FADD R17, -R10, R17 ;  /* 0x000000110a117221 */ /* 0x000fe20000000100 */
[----:B------:R0:W-:Y:S01]  /*0570*/  STG.E desc[UR4][R4.64], R3 ;  /* 0x0000000304007986 */ /* 0x0001e2000c101904 */
[--C-:B------:R-:W-:Y:S01]  /*0580*/  FADD R19, R19, R6.reuse ;  /* 0x0000000613137221 */ /* 0x100fe20000000000 */
[C---:B------:R-:W-:Y:S01]  /*0590*/  FADD R7, R25.reuse, R6 ;  /* 0x0000000619077221 */ /* 0x040fe20000000000 */
[----:B------:R-:W-:Y:S01]  /*05a0*/  FADD R6, R25, R11 ;  /* 0x0000000b19067221 */ /* 0x000fe20000000000 */
[----:B------:R1:W-:Y:S01]  /*05b0*/  STG.E desc[UR4][R4.64+0x18800], R15 ;  /* 0x0188000f04007986 */ /* 0x0003e2000c101904 */
[C---:B------:R-:W-:Y:S01]  /*05c0*/  FADD R29, -R9.reuse, R22 ;  /* 0x00000016091d7221 */ /* 0x040fe20000000100 */
[----:B------:R-:W-:-:S02]  /*05d0*/  FADD R11, -R9, R16 ;  /* 0x00000010090b7221 */ /* 0x000fc40000000100 */
[----:B------:R2:W-:Y:S01]  /*05e0*/  STG.E desc[UR4][R4.64+0x49800], R23 ;  /* 0x0498001704007986 */ /* 0x0005e2000c101904 */
[C---:B0-----:R-:W-:Y:S01]  /*05f0*/  FADD R3, -R9.reuse, R2 ;  /* 0x0000000209037221 */ /* 0x041fe20000000100 */
[----:B------:R-:W-:Y:S01]  /*0600*/  FADD R2, R2, -R12 ;  /* 0x8000000c02027221 */ /* 0x000fe20000000000 */
[C---:B-1----:R-:W-:Y:S01]  /*0610*/  FADD R15, R9.reuse, R8 ;  /* 0x00000008090f7221 */ /* 0x042fe20000000000 */
[----:B------:R-:W-:Y:S01]  /*0620*/  FADD R9, R9, R21 ;  /* 0x0000001509097221 */ /* 0x000fe20000000000 */
[--C-:B------:R-:W-:Y:S01]  /*0630*/  FADD R8, R21, R12.reuse ;  /* 0x0000000c15087221 */ /* 0x100fe20000000000 */
[----:B--2---:R-:W-:Y:S01]  /*0640*/  FADD R23, R0, -R12 ;  /* 0x8000000c00177221 */ /* 0x004fe20000000000 */
[----:B------:R0:W-:Y:S01]  /*0650*/  STG.E desc[UR4][R4.64+0x31000], R17 ;  /* 0x0310001104007986 */ /* 0x0001e2000c101904 */
[----:B------:R-:W-:Y:S01]  /*0660*/  FADD R21, R2, R13 ;  /* 0x0000000d02157221 */ /* 0x000fe20000000000 */
[----:B------:R-:W-:Y:S01]  /*0670*/  FADD R29, R29, R18 ;  /* 0x000000121d1d7221 */ /* 0x000fe20000000000 */
[C---:B------:R-:W-:Y:S01]  /*0680*/  FADD R7, -R10.reuse, R7 ;  /* 0x000000070a077221 */ /* 0x040fe20000000100 */
[C---:B------:R-:W-:Y:S01]  /*0690*/  FADD R19, -R10.reuse, R19 ;  /* 0x000000130a137221 */ /* 0x040fe20000000100 */
[C---:B------:R-:W-:Y:S01]  /*06a0*/  FADD R11, R10.reuse, R11 ;  /* 0x0000000b0a0b7221 */ /* 0x040fe20000000000 */
[C---:B------:R-:W-:Y:S01]  /*06b0*/  FADD R3, R10.reuse, R3 ;  /* 0x000000030a037221 */ /* 0x040fe20000000000 */
[C---:B------:R-:W-:Y:S01]  /*06c0*/  FADD R9, R10.reuse, R9 ;  /* 0x000000090a097221 */ /* 0x040fe20000000000 */
[----:B------:R-:W-:Y:S01]  /*06d0*/  FADD R15, R10, R15 ;  /* 0x0000000f0a0f7221 */ /* 0x000fe20000000000 */
[----:B------:R-:W-:Y:S01]  /*06e0*/  FADD R23, R23, R14 ;  /* 0x0000000e17177221 */ /* 0x000fe20000000000 */
[--C-:B0-----:R-:W-:Y:S01]  /*06f0*/  FADD R17, R6, -R13.reuse ;  /* 0x8000000d06117221 */ /* 0x101fe20000000000 */
        /* <DEDUP_REMOVED lines=14> */
.L_x_43:
        /* <DEDUP_REMOVED lines=10> */
.L_x_238:


//--------------------- .text.tvmgen_default_fused_add_nn_relu_1_kernel0 --------------------------
	.section	.text.tvmgen_default_fused_add_nn_relu_1_kernel0,"ax",@progbits
	.align	128
        .global         tvmgen_default_fused_add_nn_relu_1_kernel0
        .type           tvmgen_default_fused_add_nn_relu_1_kernel0,@function
        .size           tvmgen_default_fused_add_nn_relu_1_kernel0,(.L_x_239 - tvmgen_default_fused_add_nn_relu_1_kernel0)
        .other          tvmgen_default_fused_add_nn_relu_1_kernel0,@"STO_CUDA_ENTRY STV_DEFAULT"
tvmgen_default_fused_add_nn_relu_1_kernel0:
.text.tvmgen_default_fused_add_nn_relu_1_kernel0:
[----:B------:R-:W-:Y:S01]  /*0000*/  LDC R1, c[0x0][0x37c] ;  /* 0x0000df00ff017b82 */ /* 0x000fe20000000800 */
[----:B------:R-:W0:Y:S07]  /*0010*/  S2R R9, SR_TID.X ;  /* 0x0000000000097919 */ /* 0x000e2e0000002100 */
[----:B------:R-:W1:Y:S01]  /*0020*/  S2UR UR4, SR_CTAID.X ;  /* 0x00000000000479c3 */ /* 0x000e620000002500 */
[----:B------:R-:W2:Y:S07]  /*0030*/  LDCU.64 UR6, c[0x0][0x358] ;  /* 0x00006b00ff0677ac */ /* 0x000eae0008000a00 */
[----:B------:R-:W3:Y:S08]  /*0040*/  LDC.64 R2, c[0x0][0x388] ;  /* 0x0000e200ff027b82 */ /* 0x000ef00000000a00 */
[----:B------:R-:W4:Y:S01]  /*0050*/  LDC.64 R4, c[0x0][0x390] ;  /* 0x0000e400ff047b82 */ /* 0x000f220000000a00 */
[----:B-1----:R-:W-:-:S02]  /*0060*/  USHF.L.U32 UR5, UR4, 0x6, URZ ;  /* 0x0000000604057899 */ /* 0x002fc400080006ff */
[----:B------:R-:W-:Y:S01]  /*0070*/  USHF.L.U32 UR4, UR4, 0xa, URZ ;  /* 0x0000000a04047899 */ /* 0x000fe200080006ff */
[----:B0-----:R-:W-:-:S05]  /*0080*/  SHF.R.U32.HI R0, RZ, 0x4, R9 ;  /* 0x00000004ff007819 */ /* 0x001fca0000011609 */
[----:B------:R-:W-:Y:S02]  /*0090*/  LOP3.LUT R9, R9, UR4, RZ, 0xfc, !PT ;  /* 0x0000000409097c12 */ /* 0x000fe4000f8efcff */
[----:B------:R-:W-:-:S03]  /*00a0*/  LOP3.LUT R0, R0, UR5, RZ, 0xfc, !PT ;  /* 0x0000000500007c12 */ /* 0x000fc6000f8efcff */
[----:B---3--:R-:W-:-:S04]  /*00b0*/  IMAD.WIDE.U32 R2, R9, 0x4, R2 ;  /* 0x0000000409027825 */ /* 0x008fc800078e0002 */
[----:B------:R-:W-:Y:S02]  /*00c0*/  IMAD.HI.U32 R0, R0, 0x5397829d, RZ ;  /* 0x5397829d00007827 */ /* 0x000fe400078e00ff */
[----:B--2---:R-:W2:Y:S03]  /*00d0*/  LDG.E.CONSTANT R2, desc[UR6][R2.64] ;  /* 0x0000000602027981 */ /* 0x004ea6000c1e9900 */
[----:B------:R-:W-:-:S05]  /*00e0*/  SHF.R.U32.HI R7, RZ, 0x4, R0 ;  /* 0x00000004ff077819 */ /* 0x000fca0000011600 */
[----:B----4-:R-:W-:Y:S02]  /*00f0*/  IMAD.WIDE.U32 R4, R7, 0x4, R4 ;  /* 0x0000000407047825 */ /* 0x010fe400078e0004 */
[----:B------:R-:W0:Y:S04]  /*0100*/  LDC.64 R6, c[0x0][0x380] ;  /* 0x0000e000ff067b82 */ /* 0x000e280000000a00 */
[----:B------:R-:W2:Y:S01]  /*0110*/  LDG.E.CONSTANT R5, desc[UR6][R4.64] ;  /* 0x0000000604057981 */ /* 0x000ea2000c1e9900 */
[----:B0-----:R-:W-:-:S04]  /*0120*/  IMAD.WIDE.U32 R6, R9, 0x4, R6 ;  /* 0x0000000409067825 */ /* 0x001fc800078e0006 */
[----:B--2---:R-:W-:-:S05]  /*0130*/  FADD R0, R2, R5 ;  /* 0x0000000502007221 */ /* 0x004fca0000000000 */
[----:B------:R-:W-:-:S05]  /*0140*/  FMNMX R9, RZ, R0, !PT ;  /* 0x00000000ff097209 */ /* 0x000fca0007800000 */
[----:B------:R-:W-:Y:S01]  /*0150*/  STG.E desc[UR6][R6.64], R9 ;  /* 0x0000000906007986 */ /* 0x000fe2000c101906 */
[----:B------:R-:W-:Y:S05]  /*0160*/  EXIT ;  /* 0x000000000000794d */ /* 0x000fea0003800000 */
.L_x_44:
        /* <DEDUP_REMOVED lines=9> */
.L_x_239:


//--------------------- .text.tvmgen_default_fused_add_nn_relu_3_kernel0 --------------------------
	.section	.text.tvmgen_default_fused_add_nn_relu_3_kernel0,"ax",@progbits
	.align	128
        .global         tvmgen_default_fused_add_nn_relu_3_kernel0
        .type           tvmgen_default_fused_add_nn_relu_3_kernel0,@function
        .size           tvmgen_default_fused_add_nn_relu_3_kernel0,(.L_x_240 - tvmgen_default_fused_add_nn_relu_3_kernel0)
        .other          tvmgen_default_fused_add_nn_relu_3_kernel0,@"STO_CUDA_ENTRY STV_DEFAULT"
tvmgen_default_fused_add_nn_relu_3_kernel0:
.text.tvmgen_default_fused_add_nn_relu_3_kernel0:
[----:B------:R-:W-:Y:S01]  /*0000*/  LDC R1, c[0x0][0x37c] ;  /* 0x0000df00ff017b82 */ /* 0x000fe20000000800 */
[----:B------:R-:W0:Y:S07]  /*0010*/  S2R R9, SR_TID.X ;  /* 0x0000000000097919 */ /* 0x000e2e0000002100 */
[----:B------:R-:W1:Y:S02]  /*0020*/  S2UR UR6, SR_CTAID.X ;  /* 0x00000000000679c3 */ /* 0x000e640000002500 */
[----:B-1----:R-:W-:Y:S01]  /*0030*/  USHF.L.U32 UR4, UR6, 0x1, URZ ;  /* 0x0000000106047899 */ /* 0x002fe200080006ff */
[----:B0-----:R-:W-:-:S05]  /*0040*/  SHF.R.U32.HI R0, RZ, 0x9, R9 ;  /* 0x00000009ff007819 */ /* 0x001fca0000011609 */
[----:B------:R-:W-:-:S04]  /*0050*/  LOP3.LUT R0, R0, UR4, RZ, 0xfc, !PT ;  /* 0x0000000400007c12 */ /* 0x000fc8000f8efcff */
[----:B------:R-:W-:-:S13]  /*0060*/  ISETP.GT.U32.AND P0, PT, R0, 0x30, PT ;  /* 0x000000300000780c */ /* 0x000fda0003f04070 */
[----:B------:R-:W-:Y:S05]  /*0070*/  @P0 EXIT ;  /* 0x000000000000094d */ /* 0x000fea0003800000 */
[----:B------:R-:W0:Y:S01]  /*0080*/  LDC.64 R2, c[0x0][0x388] ;  /* 0x0000e200ff027b82 */ /* 0x000e220000000a00 */
[----:B------:R-:W-:-:S06]  /*0090*/  USHF.L.U32 UR4, UR6, 0xa, URZ ;  /* 0x0000000a06047899 */ /* 0x000fcc00080006ff */
[----:B------:R-:W-:Y:S01]  /*00a0*/  LOP3.LUT R9, R9, UR4, RZ, 0xfc, !PT ;  /* 0x0000000409097c12 */ /* 0x000fe2000f8efcff */
[----:B------:R-:W1:Y:S04]  /*00b0*/  LDC.64 R4, c[0x0][0x390] ;  /* 0x0000e400ff047b82 */ /* 0x000e680000000a00 */
[----:B------:R-:W2:Y:S01]  /*00c0*/  LDCU.64 UR4, c[0x0][0x358] ;  /* 0x00006b00ff0477ac */ /* 0x000ea20008000a00 */
[----:B------:R-:W-:-:S05]  /*00d0*/  IMAD.HI.U32 R0, R9, 0x5397829d, RZ ;  /* 0x5397829d09007827 */ /* 0x000fca00078e00ff */
[----:B------:R-:W-:Y:S01]  /*00e0*/  SHF.R.U32.HI R7, RZ, 0x4, R0 ;  /* 0x00000004ff077819 */ /* 0x000fe20000011600 */
[----:B0-----:R-:W-:-:S06]  /*00f0*/  IMAD.WIDE.U32 R2, R9, 0x4, R2 ;  /* 0x0000000409027825 */ /* 0x001fcc00078e0002 */
[----:B--2---:R-:W2:Y:S01]  /*0100*/  LDG.E.CONSTANT R2, desc[UR4][R2.64] ;  /* 0x0000000402027981 */ /* 0x004ea2000c1e9900 */
[----:B-1----:R-:W-:Y:S02]  /*0110*/  IMAD.WIDE.U32 R4, R7, 0x4, R4 ;  /* 0x0000000407047825 */ /* 0x002fe400078e0004 */
[----:B------:R-:W0:Y:S04]  /*0120*/  LDC.64 R6, c[0x0][0x380] ;  /* 0x0000e000ff067b82 */ /* 0x000e280000000a00 */
[----:B------:R-:W2:Y:S01]  /*0130*/  LDG.E.CONSTANT R5, desc[UR4][R4.64] ;  /* 0x0000000404057981 */ /* 0x000ea2000c1e9900 */
[----:B0-----:R-:W-:-:S04]  /*0140*/  IMAD.WIDE.U32 R6, R9, 0x4, R6 ;  /* 0x0000000409067825 */ /* 0x001fc800078e0006 */
[----:B--2---:R-:W-:-:S05]  /*0150*/  FADD R0, R2, R5 ;  /* 0x0000000502007221 */ /* 0x004fca0000000000 */
[----:B------:R-:W-:-:S05]  /*0160*/  FMNMX R9, RZ, R0, !PT ;  /* 0x00000000ff097209 */ /* 0x000fca0007800000 */
[----:B------:R-:W-:Y:S01]  /*0170*/  STG.E desc[UR4][R6.64], R9 ;  /* 0x0000000906007986 */ /* 0x000fe2000c101904 */
[----:B------:R-:W-:Y:S05]  /*0180*/  EXIT ;  /* 0x000000000000794d */ /* 0x000fea0003800000 */
.L_x_45:
        /* <DEDUP_REMOVED lines=15> */
.L_x_240:


//--------------------- .text.tvmgen_default_fused_nn_contrib_conv2d_winograd_without_weight_transform_add_2_kernel2 --------------------------
	.section	.text.tvmgen_default_fused_nn_contrib_conv2d_winograd_without_weight_transform_add_2_kernel2,"ax",@progbits
	.align	128
        .global         tvmgen_default_fused_nn_contrib_conv2d_winograd_without_weight_transform_add_2_kernel2
        .type           tvmgen_default_fused_nn_contrib_conv2d_winograd_without_weight_transform_add_2_kernel2,@function
        .size           tvmgen_default_fused_nn_contrib_conv2d_winograd_without_weight_transform_add_2_kernel2,(.L_x_241 - tvmgen_default_fused_nn_contrib_conv2d_winograd_without_weight_transform_add_2_kernel2)
        .other          tvmgen_default_fused_nn_contrib_conv2d_winograd_without_weight_transform_add_2_kernel2,@"STO_CUDA_ENTRY STV_DEFAULT"
tvmgen_default_fused_nn_contrib_conv2d_winograd_without_weight_transform_add_2_kernel2:
.text.tvmgen_default_fused_nn_contrib_conv2d_winograd_without_weight_transform_add_2_kernel2:
        /* <DEDUP_REMOVED lines=12> */
[----:B------:R-:W-:Y:S01]  /*00c0*/  IADD3 R9, PT, PT, R7, -R8, RZ ;  /* 0x8000000807097210 */ /* 0x000fe20007ffe0ff */
[----:B------:R-:W-:-:S03]  /*00d0*/  IMAD.HI.U32 R0, R6, 0x5397829d, RZ ;  /* 0x5397829d06007827 */ /* 0x000fc600078e00ff */
[----:B------:R-:W-:Y:S02]  /*00e0*/  PRMT R2, R5, 0x9910, RZ ;  /* 0x0000991005027816 */ /* 0x000fe400000000ff */
[----:B------:R-:W-:Y:S02]  /*00f0*/  LEA.HI R9, R9, R8, RZ, 0x1f ;  /* 0x0000000809097211 */ /* 0x000fe400078ff8ff */
[----:B------:R-:W-:Y:S01]  /*0100*/  SHF.R.U32.HI R0, RZ, 0x4, R0 ;  /* 0x00000004ff007819 */ /* 0x000fe20000011600 */
[----:B------:R-:W-:Y:S01]  /*0110*/  IMAD R2, R2, 0x25, RZ ;  /* 0x0000002502027824 */ /* 0x000fe200078e02ff */
[----:B------:R-:W-:-:S03]  /*0120*/  SHF.R.U32.HI R8, RZ, 0x2, R9 ;  /* 0x00000002ff087819 */ /* 0x000fc60000011609 */
[----:B------:R-:W-:Y:S01]  /*0130*/  IMAD R0, R0, 0x31, R5 ;  /* 0x0000003100007824 */ /* 0x000fe200078e0205 */
[----:B------:R-:W-:Y:S01]  /*0140*/  LOP3.LUT R2, R2, 0xffff, RZ, 0xc0, !PT ;  /* 0x0000ffff02027812 */ /* 0x000fe200078ec0ff */
[----:B------:R-:W-:-:S03]  /*0150*/  IMAD R13, R8, -0x7, R7 ;  /* 0xfffffff9080d7824 */ /* 0x000fc600078e0207 */
[----:B------:R-:W-:-:S04]  /*0160*/  SHF.R.U32.HI R2, RZ, 0x8, R2 ;  /* 0x00000008ff027819 */ /* 0x000fc80000011602 */
[----:B------:R-:W-:Y:S02]  /*0170*/  PRMT R4, R2, 0x9910, RZ ;  /* 0x0000991002047816 */ /* 0x000fe400000000ff */
[----:B------:R-:W0:Y:S02]  /*0180*/  LDC.64 R2, c[0x0][0x380] ;  /* 0x0000e000ff027b82 */ /* 0x000e240000000a00 */
[----:B------:R-:W-:-:S04]  /*0190*/  LEA R4, R4, -R4, 0x3 ;  /* 0x8000000404047211 */ /* 0x000fc800078e18ff */
[----:B------:R-:W-:-:S04]  /*01a0*/  IADD3 R4, PT, PT, RZ, -R4, RZ ;  /* 0x80000004ff047210 */ /* 0x000fc80007ffe0ff */
[----:B------:R-:W-:-:S04]  /*01b0*/  PRMT R4, R4, 0x7710, RZ ;  /* 0x0000771004047816 */ /* 0x000fc800000000ff */
[----:B------:R-:W-:-:S04]  /*01c0*/  IADD3 R4, PT, PT, R5, R4, RZ ;  /* 0x0000000405047210 */ /* 0x000fc80007ffe0ff */
[----:B------:R-:W-:-:S04]  /*01d0*/  LOP3.LUT R4, R4, 0xff, RZ, 0xc0, !PT ;  /* 0x000000ff04047812 */ /* 0x000fc800078ec0ff */
[----:B------:R-:W-:-:S05]  /*01e0*/  IADD3 R5, PT, PT, -R4, R0, R13 ;  /* 0x0000000004057210 */ /* 0x000fca0007ffe10d */
[----:B0-----:R-:W-:Y:S02]  /*01f0*/  IMAD.WIDE.U32 R2, R5, 0x4, R2 ;  /* 0x0000000405027825 */ /* 0x001fe400078e0002 */
[----:B------:R-:W0:Y:S03]  /*0200*/  LDC.64 R4, c[0x0][0x390] ;  /* 0x0000e400ff047b82 */ /* 0x000e260000000a00 */
[----:B-1----:R-:W2:Y:S04]  /*0210*/  LDG.E.CONSTANT R25, desc[UR4][R2.64] ;  /* 0x0000000402197981 */ /* 0x002ea8000c1e9900 */
[----:B------:R-:W3:Y:S01]  /*0220*/  LDG.E.CONSTANT R16, desc[UR4][R2.64+0xc400] ;  /* 0x00c4000402107981 */ /* 0x000ee2000c1e9900 */
[----:B------:R-:W-:-:S03]  /*0230*/  IMAD.HI.U32 R8, R6, -0x6db6db6d, RZ ;  /* 0x9249249306087827 */ /* 0x000fc600078e00ff */
[----:B------:R-:W4:Y:S04]  /*0240*/  LDG.E.CONSTANT R11, desc[UR4][R2.64+0x31000] ;  /* 0x03100004020b7981 */ /* 0x000f28000c1e9900 */
[----:B------:R-:W5:Y:S04]  /*0250*/  LDG.E.CONSTANT R0, desc[UR4][R2.64+0x3d400] ;  /* 0x03d4000402007981 */ /* 0x000f68000c1e9900 */
[----:B------:R-:W5:Y:S04]  /*0260*/  LDG.E.CONSTANT R17, desc[UR4][R2.64+0x18800] ;  /* 0x0188000402117981 */ /* 0x000f68000c1e9900 */
[----:B------:R-:W5:Y:S04]  /*0270*/  LDG.E.CONSTANT R6, desc[UR4][R2.64+0x49800] ;  /* 0x0498000402067981 */ /* 0x000f68000c1e9900 */
[----:B------:R-:W5:Y:S01]  /*0280*/  LDG.E.CONSTANT R18, desc[UR4][R2.64+0x24c00] ;  /* 0x024c000402127981 */ /* 0x000f62000c1e9900 */
[----:B------:R-:W-:-:S03]  /*0290*/  SHF.R.U32.HI R12, RZ, 0x2, R8 ;  /* 0x00000002ff0c7819 */ /* 0x000fc60000011608 */
[----:B------:R-:W5:Y:S04]  /*02a0*/  LDG.E.CONSTANT R7, desc[UR4][R2.64+0x55c00] ;  /* 0x055c000402077981 */ /* 0x000f68000c1e9900 */
[----:B------:R-:W5:Y:S04]  /*02b0*/  LDG.E.CONSTANT R8, desc[UR4][R2.64+0x62000] ;  /* 0x0620000402087981 */ /* 0x000f68000c1e9900 */
[----:B------:R-:W5:Y:S01]  /*02c0*/  LDG.E.CONSTANT R9, desc[UR4][R2.64+0x6e400] ;  /* 0x06e4000402097981 */ /* 0x000f62000c1e9900 */
[----:B------:R-:W-:-:S03]  /*02d0*/  IMAD R13, R12, 0xe, R13 ;  /* 0x0000000e0c0d7824 */ /* 0x000fc600078e020d */
[----:B------:R-:W5:Y:S04]  /*02e0*/  LDG.E.CONSTANT R10, desc[UR4][R2.64+0x7a800] ;  /* 0x07a80004020a7981 */ /* 0x000f68000c1e9900 */
[----:B------:R-:W5:Y:S01]  /*02f0*/  LDG.E.CONSTANT R12, desc[UR4][R2.64+0x86c00] ;  /* 0x086c0004020c7981 */ /* 0x000f62000c1e9900 */
[----:B------:R-:W-:-:S03]  /*0300*/  SHF.L.U32 R13, R13, 0x1, RZ ;  /* 0x000000010d0d7819 */ /* 0x000fc600000006ff */
[----:B------:R-:W5:Y:S04]  /*0310*/  LDG.E.CONSTANT R15, desc[UR4][R2.64+0x93000] ;  /* 0x09300004020f7981 */ /* 0x000f68000c1e9900 */
[----:B------:R-:W5:Y:S01]  /*0320*/  LDG.E.CONSTANT R14, desc[UR4][R2.64+0x9f400] ;  /* 0x09f40004020e7981 */ /* 0x000f62000c1e9900 */
[----:B0-----:R-:W-:-:S03]  /*0330*/  IMAD.WIDE.U32 R4, R13, 0x4, R4 ;  /* 0x000000040d047825 */ /* 0x001fc600078e0004 */
[----:B------:R-:W5:Y:S04]  /*0340*/  LDG.E.CONSTANT R21, desc[UR4][R2.64+0xab800] ;  /* 0x0ab8000402157981 */ /* 0x000f68000c1e9900 */
[----:B------:R0:W5:Y:S04]  /*0350*/  LDG.E.CONSTANT R24, desc[UR4][R2.64+0xb7c00] ;  /* 0x0b7c000402187981 */ /* 0x000168000c1e9900 */
        /* <DEDUP_REMOVED lines=12> */
[----:B0-----:R-:W-:-:S03]  /*0420*/  FADD R2, -R6, R29 ;  /* 0x0000001d06027221 */ /* 0x001fc60000000100 */
[----:B------:R-:W-:Y:S01]  /*0430*/  FADD R11, R16, R11 ;  /* 0x0000000b100b7221 */ /* 0x000fe20000000000 */
[----:B------:R-:W-:Y:S01]  /*0440*/  FADD R27, -R6, R27 ;  /* 0x0000001b061b7221 */ /* 0x000fe20000000100 */
[----:B------:R-:W-:Y:S02]  /*0450*/  FADD R25, R25, R18 ;  /* 0x0000001219197221 */ /* 0x000fe40000000000 */
[----:B------:R-:W-:Y:S01]  /*0460*/  FADD R11, R11, R0 ;  /* 0x000000000b0b7221 */ /* 0x000fe20000000000 */
[----:B------:R-:W-:Y:S01]  /*0470*/  FADD R16, -R7, R2 ;  /* 0x0000000207107221 */ /* 0x000fe20000000100 */
[----:B------:R-:W-:Y:S01]  /*0480*/  FADD R25, -R0, R25 ;  /* 0x0000001900197221 */ /* 0x000fe20000000100 */
[----:B------:R-:W0:Y:S01]  /*0490*/  LDC.64 R2, c[0x0][0x388] ;  /* 0x0000e200ff027b82 */ /* 0x000e220000000a00 */
[----:B------:R-:W-:Y:S01]  /*04a0*/  FADD R11, R11, R6 ;  /* 0x000000060b0b7221 */ /* 0x000fe20000000000 */
[----:B-1----:R-:W-:Y:S01]  /*04b0*/  FADD R4, R8, R27 ;  /* 0x0000001b08047221 */ /* 0x002fe20000000000 */
[----:B------:R-:W-:-:S02]  /*04c0*/  FADD R0, R6, R25 ;  /* 0x0000001906007221 */ /* 0x000fc40000000000 */
[----:B------:R-:W-:Y:S01]  /*04d0*/  FADD R8, R11, R8 ;  /* 0x000000080b087221 */ /* 0x000fe20000000000 */
[C---:B------:R-:W-:Y:S01]  /*04e0*/  FADD R17, -R9.reuse, R16 ;  /* 0x0000001009117221 */ /* 0x040fe20000000100 */
[C---:B------:R-:W-:Y:S01]  /*04f0*/  FADD R5, R9.reuse, R4 ;  /* 0x0000000409057221 */ /* 0x040fe20000000000 */
[----:B------:R-:W-:Y:S02]  /*0500*/  FADD R0, R0, R7 ;  /* 0x0000000700007221 */ /* 0x000fe40000000000 */
[C---:B------:R-:W-:Y:S01]  /*0510*/  FADD R17, R10.reuse, R17 ;  /* 0x000000110a117221 */ /* 0x040fe20000000000 */
[----:B------:R-:W-:Y:S01]  /*0520*/  FADD R4, R10, R5 ;  /* 0x000000050a047221 */ /* 0x000fe20000000000 */
[----:B------:R-:W-:Y:S01]  /*0530*/  FADD R5, -R9, R0 ;  /* 0x0000000009057221 */ /* 0x000fe20000000100 */
[----:B------:R-:W-:Y:S01]  /*0540*/  FADD R9, R8, R9 ;  /* 0x0000000908097221 */ /* 0x000fe20000000000 */
[----:B------:R-:W-:Y:S02]  /*0550*/  FADD R17, R12, R17 ;  /* 0x000000110c117221 */ /* 0x000fe40000000000 */
[----:B------:R-:W-:Y:S01]  /*0560*/  FADD R5, R10, R5 ;  /* 0x000000050a057221 */ /* 0x000fe20000000000 */
[----:B------:R-:W-:Y:S01]  /*0570*/  FADD R10, R9, R10 ;  /* 0x0000000a090a7221 */ /* 0x000fe20000000000 */
[----:B------:R-:W-:-:S02]  /*0580*/  FADD R15, R4, R15 ;  /* 0x0000000f040f7221 */ /* 0x000fc40000000000 */
[----:B------:R-:W-:Y:S01]  /*0590*/  FADD R12, R5, R12 ;  /* 0x0000000c050c7221 */ /* 0x000fe20000000000 */
[----:B------:R-:W-:Y:S01]  /*05a0*/  FADD R0, -R14, R17 ;  /* 0x000000110e007221 */ /* 0x000fe20000000100 */
[----:B------:R-:W-:Y:S01]  /*05b0*/  FADD R14, R15, R14 ;  /* 0x0000000e0f0e7221 */ /* 0x000fe20000000000 */
[----:B0-----:R-:W-:-:S04]  /*05c0*/  IMAD.WIDE.U32 R2, R13, 0x4, R2 ;  /* 0x000000040d027825 */ /* 0x001fc800078e0002 */
[----:B------:R-:W-:Y:S01]  /*05d0*/  FADD R7, R21, R0 ;  /* 0x0000000015077221 */ /* 0x000fe20000000000 */
[----:B------:R-:W-:-:S03]  /*05e0*/  FADD R21, R14, R21 ;  /* 0x000000150e157221 */ /* 0x000fc60000000000 */
[----:B------:R-:W-:Y:S01]  /*05f0*/  FADD R7, R7, R24 ;  /* 0x0000001807077221 */ /* 0x000fe20000000000 */
[----:B------:R-:W-:Y:S01]  /*0600*/  FADD R23, R10, R23 ;  /* 0x000000170a177221 */ /* 0x000fe20000000000 */
[----:B------:R-:W-:-:S04]  /*0610*/  FADD R19, R12, R19 ;  /* 0x000000130c137221 */ /* 0x000fc80000000000 */
[----:B------:R-:W-:Y:S01]  /*0620*/  STG.E desc[UR4][R2.64], R23 ;  /* 0x0000001702007986 */ /* 0x000fe2000c101904 */
[----:B------:R-:W-:-:S03]  /*0630*/  FADD R21, R21, R20 ;  /* 0x0000001415157221 */ /* 0x000fc60000000000 */
[----:B------:R-:W-:Y:S01]  /*0640*/  STG.E desc[UR4][R2.64+0x4], R19 ;  /* 0x0000041302007986 */ /* 0x000fe2000c101904 */
[----:B------:R-:W-:-:S03]  /*0650*/  FADD R7, R7, R22 ;  /* 0x0000001607077221 */ /* 0x000fc60000000000 */
[----:B------:R-:W-:Y:S04]  /*0660*/  STG.E desc[UR4][R2.64+0x38], R21 ;  /* 0x0000381502007986 */ /* 0x000fe8000c101904 */
[----:B------:R-:W-:Y:S01]  /*0670*/  STG.E desc[UR4][R2.64+0x3c], R7 ;  /* 0x00003c0702007986 */ /* 0x000fe2000c101904 */
[----:B------:R-:W-:Y:S05]  /*0680*/  EXIT ;  /* 0x000000000000794d */ /* 0x000fea0003800000 */
.L_x_46:
        /* <DEDUP_REMOVED lines=15> */
.L_x_241:


//--------------------- .text.tvmgen_default_fused_nn_contrib_conv2d_winograd_without_weight_transform_add_nn_relu_1_kernel0 --------------------------
	.section	.text.tvmgen_default_fused_nn_contrib_conv2d_winograd_without_weight_transform_add_nn_relu_1_kernel0,"ax",@progbits
	.align	128
        .global         tvmgen_default_fused_nn_contrib_conv2d_winograd_without_weight_transform_add_nn_relu_1_kernel0
        .type           tvmgen_default_fused_nn_contrib_conv2d_winograd_without_weight_transform_add_nn_relu_1_kernel0,@function
        .size           tvmgen_default_fused_nn_contrib_conv2d_winograd_without_weight_transform_add_nn_relu_1_kernel0,(.L_x_242 - tvmgen_default_fused_nn_contrib_conv2d_winograd_without_weight_transform_add_nn_relu_1_kernel0)
        .other          tvmgen_default_fused_nn_contrib_conv2d_winograd_without_weight_transform_add_nn_relu_1_kernel0,@"STO_CUDA_ENTRY STV_DEFAULT"
tvmgen_default_fused_nn_contrib_conv2d_winograd_without_weight_transform_add_nn_relu_1_kernel0:
.text.tvmgen_default_fused_nn_contrib_conv2d_winograd_without_weight_transform_add_nn_relu_1_kernel0:
        /* <DEDUP_REMOVED lines=126> */
.L_x_47:
        /* <DEDUP_REMOVED lines=10> */
.L_x_242:


//--------------------- .text.tvmgen_default_fused_nn_contrib_conv2d_winograd_without_weight_transform_add_nn_relu_kernel0 --------------------------
	.section	.text.tvmgen_default_fused_nn_contrib_conv2d_winograd_without_weight_transform_add_nn_relu_kernel0,"ax",@progbits
	.align	128
        .global         tvmgen_default_fused_nn_contrib_conv2d_winograd_without_weight_transform_add_nn_relu_kernel0
        .type           tvmgen_default_fused_nn_contrib_conv2d_winograd_without_weight_transform_add_nn_relu_kernel0,@function
        .size           tvmgen_default_fused_nn_contrib_conv2d_winograd_without_weight_transform_add_nn_relu_kernel0,(.L_x_243 - tvmgen_default_fused_nn_contrib_conv2d_winograd_without_weight_transform_add_nn_relu_kernel0)
        .other          tvmgen_default_fused_nn_contrib_conv2d_winograd_without_weight_transform_add_nn_relu_kernel0,@"STO_CUDA_ENTRY STV_DEFAULT"
tvmgen_default_fused_nn_contrib_conv2d_winograd_without_weight_transform_add_nn_relu_kernel0:
.text.tvmgen_default_fused_nn_contrib_conv2d_winograd_without_weight_transform_add_nn_relu_kernel0:
[----:B------:R-:W-:Y:S01]  /*0000*/  LDC R1, c[0x0][0x37c] ;  /* 0x0000df00ff017b82 */ /* 0x000fe20000000800 */
[----:B------:R-:W0:Y:S07]  /*0010*/  S2R R35, SR_TID.X ;  /* 0x0000000000237919 */ /* 0x000e2e0000002100 */
[----:B------:R-:W1:Y:S01]  /*0020*/  LDC.64 R4, c[0x0][0x380] ;  /* 0x0000e000ff047b82 */ /* 0x000e620000000a00 */
[----:B------:R-:W2:Y:S01]  /*0030*/  LDCU.64 UR4, c[0x0][0x358] ;  /* 0x00006b00ff0477ac */ /* 0x000ea20008000a00 */
[----:B------:R-:W3:Y:S01]  /*0040*/  S2R R12, SR_CTAID.X ;  /* 0x00000000000c7919 */ /* 0x000ee20000002500 */
[----:B0-----:R-:W-:-:S02]  /*0050*/  SHF.R.U32.HI R3, RZ, 0x1, R35 ;  /* 0x00000001ff037819 */ /* 0x001fc40000011623 */
[C---:B---3--:R-:W-:Y:S02]  /*0060*/  SHF.L.U32 R0, R12.reuse, 0x6, RZ ;  /* 0x000000060c007819 */ /* 0x048fe400000006ff */
[----:B------:R-:W-:Y:S02]  /*0070*/  LEA R35, R12, R35, 0x1 ;  /* 0x000000230c237211 */ /* 0x000fe400078e08ff */
[----:B------:R-:W-:-:S03]  /*0080*/  LOP3.LUT R0, R0, R3, RZ, 0xfc, !PT ;  /* 0x0000000300007212 */ /* 0x000fc600078efcff */
        /* <DEDUP_REMOVED lines=8> */
[----:B------:R-:W-:Y:S01]  /*0110*/  ISETP.NE.AND P2, PT, R7, RZ, PT ;  /* 0x000000ff0700720c */ /* 0x000fe20003f45270 */
[----:B------:R-:W-:-:S03]  /*0120*/  IMAD R3, R8, 0x38, R7 ;  /* 0x0000003808037824 */ /* 0x000fc600078e0207 */
[C---:B------:R-:W-:Y:S02]  /*0130*/  ISETP.LT.U32.OR P1, PT, R6.reuse, 0x7, !P2 ;  /* 0x000000070600780c */ /* 0x040fe40005721470 */
[----:B------:R-:W-:Y:S02]  /*0140*/  SHF.L.U32 R3, R3, 0x2, RZ ;  /* 0x0000000203037819 */ /* 0x000fe400000006ff */
[----:B------:R-:W-:Y:S01]  /*0150*/  ISETP.GE.U32.AND P4, PT, R6, 0x7, PT ;  /* 0x000000070600780c */ /* 0x000fe20003f86070 */
[----:B------:R-:W-:Y:S02]  /*0160*/  HFMA2 R34, -RZ, RZ, 0, 0 ;  /* 0x00000000ff227431 */ /* 0x000fe400000001ff */
[----:B-1----:R-:W-:Y:S01]  /*0170*/  IMAD.WIDE.U32 R30, R3, 0x4, R4 ;  /* 0x00000004031e7825 */ /* 0x002fe200078e0004 */
[----:B------:R-:W-:-:S03]  /*0180*/  MOV R2, RZ ;  /* 0x000000ff00027202 */ /* 0x000fc60000000f00 */
[----:B------:R-:W-:Y:S01]  /*0190*/  HFMA2 R36, -RZ, RZ, 0, 0 ;  /* 0x00000000ff247431 */ /* 0x000fe200000001ff */
[----:B------:R-:W-:Y:S02]  /*01a0*/  ISETP.GE.U32.AND P0, PT, R7, 0xd, PT ;  /* 0x0000000d0700780c */ /* 0x000fe40003f06070 */
[----:B------:R-:W-:Y:S01]  /*01b0*/  CS2R R32, SRZ ;  /* 0x0000000000207805 */ /* 0x000fe2000001ff00 */
[----:B------:R-:W-:Y:S01]  /*01c0*/  HFMA2 R0, -RZ, RZ, 0, 0 ;  /* 0x00000000ff007431 */ /* 0x000fe200000001ff */
[----:B--2---:R-:W2:Y:S04]  /*01d0*/  @!P1 LDG.E.CONSTANT R8, desc[UR4][R30.64+-0xe4] ;  /* 0xffff1c041e089981 */ /* 0x004ea8000c1e9900 */
[----:B------:R-:W3:Y:S04]  /*01e0*/  @P4 LDG.E.CONSTANT R34, desc[UR4][R30.64+-0xdc] ;  /* 0xffff24041e224981 */ /* 0x000ee8000c1e9900 */
[----:B------:R-:W4:Y:S01]  /*01f0*/  @P4 LDG.E.CONSTANT R2, desc[UR4][R30.64+-0xe0] ;  /* 0xffff20041e024981 */ /* 0x000f22000c1e9900 */
[----:B------:R-:W-:-:S03]  /*0200*/  ISETP.LT.U32.OR P3, PT, R6, 0x7, P0 ;  /* 0x000000070600780c */ /* 0x000fc60000761470 */
[----:B------:R-:W5:Y:S01]  /*0210*/  @P4 LDG.E.CONSTANT R36, desc[UR4][R30.64+-0xd8] ;  /* 0xffff28041e244981 */ /* 0x000f62000c1e9900 */
[----:B------:R-:W-:Y:S01]  /*0220*/  MOV R28, RZ ;  /* 0x000000ff001c7202 */ /* 0x000fe20000000f00 */
[----:B------:R-:W-:Y:S02]  /*0230*/  IMAD.WIDE R4, R3, 0x4, R4 ;  /* 0x0000000403047825 */ /* 0x000fe400078e0204 */
[----:B------:R-:W5:Y:S04]  /*0240*/  @P4 LDG.E.CONSTANT R32, desc[UR4][R30.64+-0xd4] ;  /* 0xffff2c041e204981 */ /* 0x000f68000c1e9900 */
[----:B------:R0:W5:Y:S04]  /*0250*/  LDG.E.CONSTANT R3, desc[UR4][R4.64] ;  /* 0x0000000404037981 */ /* 0x000168000c1e9900 */
[----:B------:R-:W5:Y:S04]  /*0260*/  @!P3 LDG.E.CONSTANT R28, desc[UR4][R30.64+-0xd0] ;  /* 0xffff30041e1cb981 */ /* 0x000f68000c1e9900 */
[----:B------:R-:W5:Y:S04]  /*0270*/  @P2 LDG.E.CONSTANT R0, desc[UR4][R30.64+-0x4] ;  /* 0xfffffc041e002981 */ /* 0x000f68000c1e9900 */
[----:B------:R-:W5:Y:S04]  /*0280*/  LDG.E.CONSTANT R56, desc[UR4][R30.64+0x4] ;  /* 0x000004041e387981 */ /* 0x000f68000c1e9900 */
[----:B------:R-:W5:Y:S01]  /*0290*/  LDG.E.CONSTANT R29, desc[UR4][R30.64+0x8] ;  /* 0x000008041e1d7981 */ /* 0x000f62000c1e9900 */
[----:B------:R-:W-:Y:S01]  /*02a0*/  ISETP.GT.U32.AND P4, PT, R7, 0xc, PT ;  /* 0x0000000c0700780c */ /* 0x000fe20003f84070 */
[----:B------:R-:W-:Y:S01]  /*02b0*/  HFMA2 R55, -RZ, RZ, 0, 0 ;  /* 0x00000000ff377431 */ /* 0x000fe200000001ff */
[----:B------:R-:W-:Y:S01]  /*02c0*/  MOV R38, RZ ;  /* 0x000000ff00267202 */ /* 0x000fe20000000f00 */
[----:B------:R-:W5:Y:S04]  /*02d0*/  LDG.E.CONSTANT R27, desc[UR4][R30.64+0xc] ;  /* 0x00000c041e1b7981 */ /* 0x000f68000c1e9900 */
[----:B------:R-:W5:Y:S04]  /*02e0*/  LDG.E.CONSTANT R26, desc[UR4][R30.64+0xe0] ;  /* 0x0000e0041e1a7981 */ /* 0x000f68000c1e9900 */
[----:B------:R-:W5:Y:S04]  /*02f0*/  @P2 LDG.E.CONSTANT R38, desc[UR4][R30.64+0xdc] ;  /* 0x0000dc041e262981 */ /* 0x000f68000c1e9900 */
[----:B------:R-:W5:Y:S04]  /*0300*/  @!P4 LDG.E.CONSTANT R55, desc[UR4][R30.64+0x10] ;  /* 0x000010041e37c981 */ /* 0x000f68000c1e9900 */
[----:B------:R-:W5:Y:S04]  /*0310*/  LDG.E.CONSTANT R22, desc[UR4][R30.64+0xe4] ;  /* 0x0000e4041e167981 */ /* 0x000f68000c1e9900 */
[----:B------:R-:W5:Y:S04]  /*0320*/  LDG.E.CONSTANT R25, desc[UR4][R30.64+0xe8] ;  /* 0x0000e8041e197981 */ /* 0x000f68000c1e9900 */
[----:B------:R-:W5:Y:S01]  /*0330*/  LDG.E.CONSTANT R24, desc[UR4][R30.64+0xec] ;  /* 0x0000ec041e187981 */ /* 0x000f62000c1e9900 */
[----:B------:R-:W-:Y:S01]  /*0340*/  MOV R13, RZ ;  /* 0x000000ff000d7202 */ /* 0x000fe20000000f00 */
[----:B------:R-:W-:-:S02]  /*0350*/  HFMA2 R7, -RZ, RZ, 0, 0 ;  /* 0x00000000ff077431 */ /* 0x000fc400000001ff */
[----:B------:R-:W5:Y:S04]  /*0360*/  LDG.E.CONSTANT R23, desc[UR4][R30.64+0x1c0] ;  /* 0x0001c0041e177981 */ /* 0x000f68000c1e9900 */
[----:B------:R-:W5:Y:S04]  /*0370*/  @!P4 LDG.E.CONSTANT R13, desc[UR4][R30.64+0xf0] ;  /* 0x0000f0041e0dc981 */ /* 0x000f68000c1e9900 */
[----:B------:R-:W5:Y:S04]  /*0380*/  LDG.E.CONSTANT R10, desc[UR4][R30.64+0x1c4] ;  /* 0x0001c4041e0a7981 */ /* 0x000f68000c1e9900 */
[----:B------:R-:W5:Y:S04]  /*0390*/  @P2 LDG.E.CONSTANT R7, desc[UR4][R30.64+0x1bc] ;  /* 0x0001bc041e072981 */ /* 0x000f68000c1e9900 */
[----:B------:R-:W5:Y:S04]  /*03a0*/  LDG.E.CONSTANT R21, desc[UR4][R30.64+0x1c8] ;  /* 0x0001c8041e157981 */ /* 0x000f68000c1e9900 */
[----:B------:R-:W5:Y:S04]  /*03b0*/  LDG.E.CONSTANT R14, desc[UR4][R30.64+0x1cc] ;  /* 0x0001cc041e0e7981 */ /* 0x000f68000c1e9900 */
[----:B------:R-:W5:Y:S04]  /*03c0*/  LDG.E.CONSTANT R15, desc[UR4][R30.64+0x2a0] ;  /* 0x0002a0041e0f7981 */ /* 0x000f68000c1e9900 */
[----:B------:R-:W5:Y:S04]  /*03d0*/  LDG.E.CONSTANT R9, desc[UR4][R30.64+0x2a4] ;  /* 0x0002a4041e097981 */ /* 0x000f68000c1e9900 */
[----:B------:R-:W5:Y:S04]  /*03e0*/  LDG.E.CONSTANT R20, desc[UR4][R30.64+0x2a8] ;  /* 0x0002a8041e147981 */ /* 0x000f68000c1e9900 */
[----:B------:R-:W5:Y:S01]  /*03f0*/  LDG.E.CONSTANT R17, desc[UR4][R30.64+0x2ac] ;  /* 0x0002ac041e117981 */ /* 0x000f62000c1e9900 */
[----:B------:R-:W-:-:S02]  /*0400*/  ISETP.GT.U32.AND P5, PT, R6, 0x5a, PT ;  /* 0x0000005a0600780c */ /* 0x000fc40003fa4070 */
[----:B------:R-:W-:Y:S01]  /*0410*/  ISETP.GT.U32.OR P3, PT, R6, 0x5a, !P2 ;  /* 0x0000005a0600780c */ /* 0x000fe20005764470 */
[----:B------:R-:W-:Y:S02]  /*0420*/  HFMA2 R11, -RZ, RZ, 0, 0 ;  /* 0x00000000ff0b7431 */ /* 0x000fe400000001ff */
[----:B------:R-:W-:Y:S02]  /*0430*/  HFMA2 R6, -RZ, RZ, 0, 0 ;  /* 0x00000000ff067431 */ /* 0x000fe400000001ff */
[----:B------:R-:W-:Y:S01]  /*0440*/  IMAD R35, R12, 0x7e, R35 ;  /* 0x0000007e0c237824 */ /* 0x000fe200078e0223 */
[----:B------:R-:W-:Y:S02]  /*0450*/  CS2R R18, SRZ ;  /* 0x0000000000127805 */ /* 0x000fe4000001ff00 */
[----:B------:R-:W-:Y:S02]  /*0460*/  MOV R16, RZ ;  /* 0x000000ff00107202 */ /* 0x000fe40000000f00 */
[----:B0-----:R-:W-:-:S02]  /*0470*/  CS2R R4, SRZ ;  /* 0x0000000000047805 */ /* 0x001fc4000001ff00 */
[----:B------:R-:W-:Y:S01]  /*0480*/  MOV R12, RZ ;  /* 0x000000ff000c7202 */ /* 0x000fe20000000f00 */
[----:B------:R-:W5:Y:S04]  /*0490*/  @P2 LDG.E.CONSTANT R11, desc[UR4][R30.64+0x29c] ;  /* 0x00029c041e0b2981 */ /* 0x000f68000c1e9900 */
[----:B------:R-:W5:Y:S04]  /*04a0*/  @!P5 LDG.E.CONSTANT R19, desc[UR4][R30.64+0x380] ;  /* 0x000380041e13d981 */ /* 0x000f68000c1e9900 */
[----:B------:R-:W5:Y:S04]  /*04b0*/  @!P5 LDG.E.CONSTANT R16, desc[UR4][R30.64+0x384] ;  /* 0x000384041e10d981 */ /* 0x000f68000c1e9900 */
[----:B------:R-:W5:Y:S04]  /*04c0*/  @!P5 LDG.E.CONSTANT R18, desc[UR4][R30.64+0x388] ;  /* 0x000388041e12d981 */ /* 0x000f68000c1e9900 */
[----:B------:R-:W5:Y:S04]  /*04d0*/  @!P5 LDG.E.CONSTANT R6, desc[UR4][R30.64+0x38c] ;  /* 0x00038c041e06d981 */ /* 0x000f68000c1e9900 */
[----:B------:R-:W5:Y:S04]  /*04e0*/  @!P4 LDG.E.CONSTANT R12, desc[UR4][R30.64+0x1d0] ;  /* 0x0001d0041e0cc981 */ /* 0x000f68000c1e9900 */
[----:B------:R-:W5:Y:S01]  /*04f0*/  @!P3 LDG.E.CONSTANT R5, desc[UR4][R30.64+0x37c] ;  /* 0x00037c041e05b981 */ /* 0x000f62000c1e9900 */
[----:B--2---:R-:W-:Y:S01]  /*0500*/  @!P1 FADD R33, RZ, R8 ;  /* 0x00000008ff219221 */ /* 0x004fe20000000000 */
[----:B------:R-:W-:-:S02]  /*0510*/  PLOP3.LUT P1, PT, PT, PT, PT, 0x8, 0x80 ;  /* 0x000000000080781c */ /* 0x000fc40003f2e170 */
[----:B------:R-:W-:Y:S01]  /*0520*/  @!P5 PLOP3.LUT P1, PT, P0, PT, PT, 0x8, 0x80 ;  /* 0x000000000080d81c */ /* 0x000fe2000072e170 */
[----:B------:R-:W-:Y:S02]  /*0530*/  HFMA2 R8, -RZ, RZ, 0, 0 ;  /* 0x00000000ff087431 */ /* 0x000fe400000001ff */
[----:B---3--:R-:W-:Y:S01]  /*0540*/  FADD R40, R34, R34 ;  /* 0x0000002222287221 */ /* 0x008fe20000000000 */
[C---:B----4-:R-:W-:Y:S01]  /*0550*/  FFMA R33, R2.reuse, -1.5, R33 ;  /* 0xbfc0000002217823 */ /* 0x050fe20000000021 */
[--C-:B------:R-:W-:Y:S01]  /*0560*/  FADD R39, RZ, -R2.reuse ;  /* 0x80000002ff277221 */ /* 0x100fe20000000000 */
[----:B------:R-:W-:Y:S01]  /*0570*/  FADD R37, RZ, R2 ;  /* 0x00000002ff257221 */ /* 0x000fe20000000000 */
[----:B------:R-:W-:Y:S01]  /*0580*/  FFMA R45, R2, 0.5, RZ ;  /* 0x3f000000022d7823 */ /* 0x000fe200000000ff */
[----:B------:R-:W-:Y:S01]  /*0590*/  FADD R33, R33, -R40 ;  /* 0x8000002821217221 */ /* 0x000fe20000000000 */
[----:B------:R-:W-:Y:S01]  /*05a0*/  FFMA R41, R34, 0.5, R39 ;  /* 0x3f00000022297823 */ /* 0x000fe20000000027 */
[----:B------:R-:W-:Y:S01]  /*05b0*/  FADD R40, R2, R2 ;  /* 0x0000000202287221 */ /* 0x000fe20000000000 */
[C-C-:B------:R-:W-:Y:S01]  /*05c0*/  FFMA R39, R34.reuse, -2.5, R37.reuse ;  /* 0xc020000022277823 */ /* 0x140fe20000000025 */
[----:B------:R-:W-:Y:S01]  /*05d0*/  FFMA R37, R34, -1.5, R37 ;  /* 0xbfc0000022257823 */ /* 0x000fe20000000025 */
[----:B-----5:R-:W-:Y:S01]  /*05e0*/  FADD R2, R36, R36 ;  /* 0x0000002424027221 */ /* 0x020fe20000000000 */
[----:B------:R-:W2:Y:S01]  /*05f0*/  @!P4 LDG.E.CONSTANT R8, desc[UR4][R30.64+0x2b0] ;  /* 0x0002b0041e08c981 */ /* 0x000ea2000c1e9900 */
[----:B------:R-:W-:-:S03]  /*0600*/  FADD R43, RZ, -R40 ;  /* 0x80000028ff2b7221 */ /* 0x000fc60000000000 */
[----:B------:R0:W3:Y:S01]  /*0610*/  @P1 LDG.E.CONSTANT R4, desc[UR4][R30.64+0x390] ;  /* 0x000390041e041981 */ /* 0x0000e2000c1e9900 */
[C---:B------:R-:W-:Y:S01]  /*0620*/  FFMA R39, R36.reuse, 0.5, R39 ;  /* 0x3f00000024277823 */ /* 0x040fe20000000027 */
[--C-:B------:R-:W-:Y:S01]  /*0630*/  FADD R45, R45, -R34.reuse ;  /* 0x800000222d2d7221 */ /* 0x100fe20000000000 */
[----:B------:R-:W-:Y:S01]  /*0640*/  FADD R43, R43, -R34 ;  /* 0x800000222b2b7221 */ /* 0x000fe20000000000 */
[----:B------:R-:W-:Y:S01]  /*0650*/  FFMA R33, R36, 1.5, R33 ;  /* 0x3fc0000024217823 */ /* 0x000fe20000000021 */
[----:B0-----:R-:W-:Y:S01]  /*0660*/  FADD R31, -R2, R37 ;  /* 0x00000025021f7221 */ /* 0x001fe20000000100 */
[----:B------:R-:W-:-:S03]  /*0670*/  FADD R37, R39, R32 ;  /* 0x0000002027257221 */ /* 0x000fc60000000000 */
[----:B------:R-:W-:Y:S01]  /*0680*/  FFMA R31, R32, 1.5, R31 ;  /* 0x3fc00000201f7823 */ /* 0x000fe2000000001f */
[C---:B------:R-:W-:Y:S01]  /*0690*/  FFMA R41, R36.reuse, 2.5, R41 ;  /* 0x4020000024297823 */ /* 0x040fe20000000029 */
[----:B------:R-:W-:Y:S01]  /*06a0*/  FFMA R45, R36, -0.5, R45 ;  /* 0xbf000000242d7823 */ /* 0x000fe2000000002d */
[----:B------:R-:W-:Y:S01]  /*06b0*/  FADD R43, R43, R2 ;  /* 0x000000022b2b7221 */ /* 0x000fe20000000000 */
[----:B------:R-:W-:Y:S01]  /*06c0*/  FADD R39, R31, R28 ;  /* 0x0000001c1f277221 */ /* 0x000fe20000000000 */
[----:B------:R-:W-:Y:S01]  /*06d0*/  FMUL R2, R3, 0.5 ;  /* 0x3f00000003027820 */ /* 0x000fe20000400000 */
[----:B------:R-:W-:Y:S01]  /*06e0*/  FFMA R31, R0, 0.5, RZ ;  /* 0x3f000000001f7823 */ /* 0x000fe200000000ff */
[--C-:B------:R-:W-:Y:S01]  /*06f0*/  FADD R33, R33, R32.reuse ;  /* 0x0000002021217221 */ /* 0x100fe20000000000 */
[--C-:B------:R-:W-:Y:S01]  /*0700*/  FADD R41, R41, R32.reuse ;  /* 0x0000002029297221 */ /* 0x100fe20000000000 */
[--C-:B------:R-:W-:Y:S01]  /*0710*/  FADD R45, R45, R32.reuse ;  /* 0x000000202d2d7221 */ /* 0x100fe20000000000 */
[----:B------:R-:W-:Y:S01]  /*0720*/  FADD R43, R43, R32 ;  /* 0x000000202b2b7221 */ /* 0x000fe20000000000 */
[C---:B------:R-:W-:Y:S01]  /*0730*/  FMUL R28, R3.reuse, 1.5 ;  /* 0x3fc00000031c7820 */ /* 0x040fe20000400000 */
[----:B------:R-:W-:Y:S01]  /*0740*/  FFMA R32, R2, -1.5, R31 ;  /* 0xbfc0000002207823 */ /* 0x000fe2000000001f */
[--C-:B------:R-:W-:Y:S01]  /*0750*/  FADD R65, RZ, R0.reuse ;  /* 0x00000000ff417221 */ /* 0x100fe20000000000 */
[--C-:B------:R-:W-:Y:S01]  /*0760*/  FADD R63, RZ, -R0.reuse ;  /* 0x80000000ff3f7221 */ /* 0x100fe20000000000 */
[----:B------:R-:W-:Y:S01]  /*0770*/  FFMA R31, R0, -1.5, R33 ;  /* 0xbfc00000001f7823 */ /* 0x000fe20000000021 */
[----:B------:R-:W-:Y:S01]  /*0780*/  FMUL R34, R56, 0.5 ;  /* 0x3f00000038227820 */ /* 0x000fe20000400000 */
[C---:B------:R-:W-:Y:S01]  /*0790*/  FFMA R47, R28.reuse, -0.5, R45 ;  /* 0xbf0000001c2f7823 */ /* 0x040fe2000000002d */
[C---:B------:R-:W-:Y:S01]  /*07a0*/  FFMA R45, R28.reuse, 2, R43 ;  /* 0x400000001c2d7823 */ /* 0x040fe2000000002b */
[C---:B------:R-:W-:Y:S01]  /*07b0*/  FADD R65, -R28.reuse, R65 ;  /* 0x000000411c417221 */ /* 0x040fe20000000100 */
[C---:B------:R-:W-:Y:S01]  /*07c0*/  FADD R63, R28.reuse, R63 ;  /* 0x0000003f1c3f7221 */ /* 0x040fe20000000000 */
[C---:B------:R-:W-:Y:S01]  /*07d0*/  FADD R37, -R28.reuse, R37 ;  /* 0x000000251c257221 */ /* 0x040fe20000000100 */
[C---:B------:R-:W-:Y:S01]  /*07e0*/  FADD R49, R28.reuse, R41 ;  /* 0x000000291c317221 */ /* 0x040fe20000000000 */
[C---:B------:R-:W-:Y:S01]  /*07f0*/  FADD R43, -R28.reuse, R39 ;  /* 0x000000271c2b7221 */ /* 0x040fe20000000100 */
[----:B------:R-:W-:Y:S01]  /*0800*/  FFMA R31, R28, 1.5, R31 ;  /* 0x3fc000001c1f7823 */ /* 0x000fe2000000001f */
[----:B------:R-:W-:Y:S01]  /*0810*/  FADD R28, R0, R0 ;  /* 0x00000000001c7221 */ /* 0x000fe20000000000 */
[----:B------:R-:W-:Y:S01]  /*0820*/  FADD R51, R34, R34 ;  /* 0x0000002222337221 */ /* 0x000fe20000000000 */
[--C-:B------:R-:W-:Y:S01]  /*0830*/  FADD R33, RZ, R3.reuse ;  /* 0x00000003ff217221 */ /* 0x100fe20000000000 */
[--C-:B------:R-:W-:Y:S01]  /*0840*/  FADD R41, RZ, -R3.reuse ;  /* 0x80000003ff297221 */ /* 0x100fe20000000000 */
[----:B------:R-:W-:Y:S01]  /*0850*/  FADD R3, R3, R3 ;  /* 0x0000000303037221 */ /* 0x000fe20000000000 */
[----:B------:R-:W-:Y:S01]  /*0860*/  FADD R28, RZ, -R28 ;  /* 0x8000001cff1c7221 */ /* 0x000fe20000000000 */
[----:B------:R-:W-:Y:S01]  /*0870*/  FADD R32, R32, -R51 ;  /* 0x8000003320207221 */ /* 0x000fe20000000000 */
[----:B------:R-:W-:Y:S01]  /*0880*/  FADD R51, R2, R2 ;  /* 0x0000000202337221 */ /* 0x000fe20000000000 */
[--C-:B------:R-:W-:Y:S01]  /*0890*/  FADD R61, RZ, -R3.reuse ;  /* 0x80000003ff3d7221 */ /* 0x100fe20000000000 */
[----:B------:R-:W-:Y:S01]  /*08a0*/  FADD R59, RZ, R3 ;  /* 0x00000003ff3b7221 */ /* 0x000fe20000000000 */
[C---:B------:R-:W-:Y:S01]  /*08b0*/  FFMA R69, R3.reuse, 2, RZ ;  /* 0x4000000003457823 */ /* 0x040fe200000000ff */
[C---:B------:R-:W-:Y:S01]  /*08c0*/  FFMA R67, R3.reuse, 1.5, R28 ;  /* 0x3fc0000003437823 */ /* 0x040fe2000000001c */
[----:B------:R-:W-:Y:S01]  /*08d0*/  FFMA R36, R3, -0.5, RZ ;  /* 0xbf00000003247823 */ /* 0x000fe200000000ff */
[C---:B------:R-:W-:Y:S01]  /*08e0*/  FMUL R0, R56.reuse, 1.5 ;  /* 0x3fc0000038007820 */ /* 0x040fe20000400000 */
[----:B------:R-:W-:Y:S01]  /*08f0*/  FADD R42, R56, R56 ;  /* 0x00000038382a7221 */ /* 0x000fe20000000000 */
[--C-:B------:R-:W-:Y:S01]  /*0900*/  FADD R3, RZ, R2.reuse ;  /* 0x00000002ff037221 */ /* 0x100fe20000000000 */
[----:B------:R-:W-:Y:S01]  /*0910*/  FADD R39, R29, R29 ;  /* 0x0000001d1d277221 */ /* 0x000fe20000000000 */
[----:B------:R-:W-:Y:S01]  /*0920*/  FADD R53, RZ, -R2 ;  /* 0x80000002ff357221 */ /* 0x000fe20000000000 */
[----:B------:R-:W-:Y:S01]  /*0930*/  FFMA R57, R2, 0.5, RZ ;  /* 0x3f00000002397823 */ /* 0x000fe200000000ff */
[----:B------:R-:W-:Y:S01]  /*0940*/  FADD R51, RZ, -R51 ;  /* 0x80000033ff337221 */ /* 0x000fe20000000000 */
[--C-:B------:R-:W-:Y:S01]  /*0950*/  FADD R44, -R0, R33.reuse ;  /* 0x00000021002c7221 */ /* 0x100fe20000000100 */
[C---:B------:R-:W-:Y:S01]  /*0960*/  FFMA R52, R56.reuse, -2.5, R33 ;  /* 0xc020000038347823 */ /* 0x040fe20000000021 */
[--C-:B------:R-:W-:Y:S01]  /*0970*/  FADD R62, R33, -R34.reuse ;  /* 0x80000022213e7221 */ /* 0x100fe20000000000 */
[--C-:B------:R-:W-:Y:S01]  /*0980*/  FADD R46, -R56, R61.reuse ;  /* 0x0000003d382e7221 */ /* 0x100fe20000000100 */
[----:B------:R-:W-:Y:S01]  /*0990*/  FFMA R40, R42, 2.5, R61 ;  /* 0x402000002a287823 */ /* 0x000fe2000000003d */
[--C-:B------:R-:W-:Y:S01]  /*09a0*/  FADD R68, -R56, R3.reuse ;  /* 0x0000000338447221 */ /* 0x100fe20000000100 */
[C-C-:B------:R-:W-:Y:S01]  /*09b0*/  FFMA R50, R34.reuse, -2.5, R3.reuse ;  /* 0xc020000022327823 */ /* 0x140fe20000000003 */
[----:B------:R-:W-:Y:S01]  /*09c0*/  FFMA R58, R34, -1.5, R3 ;  /* 0xbfc00000223a7823 */ /* 0x000fe20000000003 */
[C---:B------:R-:W-:Y:S01]  /*09d0*/  FADD R33, R42.reuse, R69 ;  /* 0x000000452a217221 */ /* 0x040fe20000000000 */
[----:B------:R-:W-:Y:S01]  /*09e0*/  FFMA R61, R42, 1.5, R61 ;  /* 0x3fc000002a3d7823 */ /* 0x000fe2000000003d */
[C---:B------:R-:W-:Y:S01]  /*09f0*/  FFMA R54, R34.reuse, 0.5, R53 ;  /* 0x3f00000022367823 */ /* 0x040fe20000000035 */
[C---:B------:R-:W-:Y:S01]  /*0a00*/  FADD R48, -R34.reuse, R57 ;  /* 0x0000003922307221 */ /* 0x040fe20000000100 */
[----:B------:R-:W-:Y:S01]  /*0a10*/  FADD R30, -R34, R51 ;  /* 0x00000033221e7221 */ /* 0x000fe20000000100 */
[----:B------:R-:W-:Y:S01]  /*0a20*/  FFMA R3, R0, 2.5, R37 ;  /* 0x4020000000037823 */ /* 0x000fe20000000025 */
[----:B------:R-:W-:Y:S01]  /*0a30*/  FADD R2, R39, R39 ;  /* 0x0000002727027221 */ /* 0x000fe20000000000 */
[C---:B------:R-:W-:Y:S01]  /*0a40*/  FFMA R66, R56.reuse, 2.5, R41 ;  /* 0x4020000038427823 */ /* 0x040fe20000000029 */
[----:B------:R-:W-:Y:S01]  /*0a50*/  FADD R60, R56, R59 ;  /* 0x0000003b383c7221 */ /* 0x000fe20000000000 */
[----:B------:R-:W-:Y:S01]  /*0a60*/  FADD R34, R41, R34 ;  /* 0x0000002229227221 */ /* 0x000fe20000000000 */
[----:B------:R-:W-:Y:S01]  /*0a70*/  FMUL R37, R29, 0.5 ;  /* 0x3f0000001d257820 */ /* 0x000fe20000400000 */
[----:B------:R-:W-:Y:S01]  /*0a80*/  FADD R65, R65, -R42 ;  /* 0x8000002a41417221 */ /* 0x000fe20000000000 */
[C---:B------:R-:W-:Y:S01]  /*0a90*/  FADD R63, R42.reuse, R63 ;  /* 0x0000003f2a3f7221 */ /* 0x040fe20000000000 */
[C---:B------:R-:W-:Y:S01]  /*0aa0*/  FADD R36, R42.reuse, R36 ;  /* 0x000000242a247221 */ /* 0x040fe20000000000 */
[----:B------:R-:W-:Y:S01]  /*0ab0*/  FFMA R28, R42, 2, R67 ;  /* 0x400000002a1c7823 */ /* 0x000fe20000000043 */
[----:B------:R-:W-:Y:S01]  /*0ac0*/  FADD R56, R56, R53 ;  /* 0x0000003538387221 */ /* 0x000fe20000000000 */
[----:B------:R-:W-:Y:S01]  /*0ad0*/  FFMA R42, R42, -0.5, R59 ;  /* 0xbf0000002a2a7823 */ /* 0x000fe2000000003b */
[C---:B------:R-:W-:Y:S01]  /*0ae0*/  FADD R64, R0.reuse, R41 ;  /* 0x0000002900407221 */ /* 0x040fe20000000000 */
[C---:B------:R-:W-:Y:S01]  /*0af0*/  FFMA R49, R0.reuse, -0.5, R49 ;  /* 0xbf00000000317823 */ /* 0x040fe20000000031 */
[C---:B------:R-:W-:Y:S01]  /*0b00*/  FADD R47, R0.reuse, R47 ;  /* 0x0000002f002f7221 */ /* 0x040fe20000000000 */
[C---:B------:R-:W-:Y:S01]  /*0b10*/  FADD R45, R0.reuse, R45 ;  /* 0x0000002d002d7221 */ /* 0x040fe20000000000 */
[C---:B------:R-:W-:Y:S01]  /*0b20*/  FFMA R43, R0.reuse, 1.5, R43 ;  /* 0x3fc00000002b7823 */ /* 0x040fe2000000002b */
[----:B------:R-:W-:Y:S01]  /*0b30*/  FFMA R31, R0, 2, R31 ;  /* 0x40000000001f7823 */ /* 0x000fe2000000001f */
[----:B------:R-:W-:Y:S01]  /*0b40*/  FADD R33, R33, -R2 ;  /* 0x8000000221217221 */ /* 0x000fe20000000000 */
[----:B------:R-:W-:Y:S01]  /*0b50*/  FADD R61, R2, R61 ;  /* 0x0000003d023d7221 */ /* 0x000fe20000000000 */
[C---:B------:R-:W-:Y:S01]  /*0b60*/  FFMA R34, R29.reuse, 2.5, R34 ;  /* 0x402000001d227823 */ /* 0x040fe20000000022 */
[C---:B------:R-:W-:Y:S01]  /*0b70*/  FFMA R62, R29.reuse, -2.5, R62 ;  /* 0xc02000001d3e7823 */ /* 0x040fe2000000003e */
[----:B------:R-:W-:Y:S01]  /*0b80*/  FMUL R0, R29, 1.5 ;  /* 0x3fc000001d007820 */ /* 0x000fe20000400000 */
[C---:B------:R-:W-:Y:S01]  /*0b90*/  FFMA R2, R37.reuse, 1.5, R32 ;  /* 0x3fc0000025027823 */ /* 0x040fe20000000020 */
[C---:B------:R-:W-:Y:S01]  /*0ba0*/  FADD R66, -R37.reuse, R66 ;  /* 0x0000004225427221 */ /* 0x040fe20000000100 */
[--C-:B------:R-:W-:Y:S01]  /*0bb0*/  FADD R52, R52, R37.reuse ;  /* 0x0000002534347221 */ /* 0x100fe20000000000 */
[C---:B------:R-:W-:Y:S01]  /*0bc0*/  FADD R68, -R37.reuse, R68 ;  /* 0x0000004425447221 */ /* 0x040fe20000000100 */
[C---:B------:R-:W-:Y:S01]  /*0bd0*/  FADD R32, R37.reuse, R56 ;  /* 0x0000003825207221 */ /* 0x040fe20000000000 */
[C---:B------:R-:W-:Y:S01]  /*0be0*/  FFMA R59, R37.reuse, 2.5, R54 ;  /* 0x40200000253b7823 */ /* 0x040fe20000000036 */
[C---:B------:R-:W-:Y:S01]  /*0bf0*/  FFMA R41, R37.reuse, 0.5, R50 ;  /* 0x3f00000025297823 */ /* 0x040fe20000000032 */
[C---:B------:R-:W-:Y:S01]  /*0c00*/  FFMA R29, R37.reuse, -0.5, R48 ;  /* 0xbf000000251d7823 */ /* 0x040fe20000000030 */
[----:B------:R-:W-:Y:S01]  /*0c10*/  FADD R67, R37, R37 ;  /* 0x0000002525437221 */ /* 0x000fe20000000000 */
[C---:B------:R-:W-:Y:S01]  /*0c20*/  FADD R51, -R39.reuse, R44 ;  /* 0x0000002c27337221 */ /* 0x040fe20000000100 */
[C---:B------:R-:W-:Y:S01]  /*0c30*/  FADD R64, R39.reuse, R64 ;  /* 0x0000004027407221 */ /* 0x040fe20000000000 */
[----:B------:R-:W-:Y:S01]  /*0c40*/  FADD R46, R46, R39 ;  /* 0x000000272e2e7221 */ /* 0x000fe20000000000 */
[C---:B------:R-:W-:Y:S01]  /*0c50*/  FADD R60, -R39.reuse, R60 ;  /* 0x0000003c273c7221 */ /* 0x040fe20000000100 */
[C---:B------:R-:W-:Y:S01]  /*0c60*/  FFMA R57, R39.reuse, -2.5, R42 ;  /* 0xc020000027397823 */ /* 0x040fe2000000002a */
[C---:B------:R-:W-:Y:S01]  /*0c70*/  FFMA R37, R39.reuse, -0.5, R40 ;  /* 0xbf00000027257823 */ /* 0x040fe20000000028 */
[C---:B------:R-:W-:Y:S01]  /*0c80*/  FFMA R53, R39.reuse, 0.5, R36 ;  /* 0x3f00000027357823 */ /* 0x040fe20000000024 */
[----:B------:R-:W-:Y:S01]  /*0c90*/  FFMA R39, R39, -1.5, R28 ;  /* 0xbfc0000027277823 */ /* 0x000fe2000000001c */
[C---:B------:R-:W-:Y:S01]  /*0ca0*/  FADD R28, R0.reuse, R0 ;  /* 0x00000000001c7221 */ /* 0x040fe20000000000 */
[----:B------:R-:W-:Y:S01]  /*0cb0*/  FMUL R54, R27, 1.5 ;  /* 0x3fc000001b367820 */ /* 0x000fe20000400000 */
[----:B------:R-:W-:-:S02]  /*0cc0*/  FFMA R3, R0, -0.5, R3 ;  /* 0xbf00000000037823 */ /* 0x000fc40000000003 */
[----:B------:R-:W-:Y:S01]  /*0cd0*/  FADD R45, R45, -R28 ;  /* 0x8000001c2d2d7221 */ /* 0x000fe20000000000 */
[----:B------:R-:W-:Y:S01]  /*0ce0*/  FADD R43, R28, R43 ;  /* 0x0000002b1c2b7221 */ /* 0x000fe20000000000 */
[----:B------:R-:W-:Y:S01]  /*0cf0*/  FADD R28, R27, R27 ;  /* 0x0000001b1b1c7221 */ /* 0x000fe20000000000 */
[C---:B------:R-:W-:Y:S01]  /*0d00*/  FFMA R49, R0.reuse, -2.5, R49 ;  /* 0xc020000000317823 */ /* 0x040fe20000000031 */
[C---:B------:R-:W-:Y:S01]  /*0d10*/  FFMA R47, R0.reuse, 0.5, R47 ;  /* 0x3f000000002f7823 */ /* 0x040fe2000000002f */
[C---:B------:R-:W-:Y:S01]  /*0d20*/  FFMA R31, R0.reuse, -1.5, R31 ;  /* 0xbfc00000001f7823 */ /* 0x040fe2000000001f */
[C---:B------:R-:W-:Y:S01]  /*0d30*/  FADD R48, -R0.reuse, R63 ;  /* 0x0000003f00307221 */ /* 0x040fe20000000100 */
[----:B------:R-:W-:Y:S01]  /*0d40*/  FADD R50, R0, R65 ;  /* 0x0000004100327221 */ /* 0x000fe20000000000 */
[----:B------:R-:W-:Y:S01]  /*0d50*/  FFMA R44, R54, -1.5, R43 ;  /* 0xbfc00000362c7823 */ /* 0x000fe2000000002b */
[C---:B------:R-:W-:Y:S01]  /*0d60*/  FADD R37, -R28.reuse, R37 ;  /* 0x000000251c257221 */ /* 0x040fe20000000100 */
[C---:B------:R-:W-:Y:S01]  /*0d70*/  FADD R57, -R28.reuse, R57 ;  /* 0x000000391c397221 */ /* 0x040fe20000000100 */
[C---:B------:R-:W-:Y:S01]  /*0d80*/  FADD R33, -R28.reuse, R33 ;  /* 0x000000211c217221 */ /* 0x040fe20000000100 */
[C---:B------:R-:W-:Y:S01]  /*0d90*/  FADD R0, -R28.reuse, R53 ;  /* 0x000000351c007221 */ /* 0x040fe20000000100 */
[----:B------:R-:W-:Y:S01]  /*0da0*/  FFMA R61, R28, -1.5, R61 ;  /* 0xbfc000001c3d7823 */ /* 0x000fe2000000003d */
[----:B------:R-:W-:Y:S01]  /*0db0*/  FADD R39, R39, -R28 ;  /* 0x8000001c27277221 */ /* 0x000fe20000000000 */
[C---:B------:R-:W-:Y:S01]  /*0dc0*/  FADD R42, R54.reuse, R51 ;  /* 0x00000033362a7221 */ /* 0x040fe20000000000 */
[C---:B------:R-:W-:Y:S01]  /*0dd0*/  FADD R3, -R54.reuse, R3 ;  /* 0x0000000336037221 */ /* 0x040fe20000000100 */
[C---:B------:R-:W-:Y:S01]  /*0de0*/  FADD R28, -R54.reuse, R49 ;  /* 0x00000031361c7221 */ /* 0x040fe20000000100 */
[C---:B------:R-:W-:Y:S01]  /*0df0*/  FADD R36, -R54.reuse, R47 ;  /* 0x0000002f36247221 */ /* 0x040fe20000000100 */
[----:B------:R-:W-:Y:S01]  /*0e00*/  FADD R40, -R54, R45 ;  /* 0x0000002d36287221 */ /* 0x000fe20000000100 */
[----:B------:R-:W-:Y:S01]  /*0e10*/  FADD R31, R31, -R54 ;  /* 0x800000361f1f7221 */ /* 0x000fe20000000000 */
[----:B------:R-:W-:Y:S01]  /*0e20*/  FADD R30, R30, R67 ;  /* 0x000000431e1e7221 */ /* 0x000fe20000000000 */
[----:B------:R-:W-:Y:S01]  /*0e30*/  FADD R54, R38, R38 ;  /* 0x0000002626367221 */ /* 0x000fe20000000000 */
[C---:B------:R-:W-:Y:S01]  /*0e40*/  FADD R45, -R27.reuse, R48 ;  /* 0x000000301b2d7221 */ /* 0x040fe20000000100 */
[----:B------:R-:W-:Y:S01]  /*0e50*/  FMUL R51, R27, 0.5 ;  /* 0x3f0000001b337820 */ /* 0x000fe20000400000 */
[----:B------:R-:W-:Y:S01]  /*0e60*/  FADD R47, R26, R26 ;  /* 0x0000001a1a2f7221 */ /* 0x000fe20000000000 */
[----:B------:R-:W-:Y:S01]  /*0e70*/  FFMA R48, R55, -1.5, R44 ;  /* 0xbfc0000037307823 */ /* 0x000fe2000000002c */
[C---:B------:R-:W-:Y:S01]  /*0e80*/  FADD R43, R27.reuse, R50 ;  /* 0x000000321b2b7221 */ /* 0x040fe20000000000 */
[----:B------:R-:W-:Y:S01]  /*0e90*/  FADD R49, R27, R46 ;  /* 0x0000002e1b317221 */ /* 0x000fe20000000000 */
[----:B------:R-:W-:Y:S01]  /*0ea0*/  FADD R46, R31, -R54 ;  /* 0x800000361f2e7221 */ /* 0x000fe20000000000 */
[----:B------:R-:W-:Y:S01]  /*0eb0*/  FADD R50, R51, R30 ;  /* 0x0000001e33327221 */ /* 0x000fe20000000000 */
[----:B------:R-:W-:Y:S01]  /*0ec0*/  FADD R31, R22, R22 ;  /* 0x00000016161f7221 */ /* 0x000fe20000000000 */
[----:B------:R-:W-:Y:S01]  /*0ed0*/  FADD R48, -R47, R48 ;  /* 0x000000302f307221 */ /* 0x000fe20000000100 */
[----:B------:R-:W-:Y:S01]  /*0ee0*/  FADD R58, -R67, R58 ;  /* 0x0000003a433a7221 */ /* 0x000fe20000000100 */
[----:B------:R-:W-:Y:S01]  /*0ef0*/  FFMA R44, R47, 2, R40 ;  /* 0x400000002f2c7823 */ /* 0x000fe20000000028 */
[C---:B------:R-:W-:Y:S01]  /*0f00*/  FMUL R67, R27.reuse, 1.5 ;  /* 0x3fc000001b437820 */ /* 0x040fe20000400000 */
[C---:B------:R-:W-:Y:S01]  /*0f10*/  FADD R66, -R27.reuse, R66 ;  /* 0x000000421b427221 */ /* 0x040fe20000000100 */
[C---:B------:R-:W-:Y:S01]  /*0f20*/  FADD R34, R27.reuse, R34 ;  /* 0x000000221b227221 */ /* 0x040fe20000000000 */
[C---:B------:R-:W-:Y:S01]  /*0f30*/  FADD R52, R27.reuse, R52 ;  /* 0x000000341b347221 */ /* 0x040fe20000000000 */
[C---:B------:R-:W-:Y:S01]  /*0f40*/  FADD R62, -R27.reuse, R62 ;  /* 0x0000003e1b3e7221 */ /* 0x040fe20000000100 */
[C---:B------:R-:W-:Y:S01]  /*0f50*/  FADD R60, -R27.reuse, R60 ;  /* 0x0000003c1b3c7221 */ /* 0x040fe20000000100 */
[C---:B------:R-:W-:Y:S01]  /*0f60*/  FADD R68, R27.reuse, R68 ;  /* 0x000000441b447221 */ /* 0x040fe20000000000 */
[----:B------:R-:W-:Y:S01]  /*0f70*/  FADD R32, -R27, R32 ;  /* 0x000000201b207221 */ /* 0x000fe20000000100 */
[C---:B------:R-:W-:Y:S01]  /*0f80*/  FADD R40, -R47.reuse, R3 ;  /* 0x000000032f287221 */ /* 0x040fe20000000100 */
[----:B------:R-:W-:Y:S01]  /*0f90*/  FADD R27, R47, R50 ;  /* 0x000000322f1b7221 */ /* 0x000fe20000000000 */
[----:B------:R-:W-:Y:S01]  /*0fa0*/  FFMA R50, R31, 1.5, R48 ;  /* 0x3fc000001f327823 */ /* 0x000fe20000000030 */
[----:B------:R-:W-:Y:S01]  /*0fb0*/  FADD R30, R25, R25 ;  /* 0x00000019191e7221 */ /* 0x000fe20000000000 */
[C---:B------:R-:W-:Y:S01]  /*0fc0*/  FADD R33, R47.reuse, R33 ;  /* 0x000000212f217221 */ /* 0x040fe20000000000 */
[C---:B------:R-:W-:Y:S01]  /*0fd0*/  FADD R28, R47.reuse, R28 ;  /* 0x0000001c2f1c7221 */ /* 0x040fe20000000000 */
[C---:B------:R-:W-:Y:S01]  /*0fe0*/  FFMA R48, R47.reuse, -0.5, R36 ;  /* 0xbf0000002f307823 */ /* 0x040fe20000000024 */
[----:B------:R-:W-:Y:S01]  /*0ff0*/  FFMA R46, R47, 1.5, R46 ;  /* 0x3fc000002f2e7823 */ /* 0x000fe2000000002e */
[C---:B------:R-:W-:Y:S01]  /*1000*/  FFMA R47, R31.reuse, 2.5, R40 ;  /* 0x402000001f2f7823 */ /* 0x040fe20000000028 */
[C---:B------:R-:W-:Y:S01]  /*1010*/  FADD R44, R31.reuse, R44 ;  /* 0x0000002c1f2c7221 */ /* 0x040fe20000000000 */
[----:B------:R-:W-:Y:S01]  /*1020*/  FADD R3, R30, R30 ;  /* 0x0000001e1e037221 */ /* 0x000fe20000000000 */
[C---:B------:R-:W-:Y:S01]  /*1030*/  FFMA R63, R31.reuse, -0.5, R28 ;  /* 0xbf0000001f3f7823 */ /* 0x040fe2000000001c */
[C---:B------:R-:W-:Y:S01]  /*1040*/  FADD R65, R31.reuse, R48 ;  /* 0x000000301f417221 */ /* 0x040fe20000000000 */
[----:B------:R-:W-:Y:S01]  /*1050*/  FADD R40, R24, R24 ;  /* 0x0000001818287221 */ /* 0x000fe20000000000 */
[----:B------:R-:W-:Y:S01]  /*1060*/  FFMA R53, R30, -0.5, R47 ;  /* 0xbf0000001e357823 */ /* 0x000fe2000000002f */
[----:B------:R-:W-:Y:S01]  /*1070*/  FFMA R47, R31, 2, R46 ;  /* 0x400000001f2f7823 */ /* 0x000fe2000000002e */
[----:B------:R-:W-:Y:S01]  /*1080*/  FADD R36, R44, -R3 ;  /* 0x800000032c247221 */ /* 0x000fe20000000000 */
[----:B------:R-:W-:Y:S01]  /*1090*/  FADD R3, R3, R50 ;  /* 0x0000003203037221 */ /* 0x000fe20000000000 */
[C---:B------:R-:W-:Y:S01]  /*10a0*/  FFMA R63, R30.reuse, -2.5, R63 ;  /* 0xc02000001e3f7823 */ /* 0x040fe2000000003f */
[----:B------:R-:W-:Y:S01]  /*10b0*/  FFMA R65, R30, 0.5, R65 ;  /* 0x3f0000001e417823 */ /* 0x000fe20000000041 */
[----:B------:R-:W-:Y:S01]  /*10c0*/  FADD R44, -R40, R53 ;  /* 0x00000035282c7221 */ /* 0x000fe20000000100 */
[----:B------:R-:W-:Y:S01]  /*10d0*/  FFMA R53, R30, -1.5, R47 ;  /* 0xbfc000001e357823 */ /* 0x000fe2000000002f */
[----:B------:R-:W-:Y:S01]  /*10e0*/  FMUL R47, R23, 1.5 ;  /* 0x3fc00000172f7820 */ /* 0x000fe20000400000 */
[C---:B------:R-:W-:Y:S01]  /*10f0*/  FADD R46, -R40.reuse, R63 ;  /* 0x0000003f282e7221 */ /* 0x040fe20000000100 */
[C---:B------:R-:W-:Y:S01]  /*1100*/  FADD R28, -R40.reuse, R65 ;  /* 0x00000041281c7221 */ /* 0x040fe20000000100 */
[C---:B------:R-:W-:Y:S01]  /*1110*/  FADD R36, -R40.reuse, R36 ;  /* 0x0000002428247221 */ /* 0x040fe20000000100 */
[----:B------:R-:W-:Y:S01]  /*1120*/  FFMA R48, R40, -1.5, R3 ;  /* 0xbfc0000028307823 */ /* 0x000fe20000000003 */
[----:B------:R-:W-:Y:S01]  /*1130*/  FADD R40, R53, -R40 ;  /* 0x8000002835287221 */ /* 0x000fe20000000000 */
[----:B------:R-:W-:Y:S01]  /*1140*/  FADD R53, R13, R13 ;  /* 0x0000000d0d357221 */ /* 0x000fe20000000000 */
[C---:B------:R-:W-:Y:S01]  /*1150*/  FADD R3, R47.reuse, R47 ;  /* 0x0000002f2f037221 */ /* 0x040fe20000000000 */
[----:B------:R-:W-:Y:S01]  /*1160*/  FADD R63, -R47, R46 ;  /* 0x0000002e2f3f7221 */ /* 0x000fe20000000100 */
[----:B------:R-:W-:Y:S01]  /*1170*/  FMUL R46, R10, 1.5 ;  /* 0x3fc000000a2e7820 */ /* 0x000fe20000400000 */
[----:B------:R-:W-:Y:S01]  /*1180*/  FADD R48, R48, -R53 ;  /* 0x8000003530307221 */ /* 0x000fe20000000000 */
[----:B------:R-:W-:Y:S01]  /*1190*/  FADD R3, R36, -R3 ;  /* 0x8000000324037221 */ /* 0x000fe20000000000 */
[----:B------:R-:W-:Y:S01]  /*11a0*/  FADD R64, -R67, R64 ;  /* 0x0000004043407221 */ /* 0x000fe20000000100 */
[----:B------:R-:W-:Y:S01]  /*11b0*/  FFMA R40, R7, 1.5, R40 ;  /* 0x3fc0000007287823 */ /* 0x000fe20000000028 */
[C---:B------:R-:W-:Y:S01]  /*11c0*/  FADD R67, R47.reuse, R48 ;  /* 0x000000302f437221 */ /* 0x040fe20000000000 */
[C---:B------:R-:W-:Y:S01]  /*11d0*/  FADD R48, -R46.reuse, R3 ;  /* 0x000000032e307221 */ /* 0x040fe20000000100 */
[C---:B------:R-:W-:Y:S01]  /*11e0*/  FADD R53, R47.reuse, R44 ;  /* 0x0000002c2f357221 */ /* 0x040fe20000000000 */
[C---:B------:R-:W-:Y:S01]  /*11f0*/  FADD R3, R46.reuse, R46 ;  /* 0x0000002e2e037221 */ /* 0x040fe20000000000 */
[----:B------:R-:W-:Y:S01]  /*1200*/  FFMA R44, R47, -1.5, R40 ;  /* 0xbfc000002f2c7823 */ /* 0x000fe20000000028 */
[C---:B------:R-:W-:Y:S01]  /*1210*/  FFMA R40, R46.reuse, 0.5, R63 ;  /* 0x3f0000002e287823 */ /* 0x040fe2000000003f */
[----:B------:R-:W-:Y:S01]  /*1220*/  FFMA R36, R46, -2.5, R53 ;  /* 0xc02000002e247823 */ /* 0x000fe20000000035 */
[----:B------:R-:W-:Y:S01]  /*1230*/  FMUL R63, R21, 1.5 ;  /* 0x3fc00000153f7820 */ /* 0x000fe20000400000 */
[----:B------:R-:W-:Y:S01]  /*1240*/  FADD R44, R44, -R3 ;  /* 0x800000032c2c7221 */ /* 0x000fe20000000000 */
[----:B------:R-:W-:Y:S01]  /*1250*/  FADD R53, R2, R51 ;  /* 0x0000003302357221 */ /* 0x000fe20000000000 */
[----:B------:R-:W-:Y:S01]  /*1260*/  FFMA R65, R47, 0.5, R28 ;  /* 0x3f0000002f417823 */ /* 0x000fe2000000001c */
[----:B------:R-:W0:Y:S01]  /*1270*/  LDC.64 R2, c[0x0][0x388] ;  /* 0x0000e200ff027b82 */ /* 0x000e220000000a00 */
[C---:B------:R-:W-:Y:S01]  /*1280*/  FADD R47, R63.reuse, R63 ;  /* 0x0000003f3f2f7221 */ /* 0x040fe20000000000 */
[C---:B------:R-:W-:Y:S01]  /*1290*/  FFMA R50, R46.reuse, -1.5, R67 ;  /* 0xbfc000002e327823 */ /* 0x040fe20000000043 */
[----:B------:R-:W-:Y:S01]  /*12a0*/  FADD R28, -R46, R65 ;  /* 0x000000412e1c7221 */ /* 0x000fe20000000100 */
[----:B------:R-:W-:Y:S01]  /*12b0*/  FFMA R65, R63, 0.5, R36 ;  /* 0x3f0000003f417823 */ /* 0x000fe20000000024 */
[----:B------:R-:W-:Y:S01]  /*12c0*/  FMUL R46, R14, 1.5 ;  /* 0x3fc000000e2e7820 */ /* 0x000fe20000400000 */
[----:B------:R-:W-:Y:S01]  /*12d0*/  FADD R48, R48, R47 ;  /* 0x0000002f30307221 */ /* 0x000fe20000000000 */
[----:B------:R-:W-:-:S02]  /*12e0*/  FADD R47, -R47, R50 ;  /* 0x000000322f2f7221 */ /* 0x000fc40000000100 */
[----:B------:R-:W-:Y:S01]  /*12f0*/  FADD R50, R46, R65 ;  /* 0x000000412e327221 */ /* 0x000fe20000000000 */
[C---:B------:R-:W-:Y:S01]  /*1300*/  FADD R59, R51.reuse, R59 ;  /* 0x0000003b333b7221 */ /* 0x040fe20000000000 */
[C---:B------:R-:W-:Y:S01]  /*1310*/  FADD R41, R51.reuse, R41 ;  /* 0x0000002933297221 */ /* 0x040fe20000000000 */
[C---:B------:R-:W-:Y:S01]  /*1320*/  FADD R29, R51.reuse, R29 ;  /* 0x0000001d331d7221 */ /* 0x040fe20000000000 */
[----:B------:R-:W-:Y:S01]  /*1330*/  FFMA R58, R51, 1.5, R58 ;  /* 0x3fc00000333a7823 */ /* 0x000fe2000000003a */
[C---:B------:R-:W-:Y:S01]  /*1340*/  FFMA R51, R63.reuse, 2.5, R40 ;  /* 0x402000003f337823 */ /* 0x040fe20000000028 */
[----:B------:R-:W-:Y:S01]  /*1350*/  FFMA R40, R63, -0.5, R28 ;  /* 0xbf0000003f287823 */ /* 0x000fe2000000001c */
[----:B------:R-:W-:Y:S01]  /*1360*/  FADD R50, R15, R50 ;  /* 0x000000320f327221 */ /* 0x000fe20000000000 */
[C---:B------:R-:W-:Y:S01]  /*1370*/  FFMA R28, R38.reuse, 0.5, R45 ;  /* 0x3f000000261c7823 */ /* 0x040fe2000000002d */
[--C-:B------:R-:W-:Y:S01]  /*1380*/  FADD R54, R53, -R38.reuse ;  /* 0x8000002635367221 */ /* 0x100fe20000000000 */
[C-C-:B------:R-:W-:Y:S01]  /*1390*/  FFMA R45, R38.reuse, -2.5, R43.reuse ;  /* 0xc0200000262d7823 */ /* 0x140fe2000000002b */
[----:B------:R-:W-:Y:S01]  /*13a0*/  FFMA R36, R38, -1.5, R43 ;  /* 0xbfc0000026247823 */ /* 0x000fe2000000002b */
[----:B------:R-:W-:Y:S01]  /*13b0*/  FADD R38, R39, -R38 ;  /* 0x8000002627267221 */ /* 0x000fe20000000000 */
[C---:B------:R-:W-:Y:S01]  /*13c0*/  FADD R56, R46.reuse, R51 ;  /* 0x000000332e387221 */ /* 0x040fe20000000000 */
[----:B------:R-:W-:Y:S01]  /*13d0*/  FFMA R39, R9, -2.5, R50 ;  /* 0xc020000009277823 */ /* 0x000fe20000000032 */
[----:B------:R-:W-:-:S02]  /*13e0*/  FADD R40, R46, R40 ;  /* 0x000000282e287221 */ /* 0x000fc40000000000 */
[----:B------:R-:W-:Y:S01]  /*13f0*/  FADD R56, -R15, R56 ;  /* 0x000000380f387221 */ /* 0x000fe20000000100 */
[----:B------:R-:W-:Y:S01]  /*1400*/  FFMA R50, R20, 0.5, R39 ;  /* 0x3f00000014327823 */ /* 0x000fe20000000027 */
[----:B------:R-:W-:Y:S01]  /*1410*/  FFMA R44, R63, 1.5, R44 ;  /* 0x3fc000003f2c7823 */ /* 0x000fe2000000002c */
[----:B0-----:R-:W-:-:S04]  /*1420*/  IMAD.WIDE.U32 R2, R35, 0x4, R2 ;  /* 0x0000000423027825 */ /* 0x001fc800078e0002 */
[----:B------:R-:W-:Y:S01]  /*1430*/  FFMA R39, R9, 0.5, R56 ;  /* 0x3f00000009277823 */ /* 0x000fe20000000038 */
[----:B------:R-:W-:Y:S01]  /*1440*/  FADD R35, R17, R50 ;  /* 0x0000003211237221 */ /* 0x000fe20000000000 */
[----:B------:R-:W-:Y:S01]  /*1450*/  FFMA R50, R15, 0.5, R40 ;  /* 0x3f0000000f327823 */ /* 0x000fe20000000028 */
[----:B------:R-:W-:Y:S01]  /*1460*/  FADD R40, R44, R46 ;  /* 0x0000002e2c287221 */ /* 0x000fe20000000000 */
[----:B------:R-:W-:Y:S01]  /*1470*/  FFMA R44, R20, 2.5, R39 ;  /* 0x40200000142c7823 */ /* 0x000fe20000000027 */
[----:B------:R-:W-:Y:S01]  /*1480*/  FMUL R51, R26, 2.5 ;  /* 0x402000001a337820 */ /* 0x000fe20000400000 */
[----:B------:R-:W-:Y:S02]  /*1490*/  FADD R43, -R9, R50 ;  /* 0x00000032092b7221 */ /* 0x000fe40000000100 */
[----:B------:R-:W-:Y:S01]  /*14a0*/  FADD R39, R17, R44 ;  /* 0x0000002c11277221 */ /* 0x000fe20000000000 */
[----:B------:R-:W-:Y:S01]  /*14b0*/  FMUL R50, R22, 2.5 ;  /* 0x4020000016327820 */ /* 0x000fe20000400000 */
[----:B------:R-:W-:Y:S01]  /*14c0*/  FFMA R44, R20, -0.5, R43 ;  /* 0xbf000000142c7823 */ /* 0x000fe2000000002b */
[----:B------:R-:W-:Y:S01]  /*14d0*/  FADD R43, -R51, R52 ;  /* 0x00000034332b7221 */ /* 0x000fe20000000100 */
[----:B------:R-:W-:-:S03]  /*14e0*/  FMUL R56, R25, 2.5 ;  /* 0x4020000019387820 */ /* 0x000fc60000400000 */
[----:B------:R-:W-:Y:S01]  /*14f0*/  FFMA R43, R50, 2.5, R43 ;  /* 0x40200000322b7823 */ /* 0x000fe2000000002b */
[----:B------:R0:W-:Y:S01]  /*1500*/  STG.E desc[UR4][R2.64+0xc400], R35 ;  /* 0x00c4002302007986 */ /* 0x0001e2000c101904 */
[----:B------:R-:W-:Y:S02]  /*1510*/  FADD R63, R17, R44 ;  /* 0x0000002c113f7221 */ /* 0x000fe40000000000 */
[----:B------:R-:W-:Y:S01]  /*1520*/  FFMA R44, R56, -0.5, R43 ;  /* 0xbf000000382c7823 */ /* 0x000fe2000000002b */
[----:B------:R-:W-:Y:S01]  /*1530*/  FMUL R53, R23, 0.5 ;  /* 0x3f00000017357820 */ /* 0x000fe20000400000 */
[----:B0-----:R-:W-:-:S04]  /*1540*/  FMUL R35, R24, 2.5 ;  /* 0x4020000018237820 */ /* 0x001fc80000400000 */
[----:B------:R-:W-:-:S04]  /*1550*/  FADD R44, -R35, R44 ;  /* 0x0000002c232c7221 */ /* 0x000fc80000000100 */
[----:B------:R-:W-:Y:S01]  /*1560*/  FADD R43, R53, R44 ;  /* 0x0000002c352b7221 */ /* 0x000fe20000000000 */
[----:B------:R-:W-:Y:S01]  /*1570*/  FMUL R44, R10, 0.5 ;  /* 0x3f0000000a2c7820 */ /* 0x000fe20000400000 */
[C---:B------:R-:W-:Y:S01]  /*1580*/  FADD R48, R46.reuse, R48 ;  /* 0x000000302e307221 */ /* 0x040fe20000000000 */
[----:B------:R-:W-:Y:S02]  /*1590*/  FFMA R47, R46, 1.5, R47 ;  /* 0x3fc000002e2f7823 */ /* 0x000fe4000000002f */
[----:B------:R-:W-:Y:S01]  /*15a0*/  FFMA R46, R44, -2.5, R43 ;  /* 0xc02000002c2e7823 */ /* 0x000fe2000000002b */
[----:B------:R-:W-:Y:S01]  /*15b0*/  FMUL R43, R21, 0.5 ;  /* 0x3f000000152b7820 */ /* 0x000fe20000400000 */
[----:B------:R0:W-:Y:S03]  /*15c0*/  STG.E desc[UR4][R2.64+0x18800], R39 ;  /* 0x0188002702007986 */ /* 0x0001e6000c101904 */
[----:B0-----:R-:W-:Y:S01]  /*15d0*/  FFMA R39, R43, 0.5, R46 ;  /* 0x3f0000002b277823 */ /* 0x001fe2000000002e */
[----:B------:R-:W-:-:S04]  /*15e0*/  FMUL R46, R14, 0.5 ;  /* 0x3f0000000e2e7820 */ /* 0x000fc80000400000 */
[----:B------:R-:W-:-:S04]  /*15f0*/  FADD R39, R46, R39 ;  /* 0x000000272e277221 */ /* 0x000fc80000000000 */
[----:B------:R-:W-:-:S04]  /*1600*/  FADD R39, R15, R39 ;  /* 0x000000270f277221 */ /* 0x000fc80000000000 */
[----:B------:R-:W-:Y:S01]  /*1610*/  FFMA R39, R9, -2.5, R39 ;  /* 0xc020000009277823 */ /* 0x000fe20000000027 */
[----:B------:R0:W-:Y:S03]  /*1620*/  STG.E desc[UR4][R2.64+0x31000], R63 ;  /* 0x0310003f02007986 */ /* 0x0001e6000c101904 */
[----:B------:R-:W-:-:S04]  /*1630*/  FFMA R39, R20, 0.5, R39 ;  /* 0x3f00000014277823 */ /* 0x000fc80000000027 */
[----:B------:R-:W-:Y:S01]  /*1640*/  FADD R39, R17, R39 ;  /* 0x0000002711277221 */ /* 0x000fe20000000000 */
[----:B0-----:R-:W-:-:S04]  /*1650*/  FADD R63, R51, R34 ;  /* 0x00000022333f7221 */ /* 0x001fc80000000000 */
[----:B------:R0:W-:Y:S01]  /*1660*/  STG.E desc[UR4][R2.64+0x55c00], R39 ;  /* 0x055c002702007986 */ /* 0x0001e2000c101904 */
[----:B------:R-:W-:-:S04]  /*1670*/  FFMA R63, R50, -0.5, R63 ;  /* 0xbf000000323f7823 */ /* 0x000fc8000000003f */
[----:B------:R-:W-:Y:S01]  /*1680*/  FFMA R63, R56, -2.5, R63 ;  /* 0xc0200000383f7823 */ /* 0x000fe2000000003f */
[----:B0-----:R-:W-:-:S03]  /*1690*/  FFMA R39, R51, -0.5, R68 ;  /* 0xbf00000033277823 */ /* 0x001fc60000000044 */
[----:B------:R-:W-:Y:S01]  /*16a0*/  FADD R63, -R35, R63 ;  /* 0x0000003f233f7221 */ /* 0x000fe20000000100 */
[----:B------:R-:W-:-:S03]  /*16b0*/  FADD R39, R50, R39 ;  /* 0x0000002732277221 */ /* 0x000fc60000000000 */
[----:B------:R-:W-:Y:S01]  /*16c0*/  FADD R63, -R53, R63 ;  /* 0x0000003f353f7221 */ /* 0x000fe20000000100 */
[----:B------:R-:W-:-:S03]  /*16d0*/  FFMA R39, R56, 0.5, R39 ;  /* 0x3f00000038277823 */ /* 0x000fc60000000027 */
[----:B------:R-:W-:Y:S01]  /*16e0*/  FFMA R63, R44, 0.5, R63 ;  /* 0x3f0000002c3f7823 */ /* 0x000fe2000000003f */
[----:B------:R-:W-:-:S03]  /*16f0*/  FADD R39, -R35, R39 ;  /* 0x0000002723277221 */ /* 0x000fc60000000100 */
[----:B------:R-:W-:Y:S01]  /*1700*/  FFMA R63, R43, 2.5, R63 ;  /* 0x402000002b3f7823 */ /* 0x000fe2000000003f */
[----:B------:R-:W-:-:S03]  /*1710*/  FFMA R39, R53, 0.5, R39 ;  /* 0x3f00000035277823 */ /* 0x000fc60000000027 */
[----:B------:R-:W-:Y:S01]  /*1720*/  FADD R63, R46, R63 ;  /* 0x0000003f2e3f7221 */ /* 0x000fe20000000000 */
[----:B------:R-:W-:-:S03]  /*1730*/  FADD R39, -R44, R39 ;  /* 0x000000272c277221 */ /* 0x000fc60000000100 */
[----:B------:R-:W-:Y:S01]  /*1740*/  FADD R63, -R15, R63 ;  /* 0x0000003f0f3f7221 */ /* 0x000fe20000000100 */
[----:B------:R-:W-:-:S03]  /*1750*/  FFMA R39, R43, -0.5, R39 ;  /* 0xbf0000002b277823 */ /* 0x000fc60000000027 */
[----:B------:R-:W-:Y:S01]  /*1760*/  FFMA R63, R9, 0.5, R63 ;  /* 0x3f000000093f7823 */ /* 0x000fe2000000003f */
[----:B------:R-:W-:-:S03]  /*1770*/  FADD R39, R46, R39 ;  /* 0x000000272e277221 */ /* 0x000fc60000000000 */
[----:B------:R-:W-:Y:S01]  /*1780*/  FFMA R63, R20, 2.5, R63 ;  /* 0x40200000143f7823 */ /* 0x000fe2000000003f */
[----:B------:R-:W-:-:S03]  /*1790*/  FFMA R39, R15, 0.5, R39 ;  /* 0x3f0000000f277823 */ /* 0x000fc60000000027 */
[----:B------:R-:W-:Y:S01]  /*17a0*/  FADD R63, R17, R63 ;  /* 0x0000003f113f7221 */ /* 0x000fe20000000000 */
[----:B------:R-:W-:-:S04]  /*17b0*/  FADD R39, -R9, R39 ;  /* 0x0000002709277221 */ /* 0x000fc80000000100 */
[----:B------:R-:W-:Y:S01]  /*17c0*/  FFMA R39, R20, -0.5, R39 ;  /* 0xbf00000014277823 */ /* 0x000fe20000000027 */
[----:B------:R0:W-:Y:S01]  /*17d0*/  STG.E desc[UR4][R2.64+0x62000], R63 ;  /* 0x0620003f02007986 */ /* 0x0001e2000c101904 */
[C---:B------:R-:W-:Y:S01]  /*17e0*/  FADD R65, -R26.reuse, R37 ;  /* 0x000000251a417221 */ /* 0x040fe20000000100 */
[C---:B------:R-:W-:Y:S01]  /*17f0*/  FFMA R45, R51.reuse, 1.5, R45 ;  /* 0x3fc00000332d7823 */ /* 0x040fe2000000002d */
[----:B------:R-:W-:Y:S01]  /*1800*/  FFMA R37, R51, 2, R49 ;  /* 0x4000000033257823 */ /* 0x000fe20000000031 */
[----:B------:R-:W-:Y:S01]  /*1810*/  FADD R67, -R26, R41 ;  /* 0x000000291a437221 */ /* 0x000fe20000000100 */
[----:B0-----:R-:W-:Y:S01]  /*1820*/  FADD R63, R17, R39 ;  /* 0x00000027113f7221 */ /* 0x001fe20000000000 */
[----:B------:R-:W-:Y:S01]  /*1830*/  FADD R39, R42, R55 ;  /* 0x000000372a277221 */ /* 0x000fe20000000000 */
[----:B------:R-:W-:-:S03]  /*1840*/  FADD R41, R50, R65 ;  /* 0x0000004132297221 */ /* 0x000fc60000000000 */
[----:B------:R-:W-:Y:S01]  /*1850*/  FADD R51, -R51, R39 ;  /* 0x0000002733337221 */ /* 0x000fe20000000100 */
[----:B------:R0:W-:Y:S01]  /*1860*/  STG.E desc[UR4][R2.64+0x7a800], R63 ;  /* 0x07a8003f02007986 */ /* 0x0001e2000c101904 */
[C---:B------:R-:W-:Y:S02]  /*1870*/  FADD R42, R50.reuse, R37 ;  /* 0x00000025322a7221 */ /* 0x040fe40000000000 */
[----:B------:R-:W-:Y:S01]  /*1880*/  FFMA R65, R50, 1.5, R51 ;  /* 0x3fc0000032417823 */ /* 0x000fe20000000033 */
[----:B------:R-:W-:Y:S01]  /*1890*/  FADD R51, R56, R56 ;  /* 0x0000003838337221 */ /* 0x000fe20000000000 */
[C---:B------:R-:W-:Y:S01]  /*18a0*/  FADD R37, R50.reuse, R67 ;  /* 0x0000004332257221 */ /* 0x040fe20000000000 */
[----:B------:R-:W-:Y:S02]  /*18b0*/  FFMA R45, R50, 2, R45 ;  /* 0x40000000322d7823 */ /* 0x000fe4000000002d */
[----:B------:R-:W-:Y:S01]  /*18c0*/  FADD R42, R42, -R51 ;  /* 0x800000332a2a7221 */ /* 0x000fe20000000000 */
[----:B------:R-:W-:Y:S01]  /*18d0*/  FADD R50, R51, R65 ;  /* 0x0000004133327221 */ /* 0x000fe20000000000 */
[----:B0-----:R-:W-:-:S04]  /*18e0*/  FMUL R63, R26, 1.5 ;  /* 0x3fc000001a3f7820 */ /* 0x001fc80000400000 */
[----:B------:R-:W-:Y:S01]  /*18f0*/  FFMA R51, R63, -0.5, R68 ;  /* 0xbf0000003f337823 */ /* 0x000fe20000000044 */
[----:B------:R-:W-:Y:S01]  /*1900*/  FADD R68, R55, R55 ;  /* 0x0000003737447221 */ /* 0x000fe20000000000 */
[--C-:B------:R-:W-:Y:S01]  /*1910*/  FADD R52, R52, -R63.reuse ;  /* 0x8000003f34347221 */ /* 0x100fe20000000000 */
[----:B------:R-:W-:Y:S01]  /*1920*/  FADD R34, R34, R63 ;  /* 0x0000003f22227221 */ /* 0x000fe20000000000 */
[----:B------:R-:W-:Y:S01]  /*1930*/  FFMA R49, R63, 2, R49 ;  /* 0x400000003f317823 */ /* 0x000fe20000000031 */
[--C-:B------:R-:W-:Y:S01]  /*1940*/  FADD R39, R39, -R63.reuse ;  /* 0x8000003f27277221 */ /* 0x100fe20000000000 */
[C---:B------:R-:W-:Y:S01]  /*1950*/  FADD R54, R63.reuse, R54 ;  /* 0x000000363f367221 */ /* 0x040fe20000000000 */
[----:B------:R-:W-:Y:S01]  /*1960*/  FFMA R36, R63, 1.5, R36 ;  /* 0x3fc000003f247823 */ /* 0x000fe20000000024 */
[----:B------:R-:W-:Y:S01]  /*1970*/  FADD R38, R38, R63 ;  /* 0x0000003f26267221 */ /* 0x000fe20000000000 */
[----:B------:R-:W-:Y:S01]  /*1980*/  FFMA R63, R55, 0.5, R58 ;  /* 0x3f000000373f7823 */ /* 0x000fe2000000003a */
[----:B------:R-:W-:Y:S01]  /*1990*/  FADD R61, R61, -R68 ;  /* 0x800000443d3d7221 */ /* 0x000fe20000000000 */
[C---:B------:R-:W-:Y:S01]  /*19a0*/  FADD R58, R26.reuse, R59 ;  /* 0x0000003b1a3a7221 */ /* 0x040fe20000000000 */
[----:B------:R-:W-:Y:S01]  /*19b0*/  FMUL R59, R26, 0.5 ;  /* 0x3f0000001a3b7820 */ /* 0x000fe20000400000 */
[----:B------:R-:W-:Y:S01]  /*19c0*/  FADD R64, R64, -R55 ;  /* 0x8000003740407221 */ /* 0x000fe20000000000 */
[----:B------:R-:W-:-:S02]  /*19d0*/  FADD R55, -R26, R61 ;  /* 0x0000003d1a377221 */ /* 0x000fc40000000100 */
[C---:B------:R-:W-:Y:S01]  /*19e0*/  FADD R61, R59.reuse, R59 ;  /* 0x0000003b3b3d7221 */ /* 0x040fe20000000000 */
[C---:B------:R-:W-:Y:S01]  /*19f0*/  FADD R57, R26.reuse, R57 ;  /* 0x000000391a397221 */ /* 0x040fe20000000000 */
[----:B------:R-:W-:Y:S01]  /*1a00*/  FADD R26, -R26, R63 ;  /* 0x0000003f1a1a7221 */ /* 0x000fe20000000100 */
[C---:B------:R-:W-:Y:S01]  /*1a10*/  FADD R62, -R59.reuse, R62 ;  /* 0x0000003e3b3e7221 */ /* 0x040fe20000000100 */
[----:B------:R-:W-:Y:S01]  /*1a20*/  FADD R60, R60, -R61 ;  /* 0x8000003d3c3c7221 */ /* 0x000fe20000000000 */
[C---:B------:R-:W-:Y:S01]  /*1a30*/  FADD R61, R59.reuse, R66 ;  /* 0x000000423b3d7221 */ /* 0x040fe20000000000 */
[C---:B------:R-:W-:Y:S01]  /*1a40*/  FFMA R32, R59.reuse, 0.5, R32 ;  /* 0x3f0000003b207823 */ /* 0x040fe20000000020 */
[C---:B------:R-:W-:Y:S01]  /*1a50*/  FADD R64, R59.reuse, R64 ;  /* 0x000000403b407221 */ /* 0x040fe20000000000 */
[C---:B------:R-:W-:Y:S01]  /*1a60*/  FADD R63, -R59.reuse, R0 ;  /* 0x000000003b3f7221 */ /* 0x040fe20000000100 */
[C---:B------:R-:W-:Y:S01]  /*1a70*/  FADD R29, -R59.reuse, R29 ;  /* 0x0000001d3b1d7221 */ /* 0x040fe20000000100 */
[----:B------:R-:W-:Y:S01]  /*1a80*/  FFMA R28, R59, -1.5, R28 ;  /* 0xbfc000003b1c7823 */ /* 0x000fe2000000001c */
[----:B------:R-:W-:Y:S01]  /*1a90*/  FMUL R59, R22, 0.5 ;  /* 0x3f000000163b7820 */ /* 0x000fe20000400000 */
[C---:B------:R-:W-:Y:S01]  /*1aa0*/  FMUL R0, R25.reuse, 0.5 ;  /* 0x3f00000019007820 */ /* 0x040fe20000400000 */
[----:B------:R-:W-:-:S02]  /*1ab0*/  FMUL R25, R25, 1.5 ;  /* 0x3fc0000019197820 */ /* 0x000fc40000400000 */
[C---:B------:R-:W-:Y:S01]  /*1ac0*/  FFMA R61, R59.reuse, -2.5, R61 ;  /* 0xc02000003b3d7823 */ /* 0x040fe2000000003d */
[C---:B------:R-:W-:Y:S01]  /*1ad0*/  FFMA R62, R59.reuse, 0.5, R62 ;  /* 0x3f0000003b3e7823 */ /* 0x040fe2000000003e */
[C---:B------:R-:W-:Y:S01]  /*1ae0*/  FADD R60, -R59.reuse, R60 ;  /* 0x0000003c3b3c7221 */ /* 0x040fe20000000100 */
[C---:B------:R-:W-:Y:S01]  /*1af0*/  FADD R32, -R59.reuse, R32 ;  /* 0x000000203b207221 */ /* 0x040fe20000000100 */
[C---:B------:R-:W-:Y:S01]  /*1b00*/  FFMA R64, R59.reuse, -1.5, R64 ;  /* 0xbfc000003b407823 */ /* 0x040fe20000000040 */
[C---:B------:R-:W-:Y:S01]  /*1b10*/  FADD R57, -R59.reuse, R57 ;  /* 0x000000393b397221 */ /* 0x040fe20000000100 */
[C---:B------:R-:W-:Y:S01]  /*1b20*/  FADD R65, -R59.reuse, R58 ;  /* 0x0000003a3b417221 */ /* 0x040fe20000000100 */
[----:B------:R-:W-:Y:S01]  /*1b30*/  FADD R67, R59, R59 ;  /* 0x0000003b3b437221 */ /* 0x000fe20000000000 */
[C---:B------:R-:W-:Y:S01]  /*1b40*/  FMUL R59, R22.reuse, 1.5 ;  /* 0x3fc00000163b7820 */ /* 0x040fe20000400000 */
[C---:B------:R-:W-:Y:S01]  /*1b50*/  FADD R33, R22.reuse, R33 ;  /* 0x0000002116217221 */ /* 0x040fe20000000000 */
[C---:B------:R-:W-:Y:S01]  /*1b60*/  FADD R63, R22.reuse, R63 ;  /* 0x0000003f163f7221 */ /* 0x040fe20000000000 */
[C---:B------:R-:W-:Y:S01]  /*1b70*/  FADD R29, R22.reuse, R29 ;  /* 0x0000001d161d7221 */ /* 0x040fe20000000000 */
[----:B------:R-:W-:Y:S01]  /*1b80*/  FADD R27, R22, R27 ;  /* 0x0000001b161b7221 */ /* 0x000fe20000000000 */
[----:B------:R-:W-:Y:S01]  /*1b90*/  FADD R28, R28, -R67 ;  /* 0x800000431c1c7221 */ /* 0x000fe20000000000 */
[----:B------:R-:W-:Y:S01]  /*1ba0*/  FFMA R39, R59, 1.5, R39 ;  /* 0x3fc000003b277823 */ /* 0x000fe20000000027 */
[C---:B------:R-:W-:Y:S01]  /*1bb0*/  FADD R54, R31.reuse, R54 ;  /* 0x000000361f367221 */ /* 0x040fe20000000000 */
[----:B------:R-:W-:Y:S01]  /*1bc0*/  FADD R38, R31, R38 ;  /* 0x000000261f267221 */ /* 0x000fe20000000000 */
[----:B------:R-:W-:Y:S01]  /*1bd0*/  FADD R22, R25, R25 ;  /* 0x0000001919167221 */ /* 0x000fe20000000000 */
[----:B------:R-:W-:Y:S01]  /*1be0*/  FADD R55, R55, R59 ;  /* 0x0000003b37377221 */ /* 0x000fe20000000000 */
[C---:B------:R-:W-:Y:S01]  /*1bf0*/  FFMA R36, R59.reuse, 2, R36 ;  /* 0x400000003b247823 */ /* 0x040fe20000000024 */
[C---:B------:R-:W-:Y:S01]  /*1c00*/  FADD R31, R0.reuse, R0 ;  /* 0x00000000001f7221 */ /* 0x040fe20000000000 */
[C---:B------:R-:W-:Y:S01]  /*1c10*/  FFMA R52, R59.reuse, 2.5, R52 ;  /* 0x402000003b347823 */ /* 0x040fe20000000034 */
[C---:B------:R-:W-:Y:S01]  /*1c20*/  FFMA R34, R59.reuse, -0.5, R34 ;  /* 0xbf0000003b227823 */ /* 0x040fe20000000022 */
[C---:B------:R-:W-:Y:S01]  /*1c30*/  FADD R51, R59.reuse, R51 ;  /* 0x000000333b337221 */ /* 0x040fe20000000000 */
[C---:B------:R-:W-:Y:S01]  /*1c40*/  FADD R49, R59.reuse, R49 ;  /* 0x000000313b317221 */ /* 0x040fe20000000000 */
[C---:B------:R-:W-:Y:S01]  /*1c50*/  FFMA R61, R0.reuse, 0.5, R61 ;  /* 0x3f000000003d7823 */ /* 0x040fe2000000003d */
[C---:B------:R-:W-:Y:S01]  /*1c60*/  FFMA R62, R0.reuse, 2.5, R62 ;  /* 0x40200000003e7823 */ /* 0x040fe2000000003e */
[C---:B------:R-:W-:Y:S01]  /*1c70*/  FFMA R32, R0.reuse, -0.5, R32 ;  /* 0xbf00000000207823 */ /* 0x040fe20000000020 */
[C---:B------:R-:W-:Y:S01]  /*1c80*/  FADD R41, -R0.reuse, R41 ;  /* 0x0000002900297221 */ /* 0x040fe20000000100 */
[C---:B------:R-:W-:Y:S01]  /*1c90*/  FADD R63, R0.reuse, R63 ;  /* 0x0000003f003f7221 */ /* 0x040fe20000000000 */
[C---:B------:R-:W-:Y:S01]  /*1ca0*/  FADD R37, -R0.reuse, R37 ;  /* 0x0000002500257221 */ /* 0x040fe20000000100 */
[C---:B------:R-:W-:Y:S01]  /*1cb0*/  FADD R29, R0.reuse, R29 ;  /* 0x0000001d001d7221 */ /* 0x040fe20000000000 */
[----:B------:R-:W-:Y:S01]  /*1cc0*/  FFMA R28, R0, 1.5, R28 ;  /* 0x3fc00000001c7823 */ /* 0x000fe2000000001c */
[----:B------:R-:W-:Y:S01]  /*1cd0*/  FADD R67, R59, R26 ;  /* 0x0000001a3b437221 */ /* 0x000fe20000000000 */
[----:B------:R-:W-:Y:S01]  /*1ce0*/  FADD R39, R22, R39 ;  /* 0x0000002716277221 */ /* 0x000fe20000000000 */
[C---:B------:R-:W-:Y:S01]  /*1cf0*/  FADD R57, -R56.reuse, R57 ;  /* 0x0000003938397221 */ /* 0x040fe20000000100 */
[----:B------:R-:W-:Y:S01]  /*1d00*/  FADD R65, -R56, R65 ;  /* 0x0000004138417221 */ /* 0x000fe20000000100 */
[----:B------:R-:W-:Y:S01]  /*1d10*/  FMUL R0, R24, 1.5 ;  /* 0x3fc0000018007820 */ /* 0x000fe20000400000 */
[----:B------:R-:W-:Y:S01]  /*1d20*/  FADD R60, R60, R31 ;  /* 0x0000001f3c3c7221 */ /* 0x000fe20000000000 */
[----:B------:R-:W-:Y:S01]  /*1d30*/  FADD R64, -R31, R64 ;  /* 0x000000401f407221 */ /* 0x000fe20000000100 */
[----:B------:R-:W-:Y:S01]  /*1d40*/  FFMA R56, R56, -1.5, R45 ;  /* 0xbfc0000038387823 */ /* 0x000fe2000000002d */
[----:B------:R-:W-:Y:S01]  /*1d50*/  FADD R55, R30, R55 ;  /* 0x000000371e377221 */ /* 0x000fe20000000000 */
[C---:B------:R-:W-:Y:S01]  /*1d60*/  FFMA R36, R25.reuse, -1.5, R36 ;  /* 0xbfc0000019247823 */ /* 0x040fe20000000024 */
[C---:B------:R-:W-:Y:S01]  /*1d70*/  FFMA R52, R25.reuse, -0.5, R52 ;  /* 0xbf00000019347823 */ /* 0x040fe20000000034 */
[C---:B------:R-:W-:Y:S01]  /*1d80*/  FFMA R34, R25.reuse, -2.5, R34 ;  /* 0xc020000019227823 */ /* 0x040fe20000000022 */
[C---:B------:R-:W-:Y:S01]  /*1d90*/  FFMA R51, R25.reuse, 0.5, R51 ;  /* 0x3f00000019337823 */ /* 0x040fe20000000033 */
[----:B------:R-:W-:Y:S01]  /*1da0*/  FADD R31, -R25, R54 ;  /* 0x00000036191f7221 */ /* 0x000fe20000000100 */
[----:B------:R-:W-:Y:S01]  /*1db0*/  FMUL R45, R24, 0.5 ;  /* 0x3f000000182d7820 */ /* 0x000fe20000400000 */
[----:B------:R-:W-:Y:S01]  /*1dc0*/  FADD R49, R49, -R22 ;  /* 0x8000001631317221 */ /* 0x000fe20000000000 */
[C---:B------:R-:W-:Y:S01]  /*1dd0*/  FADD R33, -R30.reuse, R33 ;  /* 0x000000211e217221 */ /* 0x040fe20000000100 */
[----:B------:R-:W-:Y:S01]  /*1de0*/  FADD R27, -R30, R27 ;  /* 0x0000001b1e1b7221 */ /* 0x000fe20000000100 */
[----:B------:R-:W-:Y:S01]  /*1df0*/  FADD R25, R38, -R25 ;  /* 0x8000001926197221 */ /* 0x000fe20000000000 */
[----:B------:R-:W-:Y:S01]  /*1e00*/  FADD R67, R30, R67 ;  /* 0x000000431e437221 */ /* 0x000fe20000000000 */
[C---:B------:R-:W-:Y:S01]  /*1e10*/  FFMA R22, R0.reuse, -1.5, R39 ;  /* 0xbfc0000000167823 */ /* 0x040fe20000000027 */
[----:B------:R-:W-:Y:S01]  /*1e20*/  FADD R38, R55, -R0 ;  /* 0x8000000037267221 */ /* 0x000fe20000000000 */
[----:B------:R-:W-:Y:S01]  /*1e30*/  FADD R39, -R0, R36 ;  /* 0x0000002400277221 */ /* 0x000fe20000000100 */
[C---:B------:R-:W-:Y:S01]  /*1e40*/  FADD R42, -R35.reuse, R42 ;  /* 0x0000002a232a7221 */ /* 0x040fe20000000100 */
[----:B------:R-:W-:Y:S01]  /*1e50*/  FFMA R50, R35, -1.5, R50 ;  /* 0xbfc0000023327823 */ /* 0x000fe20000000032 */
[----:B------:R-:W-:Y:S01]  /*1e60*/  FADD R56, R56, -R35 ;  /* 0x8000002338387221 */ /* 0x000fe20000000000 */
[----:B------:R-:W-:Y:S01]  /*1e70*/  FADD R28, R28, R45 ;  /* 0x0000002d1c1c7221 */ /* 0x000fe20000000000 */
[C---:B------:R-:W-:Y:S01]  /*1e80*/  FADD R36, -R24.reuse, R29 ;  /* 0x0000001d18247221 */ /* 0x040fe20000000100 */
        /* <DEDUP_REMOVED lines=8> */
[----:B------:R-:W-:Y:S01]  /*1f10*/  FADD R25, -R24, R25 ;  /* 0x0000001918197221 */ /* 0x000fe20000000100 */
[C---:B------:R-:W-:Y:S01]  /*1f20*/  FMUL R35, R23.reuse, 2.5 ;  /* 0x4020000017237820 */ /* 0x040fe20000400000 */
[C---:B------:R-:W-:Y:S01]  /*1f30*/  FADD R52, -R0.reuse, R52 ;  /* 0x0000003400347221 */ /* 0x040fe20000000100 */
[C---:B------:R-:W-:Y:S01]  /*1f40*/  FADD R34, -R0.reuse, R34 ;  /* 0x0000002200227221 */ /* 0x040fe20000000100 */
[C---:B------:R-:W-:Y:S01]  /*1f50*/  FADD R49, -R0.reuse, R49 ;  /* 0x0000003100317221 */ /* 0x040fe20000000100 */
[C---:B------:R-:W-:Y:S01]  /*1f60*/  FADD R51, -R0.reuse, R51 ;  /* 0x0000003300337221 */ /* 0x040fe20000000100 */
[----:B------:R-:W-:Y:S01]  /*1f70*/  FADD R54, -R0, R67 ;  /* 0x0000004300367221 */ /* 0x000fe20000000100 */
[----:B------:R-:W-:Y:S01]  /*1f80*/  FADD R24, R23, R23 ;  /* 0x0000001717187221 */ /* 0x000fe20000000000 */
[----:B------:R-:W-:Y:S01]  /*1f90*/  FFMA R64, R45, 1.5, R64 ;  /* 0x3fc000002d407823 */ /* 0x000fe20000000040 */
[----:B------:R-:W-:Y:S01]  /*1fa0*/  FADD R0, R38, -R13 ;  /* 0x8000000d26007221 */ /* 0x000fe20000000000 */
[----:B------:R-:W-:Y:S01]  /*1fb0*/  FFMA R38, R7, 2.5, R28 ;  /* 0x4020000007267823 */ /* 0x000fe2000000001c */
[----:B------:R-:W-:Y:S01]  /*1fc0*/  FADD R60, R45, R60 ;  /* 0x0000003c2d3c7221 */ /* 0x000fe20000000000 */
[----:B------:R-:W-:Y:S01]  /*1fd0*/  FFMA R28, R7, -0.5, R66 ;  /* 0xbf000000071c7823 */ /* 0x000fe20000000042 */
[----:B------:R-:W-:Y:S01]  /*1fe0*/  FADD R23, R35, R35 ;  /* 0x0000002323177221 */ /* 0x000fe20000000000 */
[----:B------:R-:W-:Y:S01]  /*1ff0*/  FADD R66, R24, R24 ;  /* 0x0000001818427221 */ /* 0x000fe20000000000 */
[C---:B------:R-:W-:Y:S01]  /*2000*/  FADD R61, R45.reuse, R61 ;  /* 0x0000003d2d3d7221 */ /* 0x040fe20000000000 */
[C---:B------:R-:W-:Y:S01]  /*2010*/  FADD R62, R45.reuse, R62 ;  /* 0x0000003e2d3e7221 */ /* 0x040fe20000000000 */
[----:B------:R-:W-:Y:S01]  /*2020*/  FADD R32, R45, R32 ;  /* 0x000000202d207221 */ /* 0x000fe20000000000 */
[----:B------:R-:W-:Y:S01]  /*2030*/  FFMA R64, R13, 0.5, R64 ;  /* 0x3f0000000d407823 */ /* 0x000fe20000000040 */
[----:B------:R-:W-:Y:S01]  /*2040*/  FADD R58, R7, R7 ;  /* 0x00000007073a7221 */ /* 0x000fe20000000000 */
[----:B------:R-:W-:Y:S01]  /*2050*/  FADD R60, R60, -R23 ;  /* 0x800000173c3c7221 */ /* 0x000fe20000000000 */
[----:B------:R-:W-:Y:S01]  /*2060*/  FADD R23, R33, -R66 ;  /* 0x8000004221177221 */ /* 0x000fe20000000000 */
[C---:B------:R-:W-:Y:S01]  /*2070*/  FFMA R50, R13.reuse, -2.5, R50 ;  /* 0xc02000000d327823 */ /* 0x040fe20000000032 */
[----:B------:R-:W-:Y:S01]  /*2080*/  FFMA R22, R13, -1.5, R22 ;  /* 0xbfc000000d167823 */ /* 0x000fe20000000016 */
[----:B------:R-:W-:Y:S01]  /*2090*/  FADD R54, R54, -R13 ;  /* 0x8000000d36367221 */ /* 0x000fe20000000000 */
[C---:B------:R-:W-:Y:S01]  /*20a0*/  FADD R61, R35.reuse, R61 ;  /* 0x0000003d233d7221 */ /* 0x040fe20000000000 */
[C---:B------:R-:W-:Y:S01]  /*20b0*/  FADD R62, -R35.reuse, R62 ;  /* 0x0000003e233e7221 */ /* 0x040fe20000000100 */
[C---:B------:R-:W-:Y:S01]  /*20c0*/  FFMA R32, R35.reuse, 0.5, R32 ;  /* 0x3f00000023207823 */ /* 0x040fe20000000020 */
[C---:B------:R-:W-:Y:S01]  /*20d0*/  FADD R64, R35.reuse, R64 ;  /* 0x0000004023407221 */ /* 0x040fe20000000000 */
[----:B------:R-:W-:Y:S01]  /*20e0*/  FFMA R33, R35, -1.5, R38 ;  /* 0xbfc0000023217823 */ /* 0x000fe20000000026 */
[----:B------:R-:W-:Y:S01]  /*20f0*/  FADD R13, R25, R58 ;  /* 0x0000003a190d7221 */ /* 0x000fe20000000000 */
[----:B------:R-:W-:Y:S01]  /*2100*/  FMUL R35, R10, 0.5 ;  /* 0x3f0000000a237820 */ /* 0x000fe20000400000 */
[----:B------:R-:W-:Y:S01]  /*2110*/  FADD R25, R53, R53 ;  /* 0x0000003535197221 */ /* 0x000fe20000000000 */
[----:B------:R-:W-:Y:S01]  /*2120*/  FFMA R56, R7, 0.5, R56 ;  /* 0x3f00000007387823 */ /* 0x000fe20000000038 */
[----:B------:R-:W-:Y:S01]  /*2130*/  FFMA R28, R53, 1.5, R28 ;  /* 0x3fc00000351c7823 */ /* 0x000fe2000000001c */
[----:B------:R-:W-:Y:S01]  /*2140*/  FADD R37, R35, R35 ;  /* 0x0000002323257221 */ /* 0x000fe20000000000 */
[----:B------:R-:W-:Y:S01]  /*2150*/  FADD R27, R42, -R25 ;  /* 0x800000192a1b7221 */ /* 0x000fe20000000000 */
[----:B------:R-:W-:Y:S01]  /*2160*/  FADD R25, R25, R29 ;  /* 0x0000001d19197221 */ /* 0x000fe20000000000 */
[C---:B------:R-:W-:Y:S01]  /*2170*/  FADD R26, R53.reuse, R26 ;  /* 0x0000001a351a7221 */ /* 0x040fe20000000000 */
[C---:B------:R-:W-:Y:S01]  /*2180*/  FADD R30, -R53.reuse, R30 ;  /* 0x0000001e351e7221 */ /* 0x040fe20000000100 */
[C---:B------:R-:W-:Y:S01]  /*2190*/  FFMA R36, R53.reuse, -0.5, R36 ;  /* 0xbf00000035247823 */ /* 0x040fe20000000024 */
[C---:B------:R-:W-:Y:S01]  /*21a0*/  FADD R31, R53.reuse, R50 ;  /* 0x00000032351f7221 */ /* 0x040fe20000000000 */
[C---:B------:R-:W-:Y:S01]  /*21b0*/  FFMA R29, R53.reuse, -1.5, R56 ;  /* 0xbfc00000351d7823 */ /* 0x040fe20000000038 */
[----:B------:R-:W-:Y:S01]  /*21c0*/  FADD R53, -R53, R54 ;  /* 0x0000003635357221 */ /* 0x000fe20000000100 */
[----:B------:R-:W-:Y:S01]  /*21d0*/  FADD R28, R37, R28 ;  /* 0x0000001c251c7221 */ /* 0x000fe20000000000 */
[----:B------:R-:W-:Y:S01]  /*21e0*/  FMUL R37, R10, 2.5 ;  /* 0x402000000a257820 */ /* 0x000fe20000400000 */
[----:B------:R-:W-:Y:S01]  /*21f0*/  FADD R7, -R58, R39 ;  /* 0x000000273a077221 */ /* 0x000fe20000000100 */
[----:B------:R-:W-:Y:S01]  /*2200*/  FADD R39, R10, R10 ;  /* 0x0000000a0a277221 */ /* 0x000fe20000000000 */
[C---:B------:R-:W-:Y:S01]  /*2210*/  FFMA R30, R35.reuse, 2.5, R30 ;  /* 0x40200000231e7823 */ /* 0x040fe2000000001e */
[C---:B------:R-:W-:Y:S01]  /*2220*/  FFMA R26, R35.reuse, -0.5, R26 ;  /* 0xbf000000231a7823 */ /* 0x040fe2000000001a */
[C---:B------:R-:W-:Y:S01]  /*2230*/  FADD R36, R35.reuse, R36 ;  /* 0x0000002423247221 */ /* 0x040fe20000000000 */
[C---:B------:R-:W-:Y:S01]  /*2240*/  FADD R25, R35.reuse, R25 ;  /* 0x0000001923197221 */ /* 0x040fe20000000000 */
[----:B------:R-:W-:Y:S01]  /*2250*/  FFMA R53, R35, 1.5, R53 ;  /* 0x3fc0000023357823 */ /* 0x000fe20000000035 */
[----:B------:R-:W-:Y:S01]  /*2260*/  FADD R35, -R37, R32 ;  /* 0x0000002025237221 */ /* 0x000fe20000000100 */
[C---:B------:R-:W-:Y:S01]  /*2270*/  FADD R22, -R24.reuse, R22 ;  /* 0x0000001618167221 */ /* 0x040fe20000000100 */
[----:B------:R-:W-:Y:S01]  /*2280*/  FMUL R10, R21, 2.5 ;  /* 0x40200000150a7820 */ /* 0x000fe20000400000 */
[----:B------:R-:W-:Y:S01]  /*2290*/  FADD R32, R37, R37 ;  /* 0x0000002525207221 */ /* 0x000fe20000000000 */
[C---:B------:R-:W-:Y:S01]  /*22a0*/  FADD R52, -R24.reuse, R52 ;  /* 0x0000003418347221 */ /* 0x040fe20000000100 */
[C---:B------:R-:W-:Y:S01]  /*22b0*/  FADD R34, R24.reuse, R34 ;  /* 0x0000002218227221 */ /* 0x040fe20000000000 */
[C---:B------:R-:W-:Y:S01]  /*22c0*/  FADD R41, R24.reuse, R41 ;  /* 0x0000002918297221 */ /* 0x040fe20000000000 */
[C---:B------:R-:W-:Y:S01]  /*22d0*/  FADD R57, -R24.reuse, R57 ;  /* 0x0000003918397221 */ /* 0x040fe20000000100 */
[C---:B------:R-:W-:Y:S01]  /*22e0*/  FFMA R63, R24.reuse, 0.5, R63 ;  /* 0x3f000000183f7823 */ /* 0x040fe2000000003f */
[C---:B------:R-:W-:Y:S01]  /*22f0*/  FFMA R51, R24.reuse, -0.5, R51 ;  /* 0xbf00000018337823 */ /* 0x040fe20000000033 */
[C---:B------:R-:W-:Y:S01]  /*2300*/  FADD R0, R24.reuse, R0 ;  /* 0x0000000018007221 */ /* 0x040fe20000000000 */
[C---:B------:R-:W-:Y:S01]  /*2310*/  FFMA R7, R24.reuse, 1.5, R7 ;  /* 0x3fc0000018077823 */ /* 0x040fe20000000007 */
[----:B------:R-:W-:Y:S01]  /*2320*/  FFMA R13, R24, -1.5, R13 ;  /* 0xbfc00000180d7823 */ /* 0x000fe2000000000d */
[C---:B------:R-:W-:Y:S01]  /*2330*/  FADD R50, R39.reuse, R39 ;  /* 0x0000002727327221 */ /* 0x040fe20000000000 */
[C---:B------:R-:W-:Y:S01]  /*2340*/  FADD R24, R44.reuse, R44 ;  /* 0x0000002c2c187221 */ /* 0x040fe20000000000 */
[C---:B------:R-:W-:Y:S01]  /*2350*/  FADD R27, -R44.reuse, R27 ;  /* 0x0000001b2c1b7221 */ /* 0x040fe20000000100 */
[----:B------:R-:W-:Y:S01]  /*2360*/  FFMA R31, R44, -1.5, R31 ;  /* 0xbfc000002c1f7823 */ /* 0x000fe2000000001f */
[----:B------:R-:W-:Y:S01]  /*2370*/  FADD R44, -R39, R23 ;  /* 0x00000017272c7221 */ /* 0x000fe20000000100 */
[C---:B------:R-:W-:Y:S01]  /*2380*/  FADD R60, -R37.reuse, R60 ;  /* 0x0000003c253c7221 */ /* 0x040fe20000000100 */
[----:B------:R-:W-:Y:S01]  /*2390*/  FFMA R64, R37, -1.5, R64 ;  /* 0xbfc0000025407823 */ /* 0x000fe20000000040 */
[----:B------:R-:W-:Y:S01]  /*23a0*/  FFMA R38, R39, 1.5, R22 ;  /* 0x3fc0000027267823 */ /* 0x000fe20000000016 */
[----:B------:R-:W-:Y:S01]  /*23b0*/  FADD R23, R10, R10 ;  /* 0x0000000a0a177221 */ /* 0x000fe20000000000 */
[----:B------:R-:W-:Y:S01]  /*23c0*/  FADD R55, R33, -R32 ;  /* 0x8000002021377221 */ /* 0x000fe20000000000 */
[----:B------:R-:W-:Y:S01]  /*23d0*/  FADD R49, R66, R49 ;  /* 0x0000003142317221 */ /* 0x000fe20000000000 */
[----:B------:R-:W-:Y:S01]  /*23e0*/  FADD R22, R50, R7 ;  /* 0x0000000732167221 */ /* 0x000fe20000000000 */
[----:B------:R-:W-:Y:S01]  /*23f0*/  FADD R32, R13, -R50 ;  /* 0x800000320d207221 */ /* 0x000fe20000000000 */
[----:B------:R-:W-:Y:S01]  /*2400*/  FADD R50, R43, R43 ;  /* 0x0000002b2b327221 */ /* 0x000fe20000000000 */
[----:B------:R-:W-:Y:S01]  /*2410*/  FADD R24, R29, -R24 ;  /* 0x800000181d187221 */ /* 0x000fe20000000000 */
[----:B------:R-:W-:Y:S01]  /*2420*/  FFMA R42, R39, -1.5, R0 ;  /* 0xbfc00000272a7823 */ /* 0x000fe20000000000 */
[----:B------:R-:W-:Y:S01]  /*2430*/  FADD R59, R21, R21 ;  /* 0x00000015153b7221 */ /* 0x000fe20000000000 */
[----:B------:R-:W-:Y:S01]  /*2440*/  FADD R0, R60, R23 ;  /* 0x000000173c007221 */ /* 0x000fe20000000000 */
[----:B------:R-:W-:Y:S01]  /*2450*/  FADD R7, -R23, R64 ;  /* 0x0000004017077221 */ /* 0x000fe20000000100 */
[----:B------:R-:W-:Y:S01]  /*2460*/  FFMA R29, R37, 0.5, R62 ;  /* 0x3f000000251d7823 */ /* 0x000fe2000000003e */
[C---:B------:R-:W-:Y:S01]  /*2470*/  FFMA R52, R39.reuse, 2.5, R52 ;  /* 0x4020000027347823 */ /* 0x040fe20000000034 */
[C---:B------:R-:W-:Y:S01]  /*2480*/  FFMA R34, R39.reuse, -0.5, R34 ;  /* 0xbf00000027227823 */ /* 0x040fe20000000022 */
[C---:B------:R-:W-:Y:S01]  /*2490*/  FFMA R41, R39.reuse, -2.5, R41 ;  /* 0xc020000027297823 */ /* 0x040fe20000000029 */
[C---:B------:R-:W-:Y:S01]  /*24a0*/  FFMA R57, R39.reuse, 0.5, R57 ;  /* 0x3f00000027397823 */ /* 0x040fe20000000039 */
[C---:B------:R-:W-:Y:S01]  /*24b0*/  FADD R63, -R39.reuse, R63 ;  /* 0x0000003f273f7221 */ /* 0x040fe20000000100 */
[C---:B------:R-:W-:Y:S01]  /*24c0*/  FADD R51, R39.reuse, R51 ;  /* 0x0000003327337221 */ /* 0x040fe20000000000 */
[----:B------:R-:W-:Y:S01]  /*24d0*/  FADD R49, R39, R49 ;  /* 0x0000003127317221 */ /* 0x000fe20000000000 */
[----:B------:R-:W-:Y:S01]  /*24e0*/  FFMA R23, R43, 0.5, R36 ;  /* 0x3f0000002b177823 */ /* 0x000fe20000000024 */
[----:B------:R-:W-:Y:S01]  /*24f0*/  FFMA R61, R37, -2.5, R61 ;  /* 0xc0200000253d7823 */ /* 0x000fe2000000003d */
[----:B------:R-:W-:Y:S01]  /*2500*/  FADD R39, -R50, R25 ;  /* 0x0000001932277221 */ /* 0x000fe20000000100 */
[C---:B------:R-:W-:Y:S01]  /*2510*/  FFMA R37, R43.reuse, -0.5, R30 ;  /* 0xbf0000002b257823 */ /* 0x040fe2000000001e */
[C---:B------:R-:W-:Y:S01]  /*2520*/  FFMA R33, R43.reuse, -2.5, R26 ;  /* 0xc02000002b217823 */ /* 0x040fe2000000001a */
[----:B------:R-:W-:Y:S01]  /*2530*/  FFMA R13, R43, 1.5, R24 ;  /* 0x3fc000002b0d7823 */ /* 0x000fe20000000018 */
[----:B------:R-:W-:Y:S01]  /*2540*/  FADD R25, R59, R59 ;  /* 0x0000003b3b197221 */ /* 0x000fe20000000000 */
[----:B------:R-:W-:Y:S01]  /*2550*/  FFMA R43, R43, -1.5, R28 ;  /* 0xbfc000002b2b7823 */ /* 0x000fe2000000001c */
[----:B------:R-:W-:Y:S01]  /*2560*/  FFMA R29, R10, 2.5, R29 ;  /* 0x402000000a1d7823 */ /* 0x000fe2000000001d */
[----:B------:R-:W-:Y:S01]  /*2570*/  FMUL R56, R14, 2.5 ;  /* 0x402000000e387820 */ /* 0x000fe20000400000 */
[----:B------:R-:W-:Y:S01]  /*2580*/  FADD R28, -R46, R23 ;  /* 0x000000172e1c7221 */ /* 0x000fe20000000100 */
[----:B------:R-:W-:Y:S01]  /*2590*/  FADD R45, R27, R50 ;  /* 0x000000321b2d7221 */ /* 0x000fe20000000000 */
[C---:B------:R-:W-:Y:S01]  /*25a0*/  FADD R31, -R50.reuse, R31 ;  /* 0x0000001f321f7221 */ /* 0x040fe20000000100 */
[----:B------:R-:W-:Y:S01]  /*25b0*/  FADD R53, R50, R53 ;  /* 0x0000003532357221 */ /* 0x000fe20000000000 */
[----:B------:R-:W-:Y:S01]  /*25c0*/  FFMA R36, R59, -1.5, R22 ;  /* 0xbfc000003b247823 */ /* 0x000fe20000000016 */
[----:B------:R-:W-:Y:S01]  /*25d0*/  FADD R23, R14, R14 ;  /* 0x0000000e0e177221 */ /* 0x000fe20000000000 */
[C---:B------:R-:W-:Y:S01]  /*25e0*/  FFMA R61, R10.reuse, 0.5, R61 ;  /* 0x3f0000000a3d7823 */ /* 0x040fe2000000003d */
[C---:B------:R-:W-:Y:S01]  /*25f0*/  FFMA R35, R10.reuse, -0.5, R35 ;  /* 0xbf0000000a237823 */ /* 0x040fe20000000023 */
[----:B------:R-:W-:Y:S01]  /*2600*/  FFMA R27, R10, 1.5, R55 ;  /* 0x3fc000000a1b7823 */ /* 0x000fe20000000037 */
[C---:B------:R-:W-:Y:S01]  /*2610*/  FADD R21, -R25.reuse, R49 ;  /* 0x0000003119157221 */ /* 0x040fe20000000100 */
[----:B------:R-:W-:Y:S01]  /*2620*/  FADD R10, R44, R25 ;  /* 0x000000192c0a7221 */ /* 0x000fe20000000000 */
[----:B------:R-:W-:Y:S01]  /*2630*/  FADD R24, R25, R38 ;  /* 0x0000002619187221 */ /* 0x000fe20000000000 */
[----:B------:R-:W-:Y:S01]  /*2640*/  FFMA R49, R59, 1.5, R32 ;  /* 0x3fc000003b317823 */ /* 0x000fe20000000020 */
[----:B------:R-:W-:Y:S01]  /*2650*/  FADD R25, -R25, R42 ;  /* 0x0000002a19197221 */ /* 0x000fe20000000100 */
[C---:B------:R-:W-:Y:S01]  /*2660*/  FFMA R52, R59.reuse, -0.5, R52 ;  /* 0xbf0000003b347823 */ /* 0x040fe20000000034 */
[----:B------:R-:W-:Y:S01]  /*2670*/  FADD R26, -R46, R33 ;  /* 0x000000212e1a7221 */ /* 0x000fe20000000100 */
[----:B------:R-:W-:Y:S01]  /*2680*/  FADD R32, R56, R29 ;  /* 0x0000001d38207221 */ /* 0x000fe20000000000 */
[----:B------:R-:W-:Y:S01]  /*2690*/  FFMA R38, R59, -2.5, R34 ;  /* 0xc02000003b267823 */ /* 0x000fe20000000022 */
[C---:B------:R-:W-:Y:S01]  /*26a0*/  FFMA R31, R46.reuse, 1.5, R31 ;  /* 0x3fc000002e1f7823 */ /* 0x040fe2000000001f */
[----:B------:R-:W-:Y:S01]  /*26b0*/  FFMA R53, R46, -1.5, R53 ;  /* 0xbfc000002e357823 */ /* 0x000fe20000000035 */
[C---:B------:R-:W-:Y:S01]  /*26c0*/  FADD R29, R56.reuse, R0 ;  /* 0x00000000381d7221 */ /* 0x040fe20000000000 */
[----:B------:R-:W-:Y:S01]  /*26d0*/  FFMA R33, R56, 1.5, R7 ;  /* 0x3fc0000038217823 */ /* 0x000fe20000000007 */
[----:B------:R-:W-:Y:S01]  /*26e0*/  FADD R62, -R23, R36 ;  /* 0x00000024173e7221 */ /* 0x000fe20000000100 */
[C---:B------:R-:W-:Y:S01]  /*26f0*/  FFMA R41, R59.reuse, 0.5, R41 ;  /* 0x3f0000003b297823 */ /* 0x040fe20000000029 */
[C---:B------:R-:W-:Y:S01]  /*2700*/  FFMA R42, R59.reuse, 2.5, R57 ;  /* 0x402000003b2a7823 */ /* 0x040fe20000000039 */
[C---:B------:R-:W-:Y:S01]  /*2710*/  FFMA R44, R59.reuse, -0.5, R63 ;  /* 0xbf0000003b2c7823 */ /* 0x040fe2000000003f */
[----:B------:R-:W-:Y:S01]  /*2720*/  FFMA R51, R59, 0.5, R51 ;  /* 0x3f0000003b337823 */ /* 0x000fe20000000033 */
[C---:B------:R-:W-:Y:S01]  /*2730*/  FADD R22, -R46.reuse, R37 ;  /* 0x000000252e167221 */ /* 0x040fe20000000100 */
[C---:B------:R-:W-:Y:S01]  /*2740*/  FADD R30, R46.reuse, R45 ;  /* 0x0000002d2e1e7221 */ /* 0x040fe20000000000 */
[C---:B------:R-:W-:Y:S01]  /*2750*/  FADD R39, -R46.reuse, R39 ;  /* 0x000000272e277221 */ /* 0x040fe20000000100 */
[----:B------:R-:W-:Y:S01]  /*2760*/  FADD R50, R13, R46 ;  /* 0x0000002e0d327221 */ /* 0x000fe20000000000 */
[----:B------:R-:W-:Y:S01]  /*2770*/  FADD R54, -R46, R43 ;  /* 0x0000002b2e367221 */ /* 0x000fe20000000100 */
[----:B------:R-:W-:Y:S01]  /*2780*/  FADD R0, R27, R56 ;  /* 0x000000381b007221 */ /* 0x000fe20000000000 */
[----:B------:R-:W-:Y:S01]  /*2790*/  FMUL R36, R15, 1.5 ;  /* 0x3fc000000f247820 */ /* 0x000fe20000400000 */
[----:B------:R-:W-:Y:S01]  /*27a0*/  FADD R46, R12, R12 ;  /* 0x0000000c0c2e7221 */ /* 0x000fe20000000000 */
[C---:B------:R-:W-:Y:S01]  /*27b0*/  FFMA R27, R23.reuse, -1.5, R24 ;  /* 0xbfc00000171b7823 */ /* 0x040fe20000000018 */
[C---:B------:R-:W-:Y:S01]  /*27c0*/  FADD R14, R56.reuse, R61 ;  /* 0x0000003d380e7221 */ /* 0x040fe20000000000 */
[----:B------:R-:W-:Y:S01]  /*27d0*/  FADD R34, R56, R35 ;  /* 0x0000002338227221 */ /* 0x000fe20000000000 */
[C---:B------:R-:W-:Y:S01]  /*27e0*/  FADD R7, -R23.reuse, R52 ;  /* 0x0000003417077221 */ /* 0x040fe20000000100 */
[C---:B------:R-:W-:Y:S01]  /*27f0*/  FFMA R25, R23.reuse, 1.5, R25 ;  /* 0x3fc0000017197823 */ /* 0x040fe20000000019 */
[C---:B------:R-:W-:Y:S01]  /*2800*/  FADD R13, -R23.reuse, R38 ;  /* 0x00000026170d7221 */ /* 0x040fe20000000100 */
[----:B------:R-:W-:Y:S01]  /*2810*/  FADD R43, -R23, R21 ;  /* 0x00000015172b7221 */ /* 0x000fe20000000100 */
[----:B------:R-:W-:Y:S01]  /*2820*/  FADD R24, R49, R23 ;  /* 0x0000001731187221 */ /* 0x000fe20000000000 */
[C---:B------:R-:W-:Y:S01]  /*2830*/  FFMA R60, R12.reuse, 0.5, R31 ;  /* 0x3f0000000c3c7823 */ /* 0x040fe2000000001f */
[C---:B------:R-:W-:Y:S01]  /*2840*/  FFMA R58, R12.reuse, 2.5, R33 ;  /* 0x402000000c3a7823 */ /* 0x040fe20000000021 */
[C---:B------:R-:W-:Y:S01]  /*2850*/  FFMA R52, R12.reuse, -0.5, R53 ;  /* 0xbf0000000c347823 */ /* 0x040fe20000000035 */
[----:B------:R-:W-:Y:S01]  /*2860*/  FFMA R56, R12, 1.5, R47 ;  /* 0x3fc000000c387823 */ /* 0x000fe2000000002f */
[C---:B------:R-:W-:Y:S01]  /*2870*/  FADD R38, R23.reuse, R41 ;  /* 0x0000002917267221 */ /* 0x040fe20000000000 */
[C---:B------:R-:W-:Y:S01]  /*2880*/  FADD R42, R23.reuse, R42 ;  /* 0x0000002a172a7221 */ /* 0x040fe20000000000 */
[C---:B------:R-:W-:Y:S01]  /*2890*/  FADD R44, R23.reuse, R44 ;  /* 0x0000002c172c7221 */ /* 0x040fe20000000000 */
[C---:B------:R-:W-:Y:S01]  /*28a0*/  FADD R10, R23.reuse, R10 ;  /* 0x0000000a170a7221 */ /* 0x040fe20000000000 */
[----:B------:R-:W-:Y:S01]  /*28b0*/  FADD R21, -R23, R51 ;  /* 0x0000003317157221 */ /* 0x000fe20000000100 */
[----:B------:R-:W-:Y:S01]  /*28c0*/  FADD R12, R36, R36 ;  /* 0x00000024240c7221 */ /* 0x000fe20000000000 */
[----:B------:R-:W-:Y:S01]  /*28d0*/  FADD R23, -R46, R27 ;  /* 0x0000001b2e177221 */ /* 0x000fe20000000100 */
[----:B------:R-:W-:Y:S01]  /*28e0*/  FADD R46, R25, R46 ;  /* 0x0000002e192e7221 */ /* 0x000fe20000000000 */
[----:B------:R-:W-:Y:S01]  /*28f0*/  FADD R41, R15, R15 ;  /* 0x0000000f0f297221 */ /* 0x000fe20000000000 */
[--C-:B------:R-:W-:Y:S01]  /*2900*/  FADD R35, R40, R11.reuse ;  /* 0x0000000b28237221 */ /* 0x100fe20000000000 */
[--C-:B------:R-:W-:Y:S01]  /*2910*/  FADD R31, R50, R11.reuse ;  /* 0x0000000b321f7221 */ /* 0x100fe20000000000 */
[--C-:B------:R-:W-:Y:S01]  /*2920*/  FADD R25, R54, R11.reuse ;  /* 0x0000000b36197221 */ /* 0x100fe20000000000 */
[--C-:B------:R-:W-:Y:S01]  /*2930*/  FADD R37, R0, R11.reuse ;  /* 0x0000000b00257221 */ /* 0x100fe20000000000 */
[----:B------:R-:W-:Y:S01]  /*2940*/  FFMA R33, R11, 1.5, R62 ;  /* 0x3fc000000b217823 */ /* 0x000fe2000000003e */
[----:B------:R-:W-:Y:S01]  /*2950*/  FADD R27, R24, R11 ;  /* 0x0000000b181b7221 */ /* 0x000fe20000000000 */
[----:B------:R-:W-:Y:S01]  /*2960*/  FADD R40, -R15, R26 ;  /* 0x0000001a0f287221 */ /* 0x000fe20000000100 */
[----:B------:R-:W-:Y:S01]  /*2970*/  FADD R0, R43, -R12 ;  /* 0x8000000c2b007221 */ /* 0x000fe20000000000 */
[----:B------:R-:W-:Y:S01]  /*2980*/  FMUL R11, R9, 1.5 ;  /* 0x3fc00000090b7820 */ /* 0x000fe20000400000 */
[C---:B------:R-:W-:Y:S01]  /*2990*/  FADD R30, -R41.reuse, R30 ;  /* 0x0000001e291e7221 */ /* 0x040fe20000000100 */
[C---:B------:R-:W-:Y:S01]  /*29a0*/  FADD R24, -R41.reuse, R29 ;  /* 0x0000001d29187221 */ /* 0x040fe20000000100 */
[C---:B------:R-:W-:Y:S01]  /*29b0*/  FADD R10, -R41.reuse, R10 ;  /* 0x0000000a290a7221 */ /* 0x040fe20000000100 */
[----:B------:R-:W-:Y:S01]  /*29c0*/  FADD R12, -R41, R39 ;  /* 0x00000027290c7221 */ /* 0x000fe20000000100 */
[----:B------:R-:W-:Y:S01]  /*29d0*/  FADD R48, R48, -R41 ;  /* 0x8000002930307221 */ /* 0x000fe20000000000 */
[C---:B------:R-:W-:Y:S01]  /*29e0*/  FFMA R45, R15.reuse, 0.5, R44 ;  /* 0x3f0000000f2d7823 */ /* 0x040fe2000000002c */
[C---:B------:R-:W-:Y:S01]  /*29f0*/  FFMA R28, R15.reuse, 0.5, R28 ;  /* 0x3f0000000f1c7823 */ /* 0x040fe2000000001c */
[----:B------:R-:W-:Y:S01]  /*2a00*/  FADD R68, -R15, R42 ;  /* 0x0000002a0f447221 */ /* 0x000fe20000000100 */
[----:B------:R-:W-:Y:S01]  /*2a10*/  FFMA R41, R9, 0.5, R40 ;  /* 0x3f00000009297823 */ /* 0x000fe20000000028 */
[C---:B------:R-:W-:Y:S01]  /*2a20*/  FADD R62, R15.reuse, R14 ;  /* 0x0000000e0f3e7221 */ /* 0x040fe20000000000 */
[C---:B------:R-:W-:Y:S01]  /*2a30*/  FADD R50, -R15.reuse, R32 ;  /* 0x000000200f327221 */ /* 0x040fe20000000100 */
[C---:B------:R-:W-:Y:S01]  /*2a40*/  FADD R54, R15.reuse, R22 ;  /* 0x000000160f367221 */ /* 0x040fe20000000000 */
[C---:B------:R-:W-:Y:S01]  /*2a50*/  FFMA R64, R15.reuse, 0.5, R34 ;  /* 0x3f0000000f407823 */ /* 0x040fe20000000022 */
[----:B------:R-:W-:Y:S01]  /*2a60*/  FADD R66, R15, R38 ;  /* 0x000000260f427221 */ /* 0x000fe20000000000 */
[C---:B------:R-:W-:Y:S01]  /*2a70*/  FADD R42, R36.reuse, R7 ;  /* 0x00000007242a7221 */ /* 0x040fe20000000000 */
[----:B------:R-:W-:Y:S01]  /*2a80*/  FADD R40, -R11, R0 ;  /* 0x000000000b287221 */ /* 0x000fe20000000100 */
[C---:B------:R-:W-:Y:S01]  /*2a90*/  FADD R14, R15.reuse, R60 ;  /* 0x0000003c0f0e7221 */ /* 0x040fe20000000000 */
[C---:B------:R-:W-:Y:S01]  /*2aa0*/  FADD R22, R15.reuse, R58 ;  /* 0x0000003a0f167221 */ /* 0x040fe20000000000 */
[C---:B------:R-:W-:Y:S01]  /*2ab0*/  FADD R26, R15.reuse, R46 ;  /* 0x0000002e0f1a7221 */ /* 0x040fe20000000000 */
[C---:B------:R-:W-:Y:S01]  /*2ac0*/  FADD R32, R15.reuse, R52 ;  /* 0x000000340f207221 */ /* 0x040fe20000000000 */
[----:B------:R-:W-:Y:S01]  /*2ad0*/  FADD R34, R15, R56 ;  /* 0x000000380f227221 */ /* 0x000fe20000000000 */
[----:B------:R-:W-:Y:S01]  /*2ae0*/  FFMA R7, R36, -1.5, R33 ;  /* 0xbfc0000024077823 */ /* 0x000fe20000000021 */
[----:B------:R-:W-:Y:S01]  /*2af0*/  FMUL R0, R20, 1.5 ;  /* 0x3fc0000014007820 */ /* 0x000fe20000400000 */
[C---:B------:R-:W-:Y:S01]  /*2b00*/  FADD R44, -R36.reuse, R13 ;  /* 0x0000000d242c7221 */ /* 0x040fe20000000100 */
[C---:B------:R-:W-:Y:S01]  /*2b10*/  FFMA R46, R36.reuse, 0.5, R21 ;  /* 0x3f000000242e7823 */ /* 0x040fe20000000015 */
[C---:B------:R-:W-:Y:S01]  /*2b20*/  FADD R38, R36.reuse, R23 ;  /* 0x0000001724267221 */ /* 0x040fe20000000000 */
[C---:B------:R-:W-:Y:S01]  /*2b30*/  FADD R31, -R36.reuse, R31 ;  /* 0x0000001f241f7221 */ /* 0x040fe20000000100 */
[C---:B------:R-:W-:Y:S01]  /*2b40*/  FADD R29, -R36.reuse, R37 ;  /* 0x00000025241d7221 */ /* 0x040fe20000000100 */
[C---:B------:R-:W-:Y:S01]  /*2b50*/  FADD R33, -R36.reuse, R25 ;  /* 0x0000001924217221 */ /* 0x040fe20000000100 */
[----:B------:R-:W-:Y:S01]  /*2b60*/  FADD R27, -R36, R27 ;  /* 0x0000001b241b7221 */ /* 0x000fe20000000100 */
[----:B------:R-:W-:Y:S01]  /*2b70*/  FADD R15, -R9, R45 ;  /* 0x0000002d090f7221 */ /* 0x000fe20000000100 */
[----:B------:R-:W-:Y:S01]  /*2b80*/  FADD R36, R35, -R36 ;  /* 0x8000002423247221 */ /* 0x000fe20000000000 */
[C---:B------:R-:W-:Y:S01]  /*2b90*/  FADD R45, -R9.reuse, R28 ;  /* 0x0000001c092d7221 */ /* 0x040fe20000000100 */
[C---:B------:R-:W-:Y:S01]  /*2ba0*/  FFMA R35, R9.reuse, -2.5, R62 ;  /* 0xc020000009237823 */ /* 0x040fe2000000003e */
[C---:B------:R-:W-:Y:S01]  /*2bb0*/  FFMA R37, R9.reuse, 0.5, R50 ;  /* 0x3f00000009257823 */ /* 0x040fe20000000032 */
[C---:B------:R-:W-:Y:S01]  /*2bc0*/  FFMA R39, R9.reuse, -2.5, R54 ;  /* 0xc020000009277823 */ /* 0x040fe20000000036 */
[C---:B------:R-:W-:Y:S01]  /*2bd0*/  FADD R43, -R9.reuse, R64 ;  /* 0x00000040092b7221 */ /* 0x040fe20000000100 */
[C---:B------:R-:W-:Y:S01]  /*2be0*/  FFMA R25, R9.reuse, -2.5, R66 ;  /* 0xc020000009197823 */ /* 0x040fe20000000042 */
[C---:B------:R-:W-:Y:S01]  /*2bf0*/  FFMA R23, R9.reuse, 0.5, R68 ;  /* 0x3f00000009177823 */ /* 0x040fe20000000044 */
[C---:B------:R-:W-:Y:S01]  /*2c00*/  FADD R30, -R9.reuse, R30 ;  /* 0x0000001e091e7221 */ /* 0x040fe20000000100 */
[C---:B------:R-:W-:Y:S01]  /*2c10*/  FADD R24, -R9.reuse, R24 ;  /* 0x0000001809187221 */ /* 0x040fe20000000100 */
[C---:B------:R-:W-:Y:S01]  /*2c20*/  FADD R13, -R9.reuse, R10 ;  /* 0x0000000a090d7221 */ /* 0x040fe20000000100 */
[C---:B------:R-:W-:Y:S01]  /*2c30*/  FADD R21, -R9.reuse, R12 ;  /* 0x0000000c09157221 */ /* 0x040fe20000000100 */
[C---:B------:R-:W-:Y:S01]  /*2c40*/  FADD R48, -R9.reuse, R48 ;  /* 0x0000003009307221 */ /* 0x040fe20000000100 */
[----:B------:R-:W-:Y:S01]  /*2c50*/  FADD R28, R9, R9 ;  /* 0x00000009091c7221 */ /* 0x000fe20000000000 */
[C---:B------:R-:W-:Y:S01]  /*2c60*/  FFMA R9, R11.reuse, -2.5, R42 ;  /* 0xc02000000b097823 */ /* 0x040fe2000000002a */
[----:B------:R-:W-:Y:S01]  /*2c70*/  FADD R53, R0, R0 ;  /* 0x0000000000357221 */ /* 0x000fe20000000000 */
[C---:B------:R-:W-:Y:S01]  /*2c80*/  FADD R12, -R11.reuse, R46 ;  /* 0x0000002e0b0c7221 */ /* 0x040fe20000000100 */
[C---:B------:R-:W-:Y:S01]  /*2c90*/  FFMA R42, R11.reuse, -1.5, R38 ;  /* 0xbfc000000b2a7823 */ /* 0x040fe20000000026 */
[C---:B------:R-:W-:Y:S01]  /*2ca0*/  FADD R46, -R11.reuse, R14 ;  /* 0x0000000e0b2e7221 */ /* 0x040fe20000000100 */
[C---:B------:R-:W-:Y:S01]  /*2cb0*/  FADD R51, R20.reuse, R20 ;  /* 0x0000001414337221 */ /* 0x040fe20000000000 */
[----:B------:R-:W-:Y:S01]  /*2cc0*/  FFMA R14, R20, 2.5, R37 ;  /* 0x40200000140e7823 */ /* 0x000fe20000000025 */
[C---:B------:R-:W-:Y:S01]  /*2cd0*/  FADD R52, R11.reuse, R11 ;  /* 0x0000000b0b347221 */ /* 0x040fe20000000000 */
[----:B------:R-:W-:Y:S01]  /*2ce0*/  FADD R50, -R11, R32 ;  /* 0x000000200b327221 */ /* 0x000fe20000000100 */
[----:B------:R-:W-:Y:S01]  /*2cf0*/  FADD R37, R40, R53 ;  /* 0x0000003528257221 */ /* 0x000fe20000000000 */
[----:B------:R-:W-:Y:S01]  /*2d00*/  FADD R53, -R53, R42 ;  /* 0x0000002a35357221 */ /* 0x000fe20000000100 */
[C---:B------:R-:W-:Y:S01]  /*2d10*/  FADD R42, R51.reuse, R24 ;  /* 0x00000018332a7221 */ /* 0x040fe20000000000 */
[----:B------:R-:W-:Y:S01]  /*2d20*/  FADD R24, R51, R21 ;  /* 0x0000001533187221 */ /* 0x000fe20000000000 */
[----:B------:R-:W-:Y:S01]  /*2d30*/  FADD R7, R7, -R52 ;  /* 0x8000003407077221 */ /* 0x000fe20000000000 */
[----:B------:R-:W-:Y:S01]  /*2d40*/  FADD R21, -R51, R50 ;  /* 0x0000003233157221 */ /* 0x000fe20000000100 */
[----:B------:R-:W-:Y:S01]  /*2d50*/  FMUL R50, R17, 1.5 ;  /* 0x3fc0000011327820 */ /* 0x000fe20000400000 */
[C---:B------:R-:W-:Y:S01]  /*2d60*/  FFMA R10, R11.reuse, 0.5, R44 ;  /* 0x3f0000000b0a7823 */ /* 0x040fe2000000002c */
[----:B------:R-:W-:Y:S01]  /*2d70*/  FFMA R7, R0, 1.5, R7 ;  /* 0x3fc0000000077823 */ /* 0x000fe20000000007 */
[C---:B------:R-:W-:Y:S01]  /*2d80*/  FADD R47, -R11.reuse, R26 ;  /* 0x0000001a0b2f7221 */ /* 0x040fe20000000100 */
[----:B------:R-:W-:Y:S01]  /*2d90*/  FFMA R53, R50, 1.5, R53 ;  /* 0x3fc0000032357823 */ /* 0x000fe20000000035 */
[----:B------:R-:W-:Y:S01]  /*2da0*/  FFMA R26, R20, 0.5, R35 ;  /* 0x3f000000141a7823 */ /* 0x000fe20000000023 */
[----:B------:R-:W-:Y:S01]  /*2db0*/  FADD R44, -R11, R22 ;  /* 0x000000160b2c7221 */ /* 0x000fe20000000100 */
[----:B------:R-:W-:Y:S01]  /*2dc0*/  FADD R54, R19, R19 ;  /* 0x0000001313367221 */ /* 0x000fe20000000000 */
[----:B------:R-:W-:Y:S01]  /*2dd0*/  FFMA R35, R0, 2.5, R10 ;  /* 0x4020000000237823 */ /* 0x000fe2000000000a */
[----:B------:R-:W-:Y:S01]  /*2de0*/  FADD R37, R50, R37 ;  /* 0x0000002532257221 */ /* 0x000fe20000000000 */
[----:B------:R-:W-:Y:S01]  /*2df0*/  FADD R29, -R28, R29 ;  /* 0x0000001d1c1d7221 */ /* 0x000fe20000000100 */
[----:B------:R-:W-:Y:S01]  /*2e00*/  FFMA R22, R20, 0.5, R39 ;  /* 0x3f00000014167823 */ /* 0x000fe20000000027 */
[----:B------:R-:W-:Y:S01]  /*2e10*/  FFMA R9, R0, 0.5, R9 ;  /* 0x3f00000000097823 */ /* 0x000fe20000000009 */
[----:B------:R-:W-:Y:S01]  /*2e20*/  FADD R52, R50, R7 ;  /* 0x0000000732347221 */ /* 0x000fe20000000000 */
[----:B------:R-:W-:Y:S01]  /*2e30*/  FFMA R39, R0, -0.5, R12 ;  /* 0xbf00000000277823 */ /* 0x000fe2000000000c */
[----:B--2---:R-:W-:Y:S01]  /*2e40*/  FFMA R60, R8, 1.5, R53 ;  /* 0x3fc00000083c7823 */ /* 0x004fe20000000035 */
[----:B------:R-:W-:Y:S01]  /*2e50*/  FADD R37, R37, -R54 ;  /* 0x8000003625257221 */ /* 0x000fe20000000000 */
[----:B------:R-:W-:Y:S01]  /*2e60*/  FADD R56, R50, R35 ;  /* 0x0000002332387221 */ /* 0x000fe20000000000 */
[----:B------:R-:W-:Y:S01]  /*2e70*/  FADD R27, -R28, R27 ;  /* 0x0000001b1c1b7221 */ /* 0x000fe20000000100 */
[----:B------:R-:W-:Y:S01]  /*2e80*/  FADD R12, R0, R29 ;  /* 0x0000001d000c7221 */ /* 0x000fe20000000000 */
[----:B------:R-:W-:Y:S01]  /*2e90*/  FADD R52, R52, R5 ;  /* 0x0000000534347221 */ /* 0x000fe20000000000 */
[----:B------:R-:W-:Y:S01]  /*2ea0*/  FADD R54, R50, R9 ;  /* 0x0000000932367221 */ /* 0x000fe20000000000 */
[----:B------:R-:W-:Y:S01]  /*2eb0*/  FADD R49, R34, -R11 ;  /* 0x8000000b22317221 */ /* 0x000fe20000000000 */
[----:B------:R-:W-:Y:S01]  /*2ec0*/  FADD R58, R50, R39 ;  /* 0x00000027323a7221 */ /* 0x000fe20000000000 */
[----:B------:R-:W-:Y:S01]  /*2ed0*/  FADD R29, R60, R19 ;  /* 0x000000133c1d7221 */ /* 0x000fe20000000000 */
[C---:B------:R-:W-:Y:S01]  /*2ee0*/  FADD R31, -R28.reuse, R31 ;  /* 0x0000001f1c1f7221 */ /* 0x040fe20000000100 */
[----:B------:R-:W-:Y:S01]  /*2ef0*/  FADD R33, -R28, R33 ;  /* 0x000000211c217221 */ /* 0x000fe20000000100 */
[----:B------:R-:W-:Y:S01]  /*2f00*/  FFMA R34, R20, -0.5, R15 ;  /* 0xbf00000014227823 */ /* 0x000fe2000000000f */
[----:B------:R-:W-:Y:S01]  /*2f10*/  FADD R11, R36, -R28 ;  /* 0x8000001c240b7221 */ /* 0x000fe20000000000 */
[C---:B------:R-:W-:Y:S01]  /*2f20*/  FADD R15, -R51.reuse, R46 ;  /* 0x0000002e330f7221 */ /* 0x040fe20000000100 */
[----:B------:R-:W-:Y:S01]  /*2f30*/  FADD R9, R56, -R19 ;  /* 0x8000001338097221 */ /* 0x000fe20000000000 */
[----:B------:R-:W-:Y:S01]  /*2f40*/  FADD R40, R51, R13 ;  /* 0x0000000d33287221 */ /* 0x000fe20000000000 */
[----:B------:R-:W-:Y:S01]  /*2f50*/  FADD R46, R0, R27 ;  /* 0x0000001b002e7221 */ /* 0x000fe20000000000 */
[----:B------:R-:W-:Y:S01]  /*2f60*/  FADD R7, R54, R19 ;  /* 0x0000001336077221 */ /* 0x000fe20000000000 */
[----:B------:R-:W-:Y:S01]  /*2f70*/  FFMA R52, R19, -1.5, R52 ;  /* 0xbfc0000013347823 */ /* 0x000fe20000000034 */
[----:B------:R-:W-:Y:S01]  /*2f80*/  FADD R5, R16, R16 ;  /* 0x0000001010057221 */ /* 0x000fe20000000000 */
[----:B------:R-:W-:Y:S01]  /*2f90*/  FADD R13, -R51, R44 ;  /* 0x0000002c330d7221 */ /* 0x000fe20000000100 */
[----:B------:R-:W-:Y:S01]  /*2fa0*/  FFMA R27, R19, 0.5, R58 ;  /* 0x3f000000131b7823 */ /* 0x000fe2000000003a */
[----:B------:R-:W-:Y:S01]  /*2fb0*/  FADD R54, R18, R18 ;  /* 0x0000001212367221 */ /* 0x000fe20000000000 */
[----:B------:R-:W-:Y:S01]  /*2fc0*/  FFMA R29, R16, -1.5, R29 ;  /* 0xbfc00000101d7823 */ /* 0x000fe2000000001d */
[C---:B------:R-:W-:Y:S01]  /*2fd0*/  FADD R44, R0.reuse, R31 ;  /* 0x0000001f002c7221 */ /* 0x040fe20000000000 */
[----:B------:R-:W-:Y:S01]  /*2fe0*/  FADD R10, R0, R33 ;  /* 0x00000021000a7221 */ /* 0x000fe20000000000 */
[----:B------:R-:W-:Y:S01]  /*2ff0*/  FADD R0, R11, R0 ;  /* 0x000000000b007221 */ /* 0x000fe20000000000 */
[----:B------:R-:W-:Y:S01]  /*3000*/  FFMA R19, R16, 0.5, R9 ;  /* 0x3f00000010137823 */ /* 0x000fe20000000009 */
[C---:B------:R-:W-:Y:S01]  /*3010*/  FFMA R38, R20.reuse, 0.5, R25 ;  /* 0x3f00000014267823 */ /* 0x040fe20000000019 */
[----:B------:R-:W-:Y:S01]  /*3020*/  FFMA R36, R20, 2.5, R23 ;  /* 0x4020000014247823 */ /* 0x000fe20000000017 */
[----:B------:R-:W-:Y:S01]  /*3030*/  FFMA R11, R16, -2.5, R7 ;  /* 0xc0200000100b7823 */ /* 0x000fe20000000007 */
[----:B------:R-:W-:Y:S01]  /*3040*/  FADD R9, R52, -R5 ;  /* 0x8000000534097221 */ /* 0x000fe20000000000 */
[C---:B------:R-:W-:Y:S01]  /*3050*/  FADD R23, -R51.reuse, R47 ;  /* 0x0000002f33177221 */ /* 0x040fe20000000100 */
[----:B------:R-:W-:Y:S01]  /*3060*/  FADD R25, -R51, R49 ;  /* 0x0000003133197221 */ /* 0x000fe20000000100 */
[--C-:B------:R-:W-:Y:S01]  /*3070*/  FADD R7, R37, -R16.reuse ;  /* 0x8000001025077221 */ /* 0x100fe20000000000 */
[----:B------:R-:W-:Y:S01]  /*3080*/  FADD R27, R27, -R16 ;  /* 0x800000101b1b7221 */ /* 0x000fe20000000000 */
[----:B------:R-:W-:Y:S01]  /*3090*/  FADD R5, -R54, R29 ;  /* 0x0000001d36057221 */ /* 0x000fe20000000100 */
[C---:B------:R-:W-:Y:S01]  /*30a0*/  FFMA R28, R20.reuse, 2.5, R41 ;  /* 0x40200000141c7823 */ /* 0x040fe20000000029 */
[C---:B------:R-:W-:Y:S01]  /*30b0*/  FFMA R32, R20.reuse, -0.5, R43 ;  /* 0xbf00000014207823 */ /* 0x040fe2000000002b */
[----:B------:R-:W-:Y:S01]  /*30c0*/  FFMA R20, R20, -0.5, R45 ;  /* 0xbf00000014147823 */ /* 0x000fe2000000002d */
[----:B------:R-:W-:Y:S01]  /*30d0*/  FADD R30, R51, R30 ;  /* 0x0000001e331e7221 */ /* 0x000fe20000000000 */
[----:B------:R-:W-:Y:S01]  /*30e0*/  FADD R48, R48, R51 ;  /* 0x0000003330307221 */ /* 0x000fe20000000000 */
[----:B------:R-:W-:Y:S01]  /*30f0*/  FADD R7, R7, R54 ;  /* 0x0000003607077221 */ /* 0x000fe20000000000 */
[C---:B------:R-:W-:Y:S01]  /*3100*/  FADD R15, R50.reuse, R15 ;  /* 0x0000000f320f7221 */ /* 0x040fe20000000000 */
[C---:B------:R-:W-:Y:S01]  /*3110*/  FADD R31, R50.reuse, R13 ;  /* 0x0000000d321f7221 */ /* 0x040fe20000000000 */
[C---:B------:R-:W-:Y:S01]  /*3120*/  FADD R43, R50.reuse, R23 ;  /* 0x00000017322b7221 */ /* 0x040fe20000000000 */
[----:B------:R-:W-:Y:S01]  /*3130*/  FADD R55, R50, R21 ;  /* 0x0000001532377221 */ /* 0x000fe20000000000 */
[----:B------:R-:W-:Y:S01]  /*3140*/  FADD R25, R25, R50 ;  /* 0x0000003219197221 */ /* 0x000fe20000000000 */
[C---:B------:R-:W-:Y:S01]  /*3150*/  FFMA R59, R18.reuse, 0.5, R11 ;  /* 0x3f000000123b7823 */ /* 0x040fe2000000000b */
[C---:B------:R-:W-:Y:S01]  /*3160*/  FFMA R61, R18.reuse, 2.5, R19 ;  /* 0x40200000123d7823 */ /* 0x040fe20000000013 */
[C---:B------:R-:W-:Y:S01]  /*3170*/  FFMA R63, R18.reuse, -0.5, R27 ;  /* 0xbf000000123f7823 */ /* 0x040fe2000000001b */
[----:B------:R-:W-:Y:S01]  /*3180*/  FFMA R57, R18, 1.5, R9 ;  /* 0x3fc0000012397823 */ /* 0x000fe20000000009 */
[----:B------:R-:W-:Y:S01]  /*3190*/  FFMA R5, R6, 1.5, R5 ;  /* 0x3fc0000006057823 */ /* 0x000fe20000000005 */
        /* <DEDUP_REMOVED lines=19> */
[--C-:B------:R-:W-:Y:S01]  /*32d0*/  FADD R15, R15, R8.reuse ;  /* 0x000000080f0f7221 */ /* 0x100fe20000000000 */
[--C-:B------:R-:W-:Y:S01]  /*32e0*/  FADD R31, R31, R8.reuse ;  /* 0x000000081f1f7221 */ /* 0x100fe20000000000 */
[--C-:B------:R-:W-:Y:S01]  /*32f0*/  FADD R43, R43, R8.reuse ;  /* 0x000000082b2b7221 */ /* 0x100fe20000000000 */
[--C-:B------:R-:W-:Y:S01]  /*3300*/  FADD R55, R55, R8.reuse ;  /* 0x0000000837377221 */ /* 0x100fe20000000000 */
[----:B------:R-:W-:Y:S01]  /*3310*/  FADD R25, R25, R8 ;  /* 0x0000000819197221 */ /* 0x000fe20000000000 */
[--C-:B------:R-:W-:Y:S01]  /*3320*/  FADD R59, R59, R6.reuse ;  /* 0x000000063b3b7221 */ /* 0x100fe20000000000 */
[--C-:B------:R-:W-:Y:S01]  /*3330*/  FADD R61, R61, R6.reuse ;  /* 0x000000063d3d7221 */ /* 0x100fe20000000000 */
[--C-:B------:R-:W-:Y:S01]  /*3340*/  FADD R7, R7, R6.reuse ;  /* 0x0000000607077221 */ /* 0x100fe20000000000 */
[--C-:B------:R-:W-:Y:S01]  /*3350*/  FADD R63, R63, R6.reuse ;  /* 0x000000063f3f7221 */ /* 0x100fe20000000000 */
[----:B------:R-:W-:Y:S01]  /*3360*/  FADD R57, R57, R6 ;  /* 0x0000000639397221 */ /* 0x000fe20000000000 */
[----:B---3--:R-:W-:Y:S01]  /*3370*/  FADD R5, R5, R4 ;  /* 0x0000000405057221 */ /* 0x008fe20000000000 */
        /* <DEDUP_REMOVED lines=31> */
.L_x_48:
        /* <DEDUP_REMOVED lines=9> */
.L_x_243:


//--------------------- .text.tvmgen_default_fused_nn_contrib_conv2d_winograd_without_weight_transform_add_nn_relu_kernel1 --------------------------
	.section	.text.tvmgen_default_fused_nn_contrib_conv2d_winograd_without_weight_transform_add_nn_relu_kernel1,"ax",@progbits
	.align	128
        .global         tvmgen_default_fused_nn_contrib_conv2d_winograd_without_weight_transform_add_nn_relu_kernel1
        .type           tvmgen_default_fused_nn_contrib_conv2d_winograd_without_weight_transform_add_nn_relu_kernel1,@function
        .size           tvmgen_default_fused_nn_contrib_conv2d_winograd_without_weight_transform_add_nn_relu_kernel1,(.L_x_244 - tvmgen_default_fused_nn_contrib_conv2d_winograd_without_weight_transform_add_nn_relu_kernel1)
        .other          tvmgen_default_fused_nn_contrib_conv2d_winograd_without_weight_transform_add_nn_relu_kernel1,@"STO_CUDA_ENTRY STV_DEFAULT"
tvmgen_default_fused_nn_contrib_conv2d_winograd_without_weight_transform_add_nn_relu_kernel1:
.text.tvmgen_default_fused_nn_contrib_conv2d_winograd_without_weight_transform_add_nn_relu_kernel1:
        /* <DEDUP_REMOVED lines=58> */
.L_x_50:
        /* <DEDUP_REMOVED lines=36> */
.L_x_49:
        /* <DEDUP_REMOVED lines=198> */
.L_x_51:
        /* <DEDUP_REMOVED lines=12> */
.L_x_244:


//--------------------- .text.tvmgen_default_fused_nn_contrib_conv2d_winograd_without_weight_transform_add_3_kernel0 --------------------------
	.section	.text.tvmgen_default_fused_nn_contrib_conv2d_winograd_without_weight_transform_add_3_kernel0,"ax",@progbits
	.align	128
        .global         tvmgen_default_fused_nn_contrib_conv2d_winograd_without_weight_transform_add_3_kernel0
        .type           tvmgen_default_fused_nn_contrib_conv2d_winograd_without_weight_transform_add_3_kernel0,@function
        .size           tvmgen_default_fused_nn_contrib_conv2d_winograd_without_weight_transform_add_3_kernel0,(.L_x_245 - tvmgen_default_fused_nn_contrib_conv2d_winograd_without_weight_transform_add_3_kernel0)
        .other          tvmgen_default_fused_nn_contrib_conv2d_winograd_without_weight_transform_add_3_kernel0,@"STO_CUDA_ENTRY STV_DEFAULT"
tvmgen_default_fused_nn_contrib_conv2d_winograd_without_weight_transform_add_3_kernel0:
.text.tvmgen_default_fused_nn_contrib_conv2d_winograd_without_weight_transform_add_3_kernel0:
[----:B------:R-:W-:Y:S01]  /*0000*/  LDC R1, c[0x0][0x37c] ;  /* 0x0000df00ff017b82 */ /* 0x000fe20000000800 */
[----:B------:R-:W0:Y:S07]  /*0010*/  S2R R11, SR_TID.X ;  /* 0x00000000000b7919 */ /* 0x000e2e0000002100 */
[----:B------:R-:W1:Y:S01]  /*0020*/  LDC.64 R2, c[0x0][0x380] ;  /* 0x0000e000ff027b82 */ /* 0x000e620000000a00 */
[----:B------:R-:W2:Y:S01]  /*0030*/  LDCU.64 UR4, c[0x0][0x358] ;  /* 0x00006b00ff0477ac */ /* 0x000ea20008000a00 */
[----:B------:R-:W-:Y:S01]  /*0040*/  CS2R R12, SRZ ;  /* 0x00000000000c7805 */ /* 0x000fe2000001ff00 */
[----:B------:R-:W3:Y:S01]  /*0050*/  S2R R0, SR_CTAID.X ;  /* 0x0000000000007919 */ /* 0x000ee20000002500 */
[----:B------:R-:W-:Y:S01]  /*0060*/  HFMA2 R24, -RZ, RZ, 0, 0 ;  /* 0x00000000ff187431 */ /* 0x000fe200000001ff */
[----:B------:R-:W-:-:S02]  /*0070*/  CS2R R14, SRZ ;  /* 0x00000000000e7805 */ /* 0x000fc4000001ff00 */
[C---:B0-----:R-:W-:Y:S02]  /*0080*/  SHF.L.U32 R4, R11.reuse, 0x1, RZ ;  /* 0x000000010b047819 */ /* 0x041fe400000006ff */
[--C-:B------:R-:W-:Y:S02]  /*0090*/  SHF.R.U32.HI R5, RZ, 0x4, R11.reuse ;  /* 0x00000004ff057819 */ /* 0x100fe4000001160b */
[----:B------:R-:W-:Y:S02]  /*00a0*/  LOP3.LUT R6, R4, 0x6, RZ, 0xc0, !PT ;  /* 0x0000000604067812 */ /* 0x000fe400078ec0ff */
[----:B---3--:R-:W-:Y:S02]  /*00b0*/  LEA R5, R0, R5, 0x3 ;  /* 0x0000000500057211 */ /* 0x008fe400078e18ff */
[----:B------:R-:W-:Y:S02]  /*00c0*/  SHF.R.U32.HI R4, RZ, 0x2, R11 ;  /* 0x00000002ff047819 */ /* 0x000fe4000001160b */
[----:B------:R-:W-:Y:S01]  /*00d0*/  LOP3.LUT P1, RZ, R11, 0x3, RZ, 0xc0, !PT ;  /* 0x000000030bff7812 */ /* 0x000fe2000782c0ff */
[----:B------:R-:W-:Y:S01]  /*00e0*/  IMAD R5, R5, 0x31, R6 ;  /* 0x0000003105057824 */ /* 0x000fe200078e0206 */
[----:B------:R-:W-:-:S02]  /*00f0*/  LOP3.LUT R4, R4, 0x3, RZ, 0xc0, !PT ;  /* 0x0000000304047812 */ /* 0x000fc400078ec0ff */
[C---:B------:R-:W-:Y:S02]  /*0100*/  LOP3.LUT P0, R7, R11.reuse, 0xc, RZ, 0xc0, !PT ;  /* 0x0000000c0b077812 */ /* 0x040fe4000780c0ff */
[----:B------:R-:W-:Y:S01]  /*0110*/  LOP3.LUT R6, R11, 0x3, RZ, 0xc0, !PT ;  /* 0x000000030b067812 */ /* 0x000fe200078ec0ff */
[----:B------:R-:W-:Y:S01]  /*0120*/  IMAD R5, R4, 0xe, R5 ;  /* 0x0000000e04057824 */ /* 0x000fe200078e0205 */
[----:B------:R-:W-:Y:S02]  /*0130*/  PLOP3.LUT P0, PT, P0, P1, PT, 0x2f, 0xf2 ;  /* 0x0000000000f2781c */ /* 0x000fe40000702577 */
[----:B------:R-:W-:Y:S02]  /*0140*/  ISETP.NE.AND P4, PT, R7, RZ, PT ;  /* 0x000000ff0700720c */ /* 0x000fe40003f85270 */
[----:B------:R-:W-:Y:S02]  /*0150*/  ISETP.NE.AND P1, PT, R6, 0x3, PT ;  /* 0x000000030600780c */ /* 0x000fe40003f25270 */
[----:B------:R-:W-:-:S02]  /*0160*/  IADD3 R5, PT, PT, R5, -0x8, RZ ;  /* 0xfffffff805057810 */ /* 0x000fc40007ffe0ff */
[----:B------:R-:W-:Y:S02]  /*0170*/  ISETP.EQ.OR P3, PT, R7, RZ, !P1 ;  /* 0x000000ff0700720c */ /* 0x000fe40004f62670 */
[----:B------:R-:W-:Y:S01]  /*0180*/  ISETP.NE.AND P5, PT, R6, RZ, PT ;  /* 0x000000ff0600720c */ /* 0x000fe20003fa5270 */
[----:B-1----:R-:W-:-:S03]  /*0190*/  IMAD.WIDE R2, R5, 0x4, R2 ;  /* 0x0000000405027825 */ /* 0x002fc600078e0202 */
[----:B------:R-:W-:Y:S01]  /*01a0*/  ISETP.EQ.OR P2, PT, R4, 0x3, !P5 ;  /* 0x000000030400780c */ /* 0x000fe20006f42670 */
[----:B------:R-:W-:Y:S01]  /*01b0*/  HFMA2 R20, -RZ, RZ, 0, 0 ;  /* 0x00000000ff147431 */ /* 0x000fe200000001ff */
[----:B------:R-:W-:Y:S01]  /*01c0*/  MOV R10, RZ ;  /* 0x000000ff000a7202 */ /* 0x000fe20000000f00 */
[----:B--2---:R-:W2:Y:S01]  /*01d0*/  @!P0 LDG.E.CONSTANT R16, desc[UR4][R2.64] ;  /* 0x0000000402108981 */ /* 0x004ea2000c1e9900 */
[----:B------:R-:W-:-:S03]  /*01e0*/  CS2R R18, SRZ ;  /* 0x0000000000127805 */ /* 0x000fc6000001ff00 */
[----:B------:R-:W3:Y:S04]  /*01f0*/  @P4 LDG.E.CONSTANT R12, desc[UR4][R2.64+0x4] ;  /* 0x00000404020c4981 */ /* 0x000ee8000c1e9900 */
[----:B------:R-:W4:Y:S04]  /*0200*/  @!P3 LDG.E.CONSTANT R24, desc[UR4][R2.64+0x8] ;  /* 0x000008040218b981 */ /* 0x000f28000c1e9900 */
[----:B------:R-:W5:Y:S04]  /*0210*/  @!P3 LDG.E.CONSTANT R10, desc[UR4][R2.64+0xc] ;  /* 0x00000c04020ab981 */ /* 0x000f68000c1e9900 */
[----:B------:R-:W5:Y:S04]  /*0220*/  @P5 LDG.E.CONSTANT R14, desc[UR4][R2.64+0x1c] ;  /* 0x00001c04020e5981 */ /* 0x000f68000c1e9900 */
[----:B------:R-:W5:Y:S04]  /*0230*/  LDG.E.CONSTANT R8, desc[UR4][R2.64+0x20] ;  /* 0x0000200402087981 */ /* 0x000f68000c1e9900 */
[----:B------:R-:W5:Y:S04]  /*0240*/  @!P2 LDG.E.CONSTANT R18, desc[UR4][R2.64+0x38] ;  /* 0x000038040212a981 */ /* 0x000f68000c1e9900 */
[----:B------:R-:W5:Y:S04]  /*0250*/  @P1 LDG.E.CONSTANT R20, desc[UR4][R2.64+0x24] ;  /* 0x0000240402141981 */ /* 0x000f68000c1e9900 */
[----:B------:R-:W5:Y:S01]  /*0260*/  @P1 LDG.E.CONSTANT R19, desc[UR4][R2.64+0x28] ;  /* 0x0000280402131981 */ /* 0x000f62000c1e9900 */
[----:B------:R-:W-:-:S02]  /*0270*/  ISETP.NE.AND P3, PT, R4, 0x3, PT ;  /* 0x000000030400780c */ /* 0x000fc40003f65270 */
[----:B------:R-:W-:Y:S02]  /*0280*/  ISETP.EQ.OR P1, PT, R4, 0x3, !P1 ;  /* 0x000000030400780c */ /* 0x000fe40004f22670 */
[----:B------:R-:W-:Y:S02]  /*0290*/  CS2R R6, SRZ ;  /* 0x0000000000067805 */ /* 0x000fe4000001ff00 */
[----:B------:R-:W-:Y:S01]  /*02a0*/  MOV R17, RZ ;  /* 0x000000ff00117202 */ /* 0x000fe20000000f00 */
[----:B------:R-:W-:Y:S01]  /*02b0*/  HFMA2 R9, -RZ, RZ, 0, 0 ;  /* 0x00000000ff097431 */ /* 0x000fe200000001ff */
[----:B------:R-:W-:Y:S02]  /*02c0*/  CS2R R4, SRZ ;  /* 0x0000000000047805 */ /* 0x000fe4000001ff00 */
[----:B------:R-:W5:Y:S04]  /*02d0*/  @!P2 LDG.E.CONSTANT R6, desc[UR4][R2.64+0x54] ;  /* 0x000054040206a981 */ /* 0x000f68000c1e9900 */
[----:B------:R-:W5:Y:S04]  /*02e0*/  @P3 LDG.E.CONSTANT R17, desc[UR4][R2.64+0x3c] ;  /* 0x00003c0402113981 */ /* 0x000f68000c1e9900 */
[----:B------:R-:W5:Y:S04]  /*02f0*/  @P3 LDG.E.CONSTANT R13, desc[UR4][R2.64+0x58] ;  /* 0x00005804020d3981 */ /* 0x000f68000c1e9900 */
[----:B------:R-:W5:Y:S04]  /*0300*/  @!P1 LDG.E.CONSTANT R7, desc[UR4][R2.64+0x40] ;  /* 0x0000400402079981 */ /* 0x000f68000c1e9900 */
[----:B------:R-:W5:Y:S04]  /*0310*/  @!P1 LDG.E.CONSTANT R9, desc[UR4][R2.64+0x5c] ;  /* 0x00005c0402099981 */ /* 0x000f68000c1e9900 */
[----:B------:R-:W5:Y:S04]  /*0320*/  @!P1 LDG.E.CONSTANT R5, desc[UR4][R2.64+0x44] ;  /* 0x0000440402059981 */ /* 0x000f68000c1e9900 */
[----:B------:R0:W5:Y:S01]  /*0330*/  @!P1 LDG.E.CONSTANT R4, desc[UR4][R2.64+0x60] ;  /* 0x0000600402049981 */ /* 0x000162000c1e9900 */
[----:B------:R-:W-:-:S04]  /*0340*/  SHF.L.U32 R0, R0, 0x7, RZ ;  /* 0x0000000700007819 */ /* 0x000fc800000006ff */
[----:B------:R-:W-:Y:S01]  /*0350*/  LOP3.LUT R11, R0, R11, RZ, 0xfc, !PT ;  /* 0x0000000b000b7212 */ /* 0x000fe200078efcff */
[----:B--2---:R-:W-:Y:S01]  /*0360*/  @!P0 FADD R15, RZ, R16 ;  /* 0x00000010ff0f8221 */ /* 0x004fe20000000000 */
[--C-:B---3--:R-:W-:Y:S01]  /*0370*/  FADD R23, RZ, R12.reuse ;  /* 0x0000000cff177221 */ /* 0x108fe20000000000 */
[----:B------:R-:W-:Y:S02]  /*0380*/  FADD R21, RZ, -R12 ;  /* 0x8000000cff157221 */ /* 0x000fe40000000000 */
[----:B----4-:R-:W-:Y:S01]  /*0390*/  FADD R15, -R24, R15 ;  /* 0x0000000f180f7221 */ /* 0x010fe20000000100 */
[--C-:B------:R-:W-:Y:S01]  /*03a0*/  FADD R22, R23, R24.reuse ;  /* 0x0000001817167221 */ /* 0x100fe20000000000 */
[C---:B------:R-:W-:Y:S01]  /*03b0*/  FADD R24, R21.reuse, R24 ;  /* 0x0000001815187221 */ /* 0x040fe20000000000 */
[----:B-----5:R-:W-:Y:S01]  /*03c0*/  FADD R0, R21, R10 ;  /* 0x0000000a15007221 */ /* 0x020fe20000000000 */
[--C-:B------:R-:W-:Y:S01]  /*03d0*/  FADD R25, RZ, -R14.reuse ;  /* 0x8000000eff197221 */ /* 0x100fe20000000000 */
[----:B------:R-:W-:Y:S01]  /*03e0*/  FADD R27, RZ, R14 ;  /* 0x0000000eff1b7221 */ /* 0x000fe20000000000 */
[--C-:B0-----:R-:W-:Y:S01]  /*03f0*/  FADD R3, RZ, R8.reuse ;  /* 0x00000008ff037221 */ /* 0x101fe20000000000 */
[----:B------:R-:W-:Y:S01]  /*0400*/  FADD R21, RZ, -R8 ;  /* 0x80000008ff157221 */ /* 0x000fe20000000000 */
[----:B------:R-:W-:Y:S01]  /*0410*/  FADD R26, R15, -R18 ;  /* 0x800000120f1a7221 */ /* 0x000fe20000000000 */
[--C-:B------:R-:W-:Y:S01]  /*0420*/  FADD R27, R27, -R20.reuse ;  /* 0x800000141b1b7221 */ /* 0x100fe20000000000 */
[--C-:B------:R-:W-:Y:S01]  /*0430*/  FADD R25, R25, R20.reuse ;  /* 0x0000001419197221 */ /* 0x100fe20000000000 */
[--C-:B------:R-:W-:Y:S01]  /*0440*/  FADD R12, R3, -R20.reuse ;  /* 0x80000014030c7221 */ /* 0x100fe20000000000 */
[C-C-:B------:R-:W-:Y:S01]  /*0450*/  FADD R10, R21.reuse, R20.reuse ;  /* 0x00000014150a7221 */ /* 0x140fe20000000000 */
[--C-:B------:R-:W-:Y:S01]  /*0460*/  FADD R15, R21, -R20.reuse ;  /* 0x80000014150f7221 */ /* 0x100fe20000000000 */
[C---:B------:R-:W-:Y:S01]  /*0470*/  FADD R20, R3.reuse, R20 ;  /* 0x0000001403147221 */ /* 0x040fe20000000000 */
[----:B------:R-:W-:-:S02]  /*0480*/  FADD R28, R3, -R19 ;  /* 0x80000013031c7221 */ /* 0x000fc40000000000 */
[----:B------:R-:W0:Y:S01]  /*0490*/  LDC.64 R2, c[0x0][0x388] ;  /* 0x0000e200ff027b82 */ /* 0x000e220000000a00 */
[----:B------:R-:W-:Y:S01]  /*04a0*/  FADD R19, R21, R19 ;  /* 0x0000001315137221 */ /* 0x000fe20000000000 */
[--C-:B------:R-:W-:Y:S01]  /*04b0*/  FADD R16, R27, R18.reuse ;  /* 0x000000121b107221 */ /* 0x100fe20000000000 */
[C---:B------:R-:W-:Y:S01]  /*04c0*/  FADD R18, R25.reuse, R18 ;  /* 0x0000001219127221 */ /* 0x040fe20000000000 */
[----:B------:R-:W-:Y:S01]  /*04d0*/  FADD R6, R25, R6 ;  /* 0x0000000619067221 */ /* 0x000fe20000000000 */
[--C-:B------:R-:W-:Y:S01]  /*04e0*/  FADD R14, R12, -R17.reuse ;  /* 0x800000110c0e7221 */ /* 0x100fe20000000000 */
[C-C-:B------:R-:W-:Y:S01]  /*04f0*/  FADD R8, R15.reuse, R17.reuse ;  /* 0x000000110f087221 */ /* 0x140fe20000000000 */
[--C-:B------:R-:W-:Y:S01]  /*0500*/  FADD R24, R24, R17.reuse ;  /* 0x0000001118187221 */ /* 0x100fe20000000000 */
[--C-:B------:R-:W-:Y:S01]  /*0510*/  FADD R22, R22, -R17.reuse ;  /* 0x8000001116167221 */ /* 0x100fe20000000000 */
[----:B------:R-:W-:Y:S01]  /*0520*/  FADD R0, R0, R17 ;  /* 0x0000001100007221 */ /* 0x000fe20000000000 */
[----:B------:R-:W-:Y:S01]  /*0530*/  FADD R12, R12, -R13 ;  /* 0x8000000d0c0c7221 */ /* 0x000fe20000000000 */
[--C-:B------:R-:W-:Y:S01]  /*0540*/  FADD R10, R10, -R17.reuse ;  /* 0x800000110a0a7221 */ /* 0x100fe20000000000 */
[----:B------:R-:W-:Y:S01]  /*0550*/  FADD R20, R20, R17 ;  /* 0x0000001114147221 */ /* 0x000fe20000000000 */
[----:B------:R-:W-:Y:S01]  /*0560*/  FADD R15, R15, R13 ;  /* 0x0000000d0f0f7221 */ /* 0x000fe20000000000 */
[--C-:B------:R-:W-:Y:S01]  /*0570*/  FADD R19, R19, -R17.reuse ;  /* 0x8000001113137221 */ /* 0x100fe20000000000 */
[C---:B------:R-:W-:Y:S01]  /*0580*/  FADD R17, R28.reuse, -R17 ;  /* 0x800000111c117221 */ /* 0x040fe20000000000 */
[----:B------:R-:W-:Y:S01]  /*0590*/  FADD R13, R28, -R13 ;  /* 0x8000000d1c0d7221 */ /* 0x000fe20000000000 */
[--C-:B------:R-:W-:Y:S01]  /*05a0*/  FADD R26, R26, R7.reuse ;  /* 0x000000071a1a7221 */ /* 0x100fe20000000000 */
[--C-:B------:R-:W-:Y:S01]  /*05b0*/  FADD R24, R24, -R7.reuse ;  /* 0x8000000718187221 */ /* 0x100fe20000000000 */
[--C-:B------:R-:W-:Y:S01]  /*05c0*/  FADD R22, R22, -R7.reuse ;  /* 0x8000000716167221 */ /* 0x100fe20000000000 */
[--C-:B------:R-:W-:Y:S01]  /*05d0*/  FADD R21, R18, -R7.reuse ;  /* 0x8000000712157221 */ /* 0x100fe20000000000 */
[--C-:B------:R-:W-:Y:S01]  /*05e0*/  FADD R23, R16, -R7.reuse ;  /* 0x8000000710177221 */ /* 0x100fe20000000000 */
[--C-:B------:R-:W-:Y:S01]  /*05f0*/  FADD R25, R14, R7.reuse ;  /* 0x000000070e197221 */ /* 0x100fe20000000000 */
[--C-:B------:R-:W-:Y:S01]  /*0600*/  FADD R27, R10, R7.reuse ;  /* 0x000000070a1b7221 */ /* 0x100fe20000000000 */
[----:B------:R-:W-:Y:S01]  /*0610*/  FADD R29, R8, R7 ;  /* 0x00000007081d7221 */ /* 0x000fe20000000000 */
[--C-:B------:R-:W-:Y:S01]  /*0620*/  FADD R6, R6, -R9.reuse ;  /* 0x8000000906067221 */ /* 0x100fe20000000000 */
[--C-:B------:R-:W-:Y:S01]  /*0630*/  FADD R12, R12, R9.reuse ;  /* 0x000000090c0c7221 */ /* 0x100fe20000000000 */
[----:B------:R-:W-:Y:S01]  /*0640*/  FADD R15, R15, R9 ;  /* 0x000000090f0f7221 */ /* 0x000fe20000000000 */
[----:B------:R-:W-:Y:S01]  /*0650*/  FADD R7, R20, R7 ;  /* 0x0000000714077221 */ /* 0x000fe20000000000 */
[----:B0-----:R-:W-:-:S04]  /*0660*/  IMAD.WIDE.U32 R2, R11, 0x4, R2 ;  /* 0x000000040b027825 */ /* 0x001fc800078e0002 */
[--C-:B------:R-:W-:Y:S01]  /*0670*/  FADD R9, R0, -R5.reuse ;  /* 0x8000000500097221 */ /* 0x100fe20000000000 */
[--C-:B------:R-:W-:Y:S01]  /*0680*/  FADD R17, R17, R5.reuse ;  /* 0x0000000511117221 */ /* 0x100fe20000000000 */
[----:B------:R-:W-:Y:S01]  /*0690*/  FADD R19, R19, R5 ;  /* 0x0000000513137221 */ /* 0x000fe20000000000 */
        /* <DEDUP_REMOVED lines=18> */
.L_x_52:
        /* <DEDUP_REMOVED lines=12> */
.L_x_245:


//--------------------- .text.tvmgen_default_fused_nn_contrib_conv2d_winograd_without_weight_transform_add_add_nn_relu_2_kernel1 --------------------------
	.section	.text.tvmgen_default_fused_nn_contrib_conv2d_winograd_without_weight_transform_add_add_nn_relu_2_kernel1,"ax",@progbits
	.align	128
        .global         tvmgen_default_fused_nn_contrib_conv2d_winograd_without_weight_transform_add_add_nn_relu_2_kernel1
        .type           tvmgen_default_fused_nn_contrib_conv2d_winograd_without_weight_transform_add_add_nn_relu_2_kernel1,@function
        .size           tvmgen_default_fused_nn_contrib_conv2d_winograd_without_weight_transform_add_add_nn_relu_2_kernel1,(.L_x_246 - tvmgen_default_fused_nn_contrib_conv2d_winograd_without_weight_transform_add_add_nn_relu_2_kernel1)
        .other          tvmgen_default_fused_nn_contrib_conv2d_winograd_without_weight_transform_add_add_nn_relu_2_kernel1,@"STO_CUDA_ENTRY STV_DEFAULT"
tvmgen_default_fused_nn_contrib_conv2d_winograd_without_weight_transform_add_add_nn_relu_2_kernel1:
.text.tvmgen_default_fused_nn_contrib_conv2d_winograd_without_weight_transform_add_add_nn_relu_2_kernel1:
[----:B------:R-:W-:Y:S01]  /*0000*/  LDC R1, c[0x0][0x37c] ;  /* 0x0000df00ff017b82 */ /* 0x000fe20000000800 */
[----:B------:R-:W0:Y:S07]  /*0010*/  S2R R0, SR_TID.X ;  /* 0x0000000000007919 */ /* 0x000e2e0000002100 */
[----:B------:R-:W1:Y:S01]  /*0020*/  LDC.64 R4, c[0x0][0x388] ;  /* 0x0000e200ff047b82 */ /* 0x000e620000000a00 */
[----:B------:R-:W-:Y:S01]  /*0030*/  UMOV UR4, 0x400 ;  /* 0x0000040000047882 */ /* 0x000fe20000000000 */
[----:B------:R-:W-:Y:S01]  /*0040*/  HFMA2 R38, -RZ, RZ, 0, 0 ;  /* 0x00000000ff267431 */ /* 0x000fe200000001ff */
[----:B------:R-:W2:Y:S01]  /*0050*/  S2R R13, SR_CTAID.Z ;  /* 0x00000000000d7919 */ /* 0x000ea20000002700 */
[----:B------:R-:W-:-:S02]  /*0060*/  CS2R R34, SRZ ;  /* 0x0000000000227805 */ /* 0x000fc4000001ff00 */
[----:B------:R-:W-:Y:S02]  /*0070*/  CS2R R32, SRZ ;  /* 0x0000000000207805 */ /* 0x000fe4000001ff00 */
[----:B------:R-:W-:Y:S01]  /*0080*/  CS2R R28, SRZ ;  /* 0x00000000001c7805 */ /* 0x000fe2000001ff00 */
[----:B------:R-:W3:Y:S01]  /*0090*/  S2R R2, SR_CTAID.Y ;  /* 0x0000000000027919 */ /* 0x000ee20000002600 */
[----:B------:R-:W4:Y:S01]  /*00a0*/  S2UR UR5, SR_CgaCtaId ;  /* 0x00000000000579c3 */ /* 0x000f220000008800 */
[----:B------:R-:W-:Y:S02]  /*00b0*/  CS2R R22, SRZ ;  /* 0x0000000000167805 */ /* 0x000fe4000001ff00 */
[----:B------:R-:W-:Y:S02]  /*00c0*/  CS2R R30, SRZ ;  /* 0x00000000001e7805 */ /* 0x000fe4000001ff00 */
[----:B------:R-:W-:Y:S02]  /*00d0*/  CS2R R24, SRZ ;  /* 0x0000000000187805 */ /* 0x000fe4000001ff00 */
[----:B------:R-:W-:-:S02]  /*00e0*/  CS2R R36, SRZ ;  /* 0x0000000000247805 */ /* 0x000fc4000001ff00 */
[----:B------:R-:W-:Y:S01]  /*00f0*/  MOV R27, RZ ;  /* 0x000000ff001b7202 */ /* 0x000fe20000000f00 */
[----:B------:R-:W1:Y:S01]  /*0100*/  LDCU.64 UR8, c[0x0][0x358] ;  /* 0x00006b00ff0877ac */ /* 0x000e620008000a00 */
[----:B0-----:R-:W-:Y:S01]  /*0110*/  SHF.L.U32 R6, R0, 0x4, RZ ;  /* 0x0000000400067819 */ /* 0x001fe200000006ff */
[----:B----4-:R-:W-:Y:S01]  /*0120*/  ULEA UR4, UR5, UR4, 0x18 ;  /* 0x0000000405047291 */ /* 0x010fe2000f8ec0ff */
[----:B--2---:R-:W-:Y:S02]  /*0130*/  IMAD R3, R13, 0x3100, RZ ;  /* 0x000031000d037824 */ /* 0x004fe400078e02ff */
[C---:B------:R-:W-:Y:S02]  /*0140*/  IADD3 R7, PT, PT, R6.reuse, 0x310, RZ ;  /* 0x0000031006077810 */ /* 0x040fe40007ffe0ff */
[----:B------:R-:W-:Y:S02]  /*0150*/  IADD3 R8, PT, PT, R6, 0x620, RZ ;  /* 0x0000062006087810 */ /* 0x000fe40007ffe0ff */
[----:B------:R-:W-:-:S02]  /*0160*/  LOP3.LUT R3, R3, R0, RZ, 0xfc, !PT ;  /* 0x0000000003037212 */ /* 0x000fc400078efcff */
[----:B------:R-:W-:Y:S02]  /*0170*/  LOP3.LUT R6, R6, 0x300, RZ, 0xc0, !PT ;  /* 0x0000030006067812 */ /* 0x000fe400078ec0ff */
[----:B------:R-:W-:Y:S01]  /*0180*/  LOP3.LUT R7, R7, 0x700, RZ, 0xc0, !PT ;  /* 0x0000070007077812 */ /* 0x000fe200078ec0ff */
[----:B-1----:R-:W-:Y:S01]  /*0190*/  IMAD.WIDE.U32 R4, R3, 0x4, R4 ;  /* 0x0000000403047825 */ /* 0x002fe200078e0004 */
[----:B------:R-:W-:Y:S02]  /*01a0*/  LOP3.LUT R8, R8, 0x700, RZ, 0xc0, !PT ;  /* 0x0000070008087812 */ /* 0x000fe400078ec0ff */
[--C-:B------:R-:W-:Y:S02]  /*01b0*/  PRMT R9, R6, 0x5410, R13.reuse ;  /* 0x0000541006097816 */ /* 0x100fe4000000000d */
[--C-:B------:R-:W-:Y:S02]  /*01c0*/  PRMT R11, R7, 0x5410, R13.reuse ;  /* 0x00005410070b7816 */ /* 0x100fe4000000000d */
[----:B------:R-:W-:-:S02]  /*01d0*/  PRMT R13, R8, 0x5410, R13 ;  /* 0x00005410080d7816 */ /* 0x000fc4000000000d */
[C---:B------:R-:W-:Y:S02]  /*01e0*/  IADD3 R3, PT, PT, R0.reuse, 0x1, RZ ;  /* 0x0000000100037810 */ /* 0x040fe40007ffe0ff */
[C---:B------:R-:W-:Y:S02]  /*01f0*/  IADD3 R7, PT, PT, R0.reuse, 0x2, RZ ;  /* 0x0000000200077810 */ /* 0x040fe40007ffe0ff */
[----:B------:R-:W-:Y:S02]  /*0200*/  LOP3.LUT R6, R0, 0xf, RZ, 0xc0, !PT ;  /* 0x0000000f00067812 */ /* 0x000fe400078ec0ff */
[----:B------:R-:W-:Y:S02]  /*0210*/  LOP3.LUT R3, R3, 0xf, RZ, 0xc0, !PT ;  /* 0x0000000f03037812 */ /* 0x000fe400078ec0ff */
[----:B------:R-:W-:Y:S02]  /*0220*/  LOP3.LUT R7, R7, 0xf, RZ, 0xc0, !PT ;  /* 0x0000000f07077812 */ /* 0x000fe400078ec0ff */
[----:B---3--:R-:W-:-:S02]  /*0230*/  LEA R9, R2, R9, 0x4 ;  /* 0x0000000902097211 */ /* 0x008fc400078e20ff */
[C---:B------:R-:W-:Y:S02]  /*0240*/  LEA R8, R2.reuse, R11, 0x4 ;  /* 0x0000000b02087211 */ /* 0x040fe400078e20ff */
[----:B------:R-:W-:Y:S02]  /*0250*/  LEA R10, R2, R13, 0x4 ;  /* 0x0000000d020a7211 */ /* 0x000fe400078e20ff */
[----:B------:R-:W-:Y:S02]  /*0260*/  IADD3 R20, P0, PT, R4, 0x310, RZ ;  /* 0x0000031004147810 */ /* 0x000fe40007f1e0ff */
[----:B------:R-:W-:Y:S02]  /*0270*/  IADD3 R6, PT, PT, R6, R9, RZ ;  /* 0x0000000906067210 */ /* 0x000fe40007ffe0ff */
[----:B------:R-:W-:Y:S02]  /*0280*/  IADD3 R3, PT, PT, R3, R8, RZ ;  /* 0x0000000803037210 */ /* 0x000fe40007ffe0ff */
[----:B------:R-:W-:-:S02]  /*0290*/  IADD3 R4, PT, PT, R7, R10, RZ ;  /* 0x0000000a07047210 */ /* 0x000fc40007ffe0ff */
[----:B------:R-:W-:Y:S02]  /*02a0*/  IADD3.X R21, PT, PT, RZ, R5, RZ, P0, !PT ;  /* 0x00000005ff157210 */ /* 0x000fe400007fe4ff */
[----:B------:R-:W-:Y:S01]  /*02b0*/  LEA R5, R0, UR4, 0x2 ;  /* 0x0000000400057c11 */ /* 0x000fe2000f8e10ff */
[----:B------:R-:W-:-:S06]  /*02c0*/  UMOV UR4, URZ ;  /* 0x000000ff00047c82 */ /* 0x000fcc0008000000 */
.L_x_53:
[----:B------:R-:W0:Y:S01]  /*02d0*/  LDC.64 R8, c[0x0][0x380] ;  /* 0x0000e000ff087b82 */ /* 0x000e220000000a00 */
[----:B------:R-:W-:Y:S01]  /*02e0*/  ISETP.GT.U32.AND P0, PT, R0, 0x1d, PT ;  /* 0x0000001d0000780c */ /* 0x000fe20003f04070 */
[----:B------:R-:W2:Y:S04]  /*02f0*/  LDG.E.CONSTANT R16, desc[UR8][R20.64+-0x310] ;  /* 0xfffcf00814107981 */ /* 0x000ea8000c1e9900 */
[----:B------:R-:W3:Y:S04]  /*0300*/  LDG.E.CONSTANT R18, desc[UR8][R20.64+-0x24c] ;  /* 0xfffdb40814127981 */ /* 0x000ee8000c1e9900 */
[----:B------:R-:W4:Y:S04]  /*0310*/  LDG.E.CONSTANT R40, desc[UR8][R20.64+-0x188] ;  /* 0xfffe780814287981 */ /* 0x000f28000c1e9900 */
[----:B------:R-:W5:Y:S04]  /*0320*/  LDG.E.CONSTANT R42, desc[UR8][R20.64+-0xc4] ;  /* 0xffff3c08142a7981 */ /* 0x000f68000c1e9900 */
[----:B------:R-:W5:Y:S04]  /*0330*/  LDG.E.CONSTANT R44, desc[UR8][R20.64] ;  /* 0x00000008142c7981 */ /* 0x000f68000c1e9900 */
[----:B------:R-:W5:Y:S01]  /*0340*/  LDG.E.CONSTANT R17, desc[UR8][R20.64+0xc4] ;  /* 0x0000c40814117981 */ /* 0x000f62000c1e9900 */
[----:B0-----:R-:W-:-:S03]  /*0350*/  IMAD.WIDE.U32 R12, R6, 0x4, R8 ;  /* 0x00000004060c7825 */ /* 0x001fc600078e0008 */
[----:B------:R-:W5:Y:S01]  /*0360*/  LDG.E.CONSTANT R19, desc[UR8][R20.64+0x188] ;  /* 0x0001880814137981 */ /* 0x000f62000c1e9900 */
[----:B------:R-:W-:-:S03]  /*0370*/  IMAD.WIDE.U32 R10, R3, 0x4, R8 ;  /* 0x00000004030a7825 */ /* 0x000fc600078e0008 */
[----:B------:R-:W2:Y:S01]  /*0380*/  LDG.E.CONSTANT R12, desc[UR8][R12.64] ;  /* 0x000000080c0c7981 */ /* 0x000ea2000c1e9900 */
[----:B------:R-:W-:-:S03]  /*0390*/  @!P0 IMAD.WIDE.U32 R8, R4, 0x4, R8 ;  /* 0x0000000404088825 */ /* 0x000fc600078e0008 */
[----:B------:R-:W3:Y:S04]  /*03a0*/  LDG.E.CONSTANT R10, desc[UR8][R10.64] ;  /* 0x000000080a0a7981 */ /* 0x000ee8000c1e9900 */
[----:B------:R-:W4:Y:S04]  /*03b0*/  @!P0 LDG.E.CONSTANT R8, desc[UR8][R8.64] ;  /* 0x0000000808088981 */ /* 0x000f28000c1e9900 */
[----:B------:R-:W5:Y:S01]  /*03c0*/  LDG.E.CONSTANT R39, desc[UR8][R20.64+0x24c] ;  /* 0x00024c0814277981 */ /* 0x000f62000c1e9900 */
[----:B------:R-:W0:Y:S08]  /*03d0*/  S2UR UR6, SR_CgaCtaId ;  /* 0x00000000000679c3 */ /* 0x000e300000008800 */
[----:B------:R-:W-:Y:S06]  /*03e0*/  BAR.SYNC.DEFER_BLOCKING 0x0 ;  /* 0x0000000000007b1d */ /* 0x000fec0000010000 */
[----:B------:R-:W-:-:S02]  /*03f0*/  UMOV UR5, 0x400 ;  /* 0x0000040000057882 */ /* 0x000fc40000000000 */
[----:B0-----:R-:W-:Y:S02]  /*0400*/  ULEA UR7, UR6, UR5, 0x18 ;  /* 0x0000000506077291 */ /* 0x001fe4000f8ec0ff */
[----:B------:R-:W-:-:S04]  /*0410*/  UIADD3 UR5, UPT, UPT, UR5, 0x200, URZ ;  /* 0x0000020005057890 */ /* 0x000fc8000fffe0ff */
[----:B------:R-:W-:-:S06]  /*0420*/  ULEA UR5, UR6, UR5, 0x18 ;  /* 0x0000000506057291 */ /* 0x000fcc000f8ec0ff */
[C---:B------:R-:W-:Y:S01]  /*0430*/  LEA R7, R0.reuse, UR5, 0x2 ;  /* 0x0000000500077c11 */ /* 0x040fe2000f8e10ff */
[----:B--2---:R-:W-:Y:S04]  /*0440*/  STS [R5], R12 ;  /* 0x0000000c05007388 */ /* 0x004fe80000000800 */
[----:B---3--:R0:W-:Y:S02]  /*0450*/  STS [R5+0xc4], R10 ;  /* 0x0000c40a05007388 */ /* 0x0081e40000000800 */
[----:B0-----:R-:W-:-:S05]  /*0460*/  @!P0 LEA R5, R0, UR7, 0x2 ;  /* 0x0000000700058c11 */ /* 0x001fca000f8e10ff */
[----:B----4-:R-:W-:Y:S04]  /*0470*/  @!P0 STS [R5+0x188], R8 ;  /* 0x0001880805008388 */ /* 0x010fe80000000800 */
[----:B------:R-:W-:Y:S04]  /*0480*/  STS [R7], R16 ;  /* 0x0000001007007388 */ /* 0x000fe80000000800 */
[----:B------:R-:W-:Y:S04]  /*0490*/  STS [R7+0xc4], R18 ;  /* 0x0000c41207007388 */ /* 0x000fe80000000800 */
[----:B------:R-:W-:Y:S04]  /*04a0*/  STS [R7+0x188], R40 ;  /* 0x0001882807007388 */ /* 0x000fe80000000800 */
[----:B-----5:R-:W-:Y:S04]  /*04b0*/  STS [R7+0x24c], R42 ;  /* 0x00024c2a07007388 */ /* 0x020fe80000000800 */
[----:B------:R-:W-:Y:S04]  /*04c0*/  STS [R7+0x310], R44 ;  /* 0x0003102c07007388 */ /* 0x000fe80000000800 */
[----:B------:R-:W-:Y:S04]  /*04d0*/  STS [R7+0x3d4], R17 ;  /* 0x0003d41107007388 */ /* 0x000fe80000000800 */
[----:B------:R-:W-:Y:S04]  /*04e0*/  STS [R7+0x498], R19 ;  /* 0x0004981307007388 */ /* 0x000fe80000000800 */
[----:B------:R-:W-:Y:S01]  /*04f0*/  STS [R7+0x55c], R39 ;  /* 0x00055c2707007388 */ /* 0x000fe20000000800 */
[----:B------:R-:W-:Y:S06]  /*0500*/  BAR.SYNC.DEFER_BLOCKING 0x0 ;  /* 0x0000000000007b1d */ /* 0x000fec0000010000 */
[----:B------:R-:W-:Y:S04]  /*0510*/  LDS R26, [R7] ;  /* 0x00000000071a7984 */ /* 0x000fe80000000800 */
[----:B------:R-:W0:Y:S04]  /*0520*/  LDS.128 R12, [UR7] ;  /* 0x00000007ff0c7984 */ /* 0x000e280008000c00 */
[----:B------:R-:W1:Y:S04]  /*0530*/  LDS.128 R8, [UR7+0x20] ;  /* 0x00002007ff087984 */ /* 0x000e680008000c00 */
[----:B------:R-:W-:Y:S01]  /*0540*/  LDS R40, [R7+0x55c] ;  /* 0x00055c0007287984 */ /* 0x000fe20000000800 */
[C---:B0-----:R-:W-:Y:S01]  /*0550*/  FFMA R23, R26.reuse, R12, R23 ;  /* 0x0000000c1a177223 */ /* 0x041fe20000000017 */
[C---:B------:R-:W-:Y:S01]  /*0560*/  FFMA R30, R26.reuse, R13, R30 ;  /* 0x0000000d1a1e7223 */ /* 0x040fe2000000001e */
[C---:B------:R-:W-:Y:S01]  /*0570*/  FFMA R33, R26.reuse, R14, R33 ;  /* 0x0000000e1a217223 */ /* 0x040fe20000000021 */
[----:B------:R-:W-:-:S02]  /*0580*/  FFMA R24, R26, R15, R24 ;  /* 0x0000000f1a187223 */ /* 0x000fc40000000018 */
[----:B------:R-:W0:Y:S01]  /*0590*/  LDS.128 R12, [UR7+0x10] ;  /* 0x00001007ff0c7984 */ /* 0x000e220008000c00 */
[C---:B-1----:R-:W-:Y:S01]  /*05a0*/  FFMA R25, R26.reuse, R8, R25 ;  /* 0x000000081a197223 */ /* 0x042fe20000000019 */
[C---:B------:R-:W-:Y:S01]  /*05b0*/  FFMA R28, R26.reuse, R9, R28 ;  /* 0x000000091a1c7223 */ /* 0x040fe2000000001c */
[C---:B------:R-:W-:Y:S01]  /*05c0*/  FFMA R31, R26.reuse, R10, R31 ;  /* 0x0000000a1a1f7223 */ /* 0x040fe2000000001f */
[C---:B------:R-:W-:Y:S02]  /*05d0*/  FFMA R22, R26.reuse, R11, R22 ;  /* 0x0000000b1a167223 */ /* 0x040fe40000000016 */
[----:B------:R-:W1:Y:S01]  /*05e0*/  LDS.128 R8, [UR7+0x30] ;  /* 0x00003007ff087984 */ /* 0x000e620008000c00 */
[C---:B0-----:R-:W-:Y:S01]  /*05f0*/  FFMA R27, R26.reuse, R12, R27 ;  /* 0x0000000c1a1b7223 */ /* 0x041fe2000000001b */
[C---:B------:R-:W-:Y:S01]  /*0600*/  FFMA R16, R26.reuse, R13, R36 ;  /* 0x0000000d1a107223 */ /* 0x040fe20000000024 */
[C---:B------:R-:W-:Y:S01]  /*0610*/  FFMA R17, R26.reuse, R14, R37 ;  /* 0x0000000e1a117223 */ /* 0x040fe20000000025 */
[C---:B------:R-:W-:Y:S01]  /*0620*/  FFMA R18, R26.reuse, R15, R38 ;  /* 0x0000000f1a127223 */ /* 0x040fe20000000026 */
[----:B------:R-:W-:Y:S04]  /*0630*/  LDS R36, [R7+0xc4] ;  /* 0x0000c40007247984 */ /* 0x000fe80000000800 */
[----:B------:R-:W0:Y:S01]  /*0640*/  LDS.128 R12, [UR7+0x40] ;  /* 0x00004007ff0c7984 */ /* 0x000e220008000c00 */
[C---:B-1----:R-:W-:Y:S01]  /*0650*/  FFMA R29, R26.reuse, R8, R29 ;  /* 0x000000081a1d7223 */ /* 0x042fe2000000001d */
[C---:B------:R-:W-:Y:S01]  /*0660*/  FFMA R32, R26.reuse, R9, R32 ;  /* 0x000000091a207223 */ /* 0x040fe20000000020 */
[C---:B------:R-:W-:Y:S01]  /*0670*/  FFMA R35, R26.reuse, R10, R35 ;  /* 0x0000000a1a237223 */ /* 0x040fe20000000023 */
[----:B------:R-:W-:-:S02]  /*0680*/  FFMA R26, R26, R11, R34 ;  /* 0x0000000b1a1a7223 */ /* 0x000fc40000000022 */
[----:B------:R-:W1:Y:S04]  /*0690*/  LDS.128 R8, [UR7+0x60] ;  /* 0x00006007ff087984 */ /* 0x000e680008000c00 */
[----:B------:R-:W-:Y:S01]  /*06a0*/  LDS R34, [R7+0x188] ;  /* 0x0001880007227984 */ /* 0x000fe20000000800 */
[C---:B0-----:R-:W-:Y:S01]  /*06b0*/  FFMA R23, R36.reuse, R12, R23 ;  /* 0x0000000c24177223 */ /* 0x041fe20000000017 */
[C---:B------:R-:W-:Y:S01]  /*06c0*/  FFMA R30, R36.reuse, R13, R30 ;  /* 0x0000000d241e7223 */ /* 0x040fe2000000001e */
[C---:B------:R-:W-:Y:S01]  /*06d0*/  FFMA R33, R36.reuse, R14, R33 ;  /* 0x0000000e24217223 */ /* 0x040fe20000000021 */
[C---:B------:R-:W-:Y:S02]  /*06e0*/  FFMA R24, R36.reuse, R15, R24 ;  /* 0x0000000f24187223 */ /* 0x040fe40000000018 */
[----:B------:R-:W0:Y:S01]  /*06f0*/  LDS.128 R12, [UR7+0x50] ;  /* 0x00005007ff0c7984 */ /* 0x000e220008000c00 */
[C---:B-1----:R-:W-:Y:S01]  /*0700*/  FFMA R25, R36.reuse, R8, R25 ;  /* 0x0000000824197223 */ /* 0x042fe20000000019 */
[C---:B------:R-:W-:Y:S01]  /*0710*/  FFMA R28, R36.reuse, R9, R28 ;  /* 0x00000009241c7223 */ /* 0x040fe2000000001c */
[C---:B------:R-:W-:Y:S01]  /*0720*/  FFMA R31, R36.reuse, R10, R31 ;  /* 0x0000000a241f7223 */ /* 0x040fe2000000001f */
[----:B------:R-:W-:-:S02]  /*0730*/  FFMA R22, R36, R11, R22 ;  /* 0x0000000b24167223 */ /* 0x000fc40000000016 */
[----:B------:R-:W1:Y:S01]  /*0740*/  LDS.128 R8, [UR7+0x70] ;  /* 0x00007007ff087984 */ /* 0x000e620008000c00 */
        /* <DEDUP_REMOVED lines=106> */
[C---:B------:R-:W-:Y:S02]  /*0df0*/  FFMA R38, R26.reuse, R15, R18 ;  /* 0x0000000f1a267223 */ /* 0x040fe40000000012 */
[----:B------:R-:W0:Y:S01]  /*0e00*/  LDS.128 R16, [UR7+0x1c0] ;  /* 0x0001c007ff107984 */ /* 0x000e220008000c00 */
[C---:B------:R-:W-:Y:S01]  /*0e10*/  FFMA R27, R26.reuse, R12, R27 ;  /* 0x0000000c1a1b7223 */ /* 0x040fe2000000001b */
[C---:B-1----:R-:W-:Y:S01]  /*0e20*/  FFMA R29, R26.reuse, R8, R29 ;  /* 0x000000081a1d7223 */ /* 0x042fe2000000001d */
[C---:B------:R-:W-:Y:S01]  /*0e30*/  FFMA R32, R26.reuse, R9, R32 ;  /* 0x000000091a207223 */ /* 0x040fe20000000020 */
[C---:B------:R-:W-:Y:S01]  /*0e40*/  FFMA R35, R26.reuse, R10, R35 ;  /* 0x0000000a1a237223 */ /* 0x040fe20000000023 */
[----:B------:R-:W-:Y:S01]  /*0e50*/  FFMA R34, R26, R11, R34 ;  /* 0x0000000b1a227223 */ /* 0x000fe20000000022 */
[----:B------:R-:W1:Y:S04]  /*0e60*/  LDS.128 R12, [UR7+0x1d0] ;  /* 0x0001d007ff0c7984 */ /* 0x000e680008000c00 */
[----:B------:R-:W2:Y:S01]  /*0e70*/  LDS.128 R8, [UR7+0x1e0] ;  /* 0x0001e007ff087984 */ /* 0x000ea20008000c00 */
[----:B------:R-:W-:Y:S01]  /*0e80*/  UIADD3 UR4, UPT, UPT, UR4, 0x1, URZ ;  /* 0x0000000104047890 */ /* 0x000fe2000fffe0ff */
[C---:B0-----:R-:W-:Y:S01]  /*0e90*/  FFMA R23, R40.reuse, R16, R23 ;  /* 0x0000001028177223 */ /* 0x041fe20000000017 */
[C---:B------:R-:W-:Y:S01]  /*0ea0*/  FFMA R30, R40.reuse, R17, R30 ;  /* 0x00000011281e7223 */ /* 0x040fe2000000001e */
[C---:B------:R-:W-:Y:S01]  /*0eb0*/  FFMA R33, R40.reuse, R18, R33 ;  /* 0x0000001228217223 */ /* 0x040fe20000000021 */
[----:B------:R-:W-:-:S02]  /*0ec0*/  FFMA R24, R40, R19, R24 ;  /* 0x0000001328187223 */ /* 0x000fc40000000018 */
[----:B------:R-:W0:Y:S01]  /*0ed0*/  LDS.128 R16, [UR7+0x1f0] ;  /* 0x0001f007ff107984 */ /* 0x000e220008000c00 */
[----:B------:R-:W-:Y:S01]  /*0ee0*/  UISETP.NE.AND UP0, UPT, UR4, 0x20, UPT ;  /* 0x000000200400788c */ /* 0x000fe2000bf05270 */
[----:B------:R-:W-:Y:S01]  /*0ef0*/  IADD3 R20, P0, PT, R20, 0x620, RZ ;  /* 0x0000062014147810 */ /* 0x000fe20007f1e0ff */
[C---:B-1----:R-:W-:Y:S01]  /*0f00*/  FFMA R27, R40.reuse, R12, R27 ;  /* 0x0000000c281b7223 */ /* 0x042fe2000000001b */
[C---:B------:R-:W-:Y:S01]  /*0f10*/  FFMA R36, R40.reuse, R13, R36 ;  /* 0x0000000d28247223 */ /* 0x040fe20000000024 */
[C---:B--2---:R-:W-:Y:S01]  /*0f20*/  FFMA R25, R40.reuse, R8, R25 ;  /* 0x0000000828197223 */ /* 0x044fe20000000019 */
[C---:B------:R-:W-:Y:S01]  /*0f30*/  FFMA R28, R40.reuse, R9, R28 ;  /* 0x00000009281c7223 */ /* 0x040fe2000000001c */
[C---:B------:R-:W-:Y:S01]  /*0f40*/  FFMA R31, R40.reuse, R10, R31 ;  /* 0x0000000a281f7223 */ /* 0x040fe2000000001f */
[C---:B------:R-:W-:Y:S01]  /*0f50*/  FFMA R22, R40.reuse, R11, R22 ;  /* 0x0000000b28167223 */ /* 0x040fe20000000016 */
[----:B------:R-:W-:Y:S01]  /*0f60*/  IADD3.X R21, PT, PT, RZ, R21, RZ, P0, !PT ;  /* 0x00000015ff157210 */ /* 0x000fe200007fe4ff */
[C---:B------:R-:W-:Y:S01]  /*0f70*/  FFMA R37, R40.reuse, R14, R37 ;  /* 0x0000000e28257223 */ /* 0x040fe20000000025 */
[----:B------:R-:W-:Y:S01]  /*0f80*/  FFMA R38, R40, R15, R38 ;  /* 0x0000000f28267223 */ /* 0x000fe20000000026 */
[----:B------:R-:W-:-:S02]  /*0f90*/  IADD3 R6, PT, PT, R6, 0x800, RZ ;  /* 0x0000080006067810 */ /* 0x000fc40007ffe0ff */
[----:B------:R-:W-:Y:S02]  /*0fa0*/  IADD3 R3, PT, PT, R3, 0x800, RZ ;  /* 0x0000080003037810 */ /* 0x000fe40007ffe0ff */
[----:B------:R-:W-:Y:S01]  /*0fb0*/  IADD3 R4, PT, PT, R4, 0x800, RZ ;  /* 0x0000080004047810 */ /* 0x000fe20007ffe0ff */
[C---:B0-----:R-:W-:Y:S01]  /*0fc0*/  FFMA R29, R40.reuse, R16, R29 ;  /* 0x00000010281d7223 */ /* 0x041fe2000000001d */
[C---:B------:R-:W-:Y:S01]  /*0fd0*/  FFMA R32, R40.reuse, R17, R32 ;  /* 0x0000001128207223 */ /* 0x040fe20000000020 */
[C---:B------:R-:W-:Y:S01]  /*0fe0*/  FFMA R35, R40.reuse, R18, R35 ;  /* 0x0000001228237223 */ /* 0x040fe20000000023 */
[----:B------:R-:W-:Y:S01]  /*0ff0*/  FFMA R34, R40, R19, R34 ;  /* 0x0000001328227223 */ /* 0x000fe20000000022 */
[----:B------:R-:W-:Y:S06]  /*1000*/  BRA.U UP0, `(.L_x_53) ;  /* 0xfffffff100b07547 */ /* 0x000fec000b83ffff */
[----:B------:R-:W0:Y:S08]  /*1010*/  S2UR UR4, SR_CTAID.Z ;  /* 0x00000000000479c3 */ /* 0x000e300000002700 */
[----:B------:R-:W1:Y:S01]  /*1020*/  LDC.64 R4, c[0x0][0x390] ;  /* 0x0000e400ff047b82 */ /* 0x000e620000000a00 */
[----:B0-----:R-:W-:-:S06]  /*1030*/  UIMAD UR4, UR4, 0x3100, URZ ;  /* 0x00003100040478a4 */ /* 0x001fcc000f8e02ff */
[----:B------:R-:W-:-:S05]  /*1040*/  LOP3.LUT R3, R0, UR4, RZ, 0xfc, !PT ;  /* 0x0000000400037c12 */ /* 0x000fca000f8efcff */
[----:B------:R-:W-:-:S04]  /*1050*/  IMAD R3, R2, 0x310, R3 ;  /* 0x0000031002037824 */ /* 0x000fc800078e0203 */
        /* <DEDUP_REMOVED lines=18> */
.L_x_54:
        /* <DEDUP_REMOVED lines=16> */
.L_x_246:


//--------------------- .text.tvmgen_default_fused_nn_contrib_conv2d_winograd_without_weight_transform_add_nn_relu_3_kernel0 --------------------------
	.section	.text.tvmgen_default_fused_nn_contrib_conv2d_winograd_without_weight_transform_add_nn_relu_3_kernel0,"ax",@progbits
	.align	128
        .global         tvmgen_default_fused_nn_contrib_conv2d_winograd_without_weight_transform_add_nn_relu_3_kernel0
        .type           tvmgen_default_fused_nn_contrib_conv2d_winograd_without_weight_transform_add_nn_relu_3_kernel0,@function
        .size           tvmgen_default_fused_nn_contrib_conv2d_winograd_without_weight_transform_add_nn_relu_3_kernel0,(.L_x_247 - tvmgen_default_fused_nn_contrib_conv2d_winograd_without_weight_transform_add_nn_relu_3_kernel0)
        .other          tvmgen_default_fused_nn_contrib_conv2d_winograd_without_weight_transform_add_nn_relu_3_kernel0,@"STO_CUDA_ENTRY STV_DEFAULT"
tvmgen_default_fused_nn_contrib_conv2d_winograd_without_weight_transform_add_nn_relu_3_kernel0:
.text.tvmgen_default_fused_nn_contrib_conv2d_winograd_without_weight_transform_add_nn_relu_3_kernel0:
        /* <DEDUP_REMOVED lines=124> */
.L_x_55:
        /* <DEDUP_REMOVED lines=12> */
.L_x_247:


//--------------------- .text.tvmgen_default_fused_nn_softmax_kernel0 --------------------------
	.section	.text.tvmgen_default_fused_nn_softmax_kernel0,"ax",@progbits
	.align	128
        .global         tvmgen_default_fused_nn_softmax_kernel0
        .type           tvmgen_default_fused_nn_softmax_kernel0,@function
        .size           tvmgen_default_fused_nn_softmax_kernel0,(.L_x_221 - tvmgen_default_fused_nn_softmax_kernel0)
        .other          tvmgen_default_fused_nn_softmax_kernel0,@"STO_CUDA_ENTRY STV_DEFAULT"
tvmgen_default_fused_nn_softmax_kernel0:
.text.tvmgen_default_fused_nn_softmax_kernel0:
[----:B------:R-:W-:Y:S01]  /*0000*/  LDC R1, c[0x0][0x37c] ;  /* 0x0000df00ff017b82 */ /* 0x000fe20000000800 */
[----:B------:R-:W0:Y:S07]  /*0010*/  S2R R9, SR_TID.X ;  /* 0x0000000000097919 */ /* 0x000e2e0000002100 */
[----:B------:R-:W1:Y:S01]  /*0020*/  LDC.64 R30, c[0x0][0x380] ;  /* 0x0000e000ff1e7b82 */ /* 0x000e620000000a00 */
[----:B------:R-:W2:Y:S01]  /*0030*/  LDCU.64 UR4, c[0x0][0x358] ;  /* 0x00006b00ff0477ac */ /* 0x000ea20008000a00 */
[----:B0-----:R-:W-:-:S05]  /*0040*/  SHF.L.U32 R37, R9, 0x5, RZ ;  /* 0x0000000509257819 */ /* 0x001fca00000006ff */
[----:B-1----:R-:W-:-:S05]  /*0050*/  IMAD.WIDE.U32 R30, R37, 0x4, R30 ;  /* 0x00000004251e7825 */ /* 0x002fca00078e001e */
[----:B--2---:R-:W2:Y:S04]  /*0060*/  LDG.E.CONSTANT R4, desc[UR4][R30.64] ;  /* 0x000000041e047981 */ /* 0x004ea8000c1e9900 */
[----:B------:R-:W2:Y:S04]  /*0070*/  LDG.E.CONSTANT R5, desc[UR4][R30.64+0x4] ;  /* 0x000004041e057981 */ /* 0x000ea8000c1e9900 */
[----:B------:R-:W3:Y:S04]  /*0080*/  LDG.E.CONSTANT R7, desc[UR4][R30.64+0x8] ;  /* 0x000008041e077981 */ /* 0x000ee8000c1e9900 */
[----:B------:R-:W3:Y:S04]  /*0090*/  LDG.E.CONSTANT R8, desc[UR4][R30.64+0xc] ;  /* 0x00000c041e087981 */ /* 0x000ee8000c1e9900 */
[----:B------:R-:W4:Y:S04]  /*00a0*/  LDG.E.CONSTANT R2, desc[UR4][R30.64+0x10] ;  /* 0x000010041e027981 */ /* 0x000f28000c1e9900 */
[----:B------:R-:W4:Y:S04]  /*00b0*/  LDG.E.CONSTANT R0, desc[UR4][R30.64+0x14] ;  /* 0x000014041e007981 */ /* 0x000f28000c1e9900 */
[----:B------:R-:W5:Y:S04]  /*00c0*/  LDG.E.CONSTANT R3, desc[UR4][R30.64+0x18] ;  /* 0x000018041e037981 */ /* 0x000f68000c1e9900 */
[----:B------:R-:W5:Y:S01]  /*00d0*/  LDG.E.CONSTANT R28, desc[UR4][R30.64+0x1c] ;  /* 0x00001c041e1c7981 */ /* 0x000f62000c1e9900 */
[----:B------:R-:W-:Y:S01]  /*00e0*/  ISETP.NE.AND P0, PT, R9, 0x1f, PT ;  /* 0x0000001f0900780c */ /* 0x000fe20003f05270 */
[----:B------:R-:W-:Y:S01]  /*00f0*/  BSSY.RECONVERGENT B0, `(.L_x_56) ;  /* 0x000000a000007945 */ /* 0x000fe20003800200 */
[----:B--2---:R-:W-:-:S04]  /*0100*/  FMNMX3 R6, R4, -3.40282306073709652508e+38, R5, !PT ;  /* 0xff7ffffd04067876 */ /* 0x004fc80007800005 */
[----:B---3--:R-:W-:-:S04]  /*0110*/  FMNMX3 R9, R6, R7, R8, !PT ;  /* 0x0000000706097276 */ /* 0x008fc80007800008 */
[----:B----4-:R-:W-:-:S04]  /*0120*/  FMNMX3 R9, R9, R2, R0, !PT ;  /* 0x0000000209097276 */ /* 0x010fc80007800000 */
[----:B-----5:R-:W-:Y:S01]  /*0130*/  FMNMX3 R9, R9, R3, R28, !PT ;  /* 0x0000000309097276 */ /* 0x020fe2000780001c */
[----:B------:R-:W-:Y:S06]  /*0140*/  @!P0 BRA `(.L_x_57) ;  /* 0x0000000000108947 */ /* 0x000fec0003800000 */
[----:B------:R-:W2:Y:S04]  /*0150*/  LDG.E.CONSTANT R6, desc[UR4][R30.64+0x20] ;  /* 0x000020041e067981 */ /* 0x000ea8000c1e9900 */
[----:B------:R-:W3:Y:S01]  /*0160*/  LDG.E.CONSTANT R11, desc[UR4][R30.64+0x24] ;  /* 0x000024041e0b7981 */ /* 0x000ee2000c1e9900 */
[----:B--2---:R-:W-:-:S04]  /*0170*/  FMNMX R6, R9, R6, !PT ;  /* 0x0000000609067209 */ /* 0x004fc80007800000 */
[----:B---3--:R-:W-:-:S07]  /*0180*/  FMNMX R9, R6, R11, !PT ;  /* 0x0000000b06097209 */ /* 0x008fce0007800000 */
.L_x_57:
[----:B------:R-:W-:Y:S05]  /*0190*/  BSYNC.RECONVERGENT B0 ;  /* 0x0000000000007941 */ /* 0x000fea0003800200 */
.L_x_56:
[----:B------:R-:W-:Y:S04]  /*01a0*/  BSSY.RECONVERGENT B1, `(.L_x_58) ;  /* 0x0000047000017945 */ /* 0x000fe80003800200 */
[----:B------:R-:W-:Y:S04]  /*01b0*/  BSSY.RELIABLE B0, `(.L_x_59) ;  /* 0x0000043000007945 */ /* 0x000fe80003800100 */
[----:B------:R-:W-:Y:S05]  /*01c0*/  @!P0 BRA `(.L_x_60) ;  /* 0x0000000000148947 */ /* 0x000fea0003800000 */
[----:B------:R-:W2:Y:S02]  /*01d0*/  LDG.E.CONSTANT R6, desc[UR4][R30.64+0x28] ;  /* 0x000028041e067981 */ /* 0x000ea4000c1e9900 */
[----:B--2---:R-:W-:Y:S01]  /*01e0*/  FMNMX R9, R9, R6, !PT ;  /* 0x0000000609097209 */ /* 0x004fe20007800000 */
[----:B------:R-:W-:Y:S06]  /*01f0*/  @!P0 BRA `(.L_x_61) ;  /* 0x0000000000148947 */ /* 0x000fec0003800000 */
[----:B------:R-:W2:Y:S02]  /*0200*/  LDG.E.CONSTANT R6, desc[UR4][R30.64+0x2c] ;  /* 0x00002c041e067981 */ /* 0x000ea4000c1e9900 */
[----:B--2---:R-:W-:-:S07]  /*0210*/  FMNMX R9, R9, R6, !PT ;  /* 0x0000000609097209 */ /* 0x004fce0007800000 */
.L_x_60:
[----:B------:R-:W-:Y:S05]  /*0220*/  @!P0 BRA `(.L_x_62) ;  /* 0x0000000000148947 */ /* 0x000fea0003800000 */
[----:B------:R-:W2:Y:S02]  /*0230*/  LDG.E.CONSTANT R6, desc[UR4][R30.64+0x30] ;  /* 0x000030041e067981 */ /* 0x000ea4000c1e9900 */
[----:B--2---:R-:W-:-:S07]  /*0240*/  FMNMX R9, R9, R6, !PT ;  /* 0x0000000609097209 */ /* 0x004fce0007800000 */
.L_x_61:
[----:B------:R-:W-:Y:S05]  /*0250*/  @!P0 BRA `(.L_x_63) ;  /* 0x0000000000148947 */ /* 0x000fea0003800000 */
[----:B------:R-:W2:Y:S02]  /*0260*/  LDG.E.CONSTANT R6, desc[UR4][R30.64+0x34] ;  /* 0x000034041e067981 */ /* 0x000ea4000c1e9900 */
[----:B--2---:R-:W-:-:S07]  /*0270*/  FMNMX R9, R9, R6, !PT ;  /* 0x0000000609097209 */ /* 0x004fce0007800000 */
.L_x_62:
[----:B------:R-:W-:Y:S05]  /*0280*/  @!P0 BRA `(.L_x_64) ;  /* 0x0000000000148947 */ /* 0x000fea0003800000 */
[----:B------:R-:W2:Y:S02]  /*0290*/  LDG.E.CONSTANT R6, desc[UR4][R30.64+0x38] ;  /* 0x000038041e067981 */ /* 0x000ea4000c1e9900 */
[----:B--2---:R-:W-:-:S07]  /*02a0*/  FMNMX R9, R9, R6, !PT ;  /* 0x0000000609097209 */ /* 0x004fce0007800000 */
.L_x_63:
[----:B------:R-:W-:Y:S05]  /*02b0*/  @!P0 BRA `(.L_x_65) ;  /* 0x0000000000148947 */ /* 0x000fea0003800000 */
[----:B------:R-:W2:Y:S02]  /*02c0*/  LDG.E.CONSTANT R6, desc[UR4][R30.64+0x3c] ;  /* 0x00003c041e067981 */ /* 0x000ea4000c1e9900 */
[----:B--2---:R-:W-:-:S07]  /*02d0*/  FMNMX R9, R9, R6, !PT ;  /* 0x0000000609097209 */ /* 0x004fce0007800000 */
.L_x_64:
[----:B------:R-:W-:Y:S05]  /*02e0*/  @!P0 BRA `(.L_x_66) ;  /* 0x0000000000148947 */ /* 0x000fea0003800000 */
[----:B------:R-:W2:Y:S02]  /*02f0*/  LDG.E.CONSTANT R6, desc[UR4][R30.64+0x40] ;  /* 0x000040041e067981 */ /* 0x000ea4000c1e9900 */
[----:B--2---:R-:W-:-:S07]  /*0300*/  FMNMX R9, R9, R6, !PT ;  /* 0x0000000609097209 */ /* 0x004fce0007800000 */
.L_x_65:
[----:B------:R-:W-:Y:S05]  /*0310*/  @!P0 BRA `(.L_x_67) ;  /* 0x0000000000148947 */ /* 0x000fea0003800000 */
[----:B------:R-:W2:Y:S02]  /*0320*/  LDG.E.CONSTANT R6, desc[UR4][R30.64+0x44] ;  /* 0x000044041e067981 */ /* 0x000ea4000c1e9900 */
[----:B--2---:R-:W-:-:S07]  /*0330*/  FMNMX R9, R9, R6, !PT ;  /* 0x0000000609097209 */ /* 0x004fce0007800000 */
.L_x_66:
[----:B------:R-:W-:Y:S05]  /*0340*/  @!P0 BRA `(.L_x_68) ;  /* 0x0000000000148947 */ /* 0x000fea0003800000 */
[----:B------:R-:W2:Y:S02]  /*0350*/  LDG.E.CONSTANT R6, desc[UR4][R30.64+0x48] ;  /* 0x000048041e067981 */ /* 0x000ea4000c1e9900 */
[----:B--2---:R-:W-:-:S07]  /*0360*/  FMNMX R9, R9, R6, !PT ;  /* 0x0000000609097209 */ /* 0x004fce0007800000 */
.L_x_67:
[----:B------:R-:W-:Y:S05]  /*0370*/  @!P0 BRA `(.L_x_69) ;  /* 0x0000000000148947 */ /* 0x000fea0003800000 */
[----:B------:R-:W2:Y:S02]  /*0380*/  LDG.E.CONSTANT R6, desc[UR4][R30.64+0x4c] ;  /* 0x00004c041e067981 */ /* 0x000ea4000c1e9900 */
[----:B--2---:R-:W-:-:S07]  /*0390*/  FMNMX R9, R9, R6, !PT ;  /* 0x0000000609097209 */ /* 0x004fce0007800000 */
.L_x_68:
[----:B------:R-:W-:Y:S05]  /*03a0*/  @!P0 BRA `(.L_x_70) ;  /* 0x0000000000148947 */ /* 0x000fea0003800000 */
[----:B------:R-:W2:Y:S02]  /*03b0*/  LDG.E.CONSTANT R6, desc[UR4][R30.64+0x50] ;  /* 0x000050041e067981 */ /* 0x000ea4000c1e9900 */
[----:B--2---:R-:W-:-:S07]  /*03c0*/  FMNMX R9, R9, R6, !PT ;  /* 0x0000000609097209 */ /* 0x004fce0007800000 */
.L_x_69:
[----:B------:R-:W-:Y:S05]  /*03d0*/  @!P0 BRA `(.L_x_71) ;  /* 0x0000000000148947 */ /* 0x000fea0003800000 */
[----:B------:R-:W2:Y:S02]  /*03e0*/  LDG.E.CONSTANT R6, desc[UR4][R30.64+0x54] ;  /* 0x000054041e067981 */ /* 0x000ea4000c1e9900 */
[----:B--2---:R-:W-:-:S07]  /*03f0*/  FMNMX R9, R9, R6, !PT ;  /* 0x0000000609097209 */ /* 0x004fce0007800000 */
.L_x_70:
[----:B------:R-:W-:Y:S05]  /*0400*/  @!P0 BRA `(.L_x_72) ;  /* 0x0000000000148947 */ /* 0x000fea0003800000 */
[----:B------:R-:W2:Y:S02]  /*0410*/  LDG.E.CONSTANT R6, desc[UR4][R30.64+0x58] ;  /* 0x000058041e067981 */ /* 0x000ea4000c1e9900 */
[----:B--2---:R-:W-:-:S07]  /*0420*/  FMNMX R9, R9, R6, !PT ;  /* 0x0000000609097209 */ /* 0x004fce0007800000 */
.L_x_71:
[----:B------:R-:W-:Y:S05]  /*0430*/  @!P0 BRA `(.L_x_73) ;  /* 0x0000000000148947 */ /* 0x000fea0003800000 */
[----:B------:R-:W2:Y:S02]  /*0440*/  LDG.E.CONSTANT R6, desc[UR4][R30.64+0x5c] ;  /* 0x00005c041e067981 */ /* 0x000ea4000c1e9900 */
[----:B--2---:R-:W-:-:S07]  /*0450*/  FMNMX R9, R9, R6, !PT ;  /* 0x0000000609097209 */ /* 0x004fce0007800000 */
.L_x_72:
[----:B------:R-:W-:Y:S05]  /*0460*/  @!P0 BRA `(.L_x_74) ;  /* 0x0000000000148947 */ /* 0x000fea0003800000 */
[----:B------:R-:W2:Y:S02]  /*0470*/  LDG.E.CONSTANT R6, desc[UR4][R30.64+0x60] ;  /* 0x000060041e067981 */ /* 0x000ea4000c1e9900 */
[----:B--2---:R-:W-:-:S07]  /*0480*/  FMNMX R9, R9, R6, !PT ;  /* 0x0000000609097209 */ /* 0x004fce0007800000 */
.L_x_73:
[----:B------:R-:W-:Y:S05]  /*0490*/  @!P0 BRA `(.L_x_75) ;  /* 0x0000000000148947 */ /* 0x000fea0003800000 */
[----:B------:R-:W2:Y:S02]  /*04a0*/  LDG.E.CONSTANT R6, desc[UR4][R30.64+0x64] ;  /* 0x000064041e067981 */ /* 0x000ea4000c1e9900 */
[----:B--2---:R-:W-:-:S07]  /*04b0*/  FMNMX R9, R9, R6, !PT ;  /* 0x0000000609097209 */ /* 0x004fce0007800000 */
.L_x_74:
[----:B------:R-:W-:Y:S05]  /*04c0*/  @!P0 BRA `(.L_x_76) ;  /* 0x0000000000148947 */ /* 0x000fea0003800000 */
[----:B------:R-:W2:Y:S02]  /*04d0*/  LDG.E.CONSTANT R6, desc[UR4][R30.64+0x68] ;  /* 0x000068041e067981 */ /* 0x000ea4000c1e9900 */
[----:B--2---:R-:W-:-:S07]  /*04e0*/  FMNMX R9, R9, R6, !PT ;  /* 0x0000000609097209 */ /* 0x004fce0007800000 */
.L_x_75:
[----:B------:R-:W-:Y:S05]  /*04f0*/  @!P0 BRA `(.L_x_77) ;  /* 0x0000000000148947 */ /* 0x000fea0003800000 */
[----:B------:R-:W2:Y:S02]  /*0500*/  LDG.E.CONSTANT R6, desc[UR4][R30.64+0x6c] ;  /* 0x00006c041e067981 */ /* 0x000ea4000c1e9900 */
[----:B--2---:R-:W-:-:S07]  /*0510*/  FMNMX R9, R9, R6, !PT ;  /* 0x0000000609097209 */ /* 0x004fce0007800000 */
.L_x_76:
[----:B------:R-:W-:Y:S05]  /*0520*/  @!P0 BRA `(.L_x_78) ;  /* 0x0000000000148947 */ /* 0x000fea0003800000 */
[----:B------:R-:W2:Y:S02]  /*0530*/  LDG.E.CONSTANT R6, desc[UR4][R30.64+0x70] ;  /* 0x000070041e067981 */ /* 0x000ea4000c1e9900 */
[----:B--2---:R-:W-:-:S07]  /*0540*/  FMNMX R9, R9, R6, !PT ;  /* 0x0000000609097209 */ /* 0x004fce0007800000 */
.L_x_77:
[----:B------:R-:W-:Y:S05]  /*0550*/  @!P0 BRA `(.L_x_79) ;  /* 0x0000000000188947 */ /* 0x000fea0003800000 */
[----:B------:R-:W2:Y:S02]  /*0560*/  LDG.E.CONSTANT R6, desc[UR4][R30.64+0x74] ;  /* 0x000074041e067981 */ /* 0x000ea4000c1e9900 */
[----:B--2---:R-:W-:-:S07]  /*0570*/  FMNMX R9, R9, R6, !PT ;  /* 0x0000000609097209 */ /* 0x004fce0007800000 */
.L_x_78:
[----:B------:R-:W-:Y:S05]  /*0580*/  @!P0 BREAK.RELIABLE B0 ;  /* 0x0000000000008942 */ /* 0x000fea0003800100 */
[----:B------:R-:W-:Y:S05]  /*0590*/  @!P0 BRA `(.L_x_80) ;  /* 0x00000000001c8947 */ /* 0x000fea0003800000 */
[----:B------:R-:W2:Y:S02]  /*05a0*/  LDG.E.CONSTANT R6, desc[UR4][R30.64+0x78] ;  /* 0x000078041e067981 */ /* 0x000ea4000c1e9900 */
[----:B--2---:R-:W-:-:S07]  /*05b0*/  FMNMX R9, R9, R6, !PT ;  /* 0x0000000609097209 */ /* 0x004fce0007800000 */
.L_x_79:
[----:B------:R-:W-:Y:S05]  /*05c0*/  @!P0 BREAK.RELIABLE B0 ;  /* 0x0000000000008942 */ /* 0x000fea0003800100 */
[----:B------:R-:W-:Y:S05]  /*05d0*/  @!P0 BRA `(.L_x_80) ;  /* 0x00000000000c8947 */ /* 0x000fea0003800000 */
[----:B------:R-:W-:Y:S05]  /*05e0*/  BSYNC.RELIABLE B0 ;  /* 0x0000000000007941 */ /* 0x000fea0003800100 */
.L_x_59:
[----:B------:R-:W2:Y:S02]  /*05f0*/  LDG.E.CONSTANT R6, desc[UR4][R30.64+0x7c] ;  /* 0x00007c041e067981 */ /* 0x000ea4000c1e9900 */
[----:B--2---:R-:W-:-:S07]  /*0600*/  FMNMX R9, R9, R6, !PT ;  /* 0x0000000609097209 */ /* 0x004fce0007800000 */
.L_x_80:
[----:B------:R-:W-:Y:S05]  /*0610*/  BSYNC.RECONVERGENT B1 ;  /* 0x0000000000017941 */ /* 0x000fea0003800200 */
.L_x_58:
[----:B------:R-:W-:Y:S05]  /*0620*/  WARPSYNC.ALL ;  /* 0x0000000000007948 */ /* 0x000fea0003800000 */
[----:B------:R-:W-:Y:S01]  /*0630*/  VOTE.ANY R6, PT, PT ;  /* 0x0000000000067806 */ /* 0x000fe200038e0100 */
[----:B------:R-:W-:Y:S01]  /*0640*/  BSSY.RECONVERGENT B1, `(.L_x_81) ;  /* 0x000006a000017945 */ /* 0x000fe20003800200 */
[----:B------:R-:W0:Y:S02]  /*0650*/  SHFL.DOWN PT, R10, R9, 0x10, 0x1f ;  /* 0x0a001f00090a7f89 */ /* 0x000e2400000e0000 */
[----:B0-----:R-:W-:-:S05]  /*0660*/  FMNMX R11, R10, R9, !PT ;  /* 0x000000090a0b7209 */ /* 0x001fca0007800000 */
[----:B------:R-:W0:Y:S02]  /*0670*/  SHFL.DOWN PT, R10, R11, 0x8, 0x1f ;  /* 0x09001f000b0a7f89 */ /* 0x000e2400000e0000 */
[----:B0-----:R-:W-:-:S05]  /*0680*/  FMNMX R13, R11, R10, !PT ;  /* 0x0000000a0b0d7209 */ /* 0x001fca0007800000 */
[----:B------:R-:W0:Y:S02]  /*0690*/  SHFL.DOWN PT, R10, R13, 0x4, 0x1f ;  /* 0x08801f000d0a7f89 */ /* 0x000e2400000e0000 */
[----:B0-----:R-:W-:-:S05]  /*06a0*/  FMNMX R15, R13, R10, !PT ;  /* 0x0000000a0d0f7209 */ /* 0x001fca0007800000 */
[----:B------:R-:W0:Y:S02]  /*06b0*/  SHFL.DOWN PT, R10, R15, 0x2, 0x1f ;  /* 0x08401f000f0a7f89 */ /* 0x000e2400000e0000 */
[----:B0-----:R-:W-:-:S05]  /*06c0*/  FMNMX R17, R15, R10, !PT ;  /* 0x0000000a0f117209 */ /* 0x001fca0007800000 */
[----:B------:R-:W0:Y:S02]  /*06d0*/  SHFL.DOWN PT, R10, R17, 0x1, 0x1f ;  /* 0x08201f00110a7f89 */ /* 0x000e2400000e0000 */
[----:B0-----:R-:W-:-:S06]  /*06e0*/  FMNMX R29, R17, R10, !PT ;  /* 0x0000000a111d7209 */ /* 0x001fcc0007800000 */
[----:B------:R-:W0:Y:S02]  /*06f0*/  SHFL.IDX PT, R29, R29, RZ, 0x1f ;  /* 0x00001fff1d1d7589 */ /* 0x000e2400000e0000 */
[--C-:B0-----:R-:W-:Y:S01]  /*0700*/  FADD R4, R4, -R29.reuse ;  /* 0x8000001d04047221 */ /* 0x101fe20000000000 */
[--C-:B------:R-:W-:Y:S01]  /*0710*/  FADD R7, R7, -R29.reuse ;  /* 0x8000001d07077221 */ /* 0x100fe20000000000 */
[--C-:B------:R-:W-:Y:S01]  /*0720*/  FADD R5, R5, -R29.reuse ;  /* 0x8000001d05057221 */ /* 0x100fe20000000000 */
[--C-:B------:R-:W-:Y:S01]  /*0730*/  FADD R6, R0, -R29.reuse ;  /* 0x8000001d00067221 */ /* 0x100fe20000000000 */
[----:B------:R-:W-:Y:S01]  /*0740*/  FMUL R4, R4, 1.4426950216293334961 ;  /* 0x3fb8aa3b04047820 */ /* 0x000fe20000400000 */
[----:B------:R-:W-:Y:S01]  /*0750*/  FMUL R9, R7, 1.4426950216293334961 ;  /* 0x3fb8aa3b07097820 */ /* 0x000fe20000400000 */
[----:B------:R-:W-:Y:S01]  /*0760*/  FMUL R5, R5, 1.4426950216293334961 ;  /* 0x3fb8aa3b05057820 */ /* 0x000fe20000400000 */
[--C-:B------:R-:W-:Y:S01]  /*0770*/  FADD R3, R3, -R29.reuse ;  /* 0x8000001d03037221 */ /* 0x100fe20000000000 */
[--C-:B------:R-:W-:Y:S01]  /*0780*/  FADD R8, R8, -R29.reuse ;  /* 0x8000001d08087221 */ /* 0x100fe20000000000 */
[----:B------:R-:W-:Y:S01]  /*0790*/  FSETP.GEU.AND P5, PT, R4, -126, PT ;  /* 0xc2fc00000400780b */ /* 0x000fe20003fae000 */
[----:B------:R-:W-:Y:S01]  /*07a0*/  FADD R2, R2, -R29 ;  /* 0x8000001d02027221 */ /* 0x000fe20000000000 */
[----:B------:R-:W-:Y:S01]  /*07b0*/  FSETP.GEU.AND P2, PT, R5, -126, PT ;  /* 0xc2fc00000500780b */ /* 0x000fe20003f4e000 */
[----:B------:R-:W-:Y:S01]  /*07c0*/  FMUL R11, R6, 1.4426950216293334961 ;  /* 0x3fb8aa3b060b7820 */ /* 0x000fe20000400000 */
[----:B------:R-:W-:Y:S01]  /*07d0*/  FMUL R6, R3, 1.4426950216293334961 ;  /* 0x3fb8aa3b03067820 */ /* 0x000fe20000400000 */
[----:B------:R-:W-:Y:S01]  /*07e0*/  FMUL R8, R8, 1.4426950216293334961 ;  /* 0x3fb8aa3b08087820 */ /* 0x000fe20000400000 */
[----:B------:R-:W-:Y:S01]  /*07f0*/  FMUL R10, R2, 1.4426950216293334961 ;  /* 0x3fb8aa3b020a7820 */ /* 0x000fe20000400000 */
[----:B------:R-:W-:-:S02]  /*0800*/  P2R R19, PR, RZ, 0x4 ;  /* 0x00000004ff137803 */ /* 0x000fc40000000000 */
[----:B------:R-:W-:Y:S02]  /*0810*/  FSETP.GEU.AND P1, PT, R9, -126, PT ;  /* 0xc2fc00000900780b */ /* 0x000fe40003f2e000 */
[----:B------:R-:W-:Y:S02]  /*0820*/  FSETP.GEU.AND P3, PT, R10, -126, PT ;  /* 0xc2fc00000a00780b */ /* 0x000fe40003f6e000 */
[----:B------:R-:W-:Y:S01]  /*0830*/  @!P5 FMUL R4, R4, 0.5 ;  /* 0x3f0000000404d820 */ /* 0x000fe20000400000 */
[----:B------:R-:W-:Y:S01]  /*0840*/  FSETP.GEU.AND P4, PT, R11, -126, PT ;  /* 0xc2fc00000b00780b */ /* 0x000fe20003f8e000 */
[----:B------:R-:W-:Y:S01]  /*0850*/  @!P2 FMUL R5, R5, 0.5 ;  /* 0x3f0000000505a820 */ /* 0x000fe20000400000 */
[----:B------:R-:W-:Y:S01]  /*0860*/  FSETP.GEU.AND P2, PT, R8, -126, PT ;  /* 0xc2fc00000800780b */ /* 0x000fe20003f4e000 */
[----:B------:R-:W0:Y:S05]  /*0870*/  MUFU.EX2 R7, R4 ;  /* 0x0000000400077308 */ /* 0x000e2a0000000800 */
[----:B------:R-:W-:-:S02]  /*0880*/  @!P1 FMUL R9, R9, 0.5 ;  /* 0x3f00000009099820 */ /* 0x000fc40000400000 */
[----:B------:R-:W-:Y:S01]  /*0890*/  @!P3 FMUL R10, R10, 0.5 ;  /* 0x3f0000000a0ab820 */ /* 0x000fe20000400000 */
[----:B------:R1:W2:Y:S02]  /*08a0*/  MUFU.EX2 R0, R5 ;  /* 0x0000000500007308 */ /* 0x0002a40000000800 */
[----:B------:R-:W-:Y:S02]  /*08b0*/  @!P4 FMUL R11, R11, 0.5 ;  /* 0x3f0000000b0bc820 */ /* 0x000fe40000400000 */
[----:B------:R-:W-:-:S04]  /*08c0*/  @!P2 FMUL R8, R8, 0.5 ;  /* 0x3f0000000808a820 */ /* 0x000fc80000400000 */
[----:B------:R1:W3:Y:S01]  /*08d0*/  MUFU.EX2 R2, R9 ;  /* 0x0000000900027308 */ /* 0x0002e20000000800 */
[----:B0-----:R-:W-:Y:S01]  /*08e0*/  @!P5 FMUL R7, R7, R7 ;  /* 0x000000070707d220 */ /* 0x001fe20000400000 */
[----:B------:R-:W-:-:S06]  /*08f0*/  FSETP.GEU.AND P5, PT, R6, -126, PT ;  /* 0xc2fc00000600780b */ /* 0x000fcc0003fae000 */
[----:B------:R1:W0:Y:S07]  /*0900*/  MUFU.EX2 R3, R8 ;  /* 0x0000000800037308 */ /* 0x00022e0000000800 */
[----:B------:R-:W-:Y:S01]  /*0910*/  @!P5 FMUL R6, R6, 0.5 ;  /* 0x3f0000000606d820 */ /* 0x000fe20000400000 */
[----:B------:R1:W4:Y:S08]  /*0920*/  MUFU.EX2 R4, R10 ;  /* 0x0000000a00047308 */ /* 0x0003300000000800 */
[----:B------:R1:W0:Y:S08]  /*0930*/  MUFU.EX2 R5, R11 ;  /* 0x0000000b00057308 */ /* 0x0002300000000800 */
[----:B------:R-:W0:Y:S01]  /*0940*/  MUFU.EX2 R6, R6 ;  /* 0x0000000600067308 */ /* 0x000e220000000800 */
[----:B-1234-:R-:W-:Y:S05]  /*0950*/  @!P0 BRA `(.L_x_82) ;  /* 0x0000000000e08947 */ /* 0x01efea0003800000 */
[----:B------:R-:W2:Y:S04]  /*0960*/  LDG.E.CONSTANT R12, desc[UR4][R30.64+0x24] ;  /* 0x000024041e0c7981 */ /* 0x000ea8000c1e9900 */
[----:B------:R-:W3:Y:S04]  /*0970*/  LDG.E.CONSTANT R14, desc[UR4][R30.64+0x2c] ;  /* 0x00002c041e0e7981 */ /* 0x000ee8000c1e9900 */
[----:B------:R-:W4:Y:S04]  /*0980*/  LDG.E.CONSTANT R16, desc[UR4][R30.64+0x34] ;  /* 0x000034041e107981 */ /* 0x000f28000c1e9900 */
[----:B------:R-:W5:Y:S04]  /*0990*/  LDG.E.CONSTANT R8, desc[UR4][R30.64+0x20] ;  /* 0x000020041e087981 */ /* 0x000f68000c1e9900 */
[----:B------:R-:W5:Y:S01]  /*09a0*/  LDG.E.CONSTANT R18, desc[UR4][R30.64+0x3c] ;  /* 0x00003c041e127981 */ /* 0x000f62000c1e9900 */
[----:B--2---:R-:W-:-:S03]  /*09b0*/  FADD R9, R12, -R29 ;  /* 0x8000001d0c097221 */ /* 0x004fc60000000000 */
[----:B------:R-:W2:Y:S01]  /*09c0*/  LDG.E.CONSTANT R12, desc[UR4][R30.64+0x28] ;  /* 0x000028041e0c7981 */ /* 0x000ea2000c1e9900 */
[----:B---3--:R-:W-:-:S03]  /*09d0*/  FADD R13, R14, -R29 ;  /* 0x8000001d0e0d7221 */ /* 0x008fc60000000000 */
[----:B------:R-:W3:Y:S01]  /*09e0*/  LDG.E.CONSTANT R14, desc[UR4][R30.64+0x30] ;  /* 0x000030041e0e7981 */ /* 0x000ee2000c1e9900 */
[----:B----4-:R-:W-:-:S03]  /*09f0*/  FADD R15, R16, -R29 ;  /* 0x8000001d100f7221 */ /* 0x010fc60000000000 */
[----:B------:R-:W4:Y:S01]  /*0a00*/  LDG.E.CONSTANT R16, desc[UR4][R30.64+0x38] ;  /* 0x000038041e107981 */ /* 0x000f22000c1e9900 */
[----:B-----5:R-:W-:-:S04]  /*0a10*/  FADD R8, R8, -R29 ;  /* 0x8000001d08087221 */ /* 0x020fc80000000000 */
[----:B------:R-:W-:-:S05]  /*0a20*/  FMUL R10, R8, 1.4426950216293334961 ;  /* 0x3fb8aa3b080a7820 */ /* 0x000fca0000400000 */
[----:B------:R-:W-:-:S13]  /*0a30*/  FSETP.GEU.AND P6, PT, R10, -126, PT ;  /* 0xc2fc00000a00780b */ /* 0x000fda0003fce000 */
[----:B------:R-:W-:-:S04]  /*0a40*/  @!P6 FMUL R10, R10, 0.5 ;  /* 0x3f0000000a0ae820 */ /* 0x000fc80000400000 */
[----:B------:R-:W1:Y:S01]  /*0a50*/  MUFU.EX2 R8, R10 ;  /* 0x0000000a00087308 */ /* 0x000e620000000800 */
[----:B------:R-:W-:Y:S01]  /*0a60*/  FMUL R11, R9, 1.4426950216293334961 ;  /* 0x3fb8aa3b090b7820 */ /* 0x000fe20000400000 */
[----:B-1----:R-:W-:-:S04]  /*0a70*/  @!P6 FMUL R8, R8, R8 ;  /* 0x000000080808e220 */ /* 0x002fc80000400000 */
[----:B------:R-:W-:-:S13]  /*0a80*/  FSETP.GEU.AND P6, PT, R11, -126, PT ;  /* 0xc2fc00000b00780b */ /* 0x000fda0003fce000 */
[----:B------:R-:W-:-:S04]  /*0a90*/  @!P6 FMUL R11, R11, 0.5 ;  /* 0x3f0000000b0be820 */ /* 0x000fc80000400000 */
[----:B------:R-:W1:Y:S02]  /*0aa0*/  MUFU.EX2 R9, R11 ;  /* 0x0000000b00097308 */ /* 0x000e640000000800 */
[----:B-1----:R-:W-:Y:S01]  /*0ab0*/  @!P6 FMUL R9, R9, R9 ;  /* 0x000000090909e220 */ /* 0x002fe20000400000 */
[----:B------:R-:W-:Y:S01]  /*0ac0*/  FMUL R13, R13, 1.4426950216293334961 ;  /* 0x3fb8aa3b0d0d7820 */ /* 0x000fe20000400000 */
[----:B------:R-:W-:Y:S01]  /*0ad0*/  FMUL R15, R15, 1.4426950216293334961 ;  /* 0x3fb8aa3b0f0f7820 */ /* 0x000fe20000400000 */
[----:B------:R-:W-:-:S04]  /*0ae0*/  FADD R17, R18, -R29 ;  /* 0x8000001d12117221 */ /* 0x000fc80000000000 */
[----:B------:R-:W-:Y:S01]  /*0af0*/  FMUL R17, R17, 1.4426950216293334961 ;  /* 0x3fb8aa3b11117820 */ /* 0x000fe20000400000 */
[----:B--2---:R-:W-:-:S04]  /*0b00*/  FADD R12, R12, -R29 ;  /* 0x8000001d0c0c7221 */ /* 0x004fc80000000000 */
[----:B------:R-:W-:-:S05]  /*0b10*/  FMUL R12, R12, 1.4426950216293334961 ;  /* 0x3fb8aa3b0c0c7820 */ /* 0x000fca0000400000 */
[----:B------:R-:W-:-:S13]  /*0b20*/  FSETP.GEU.AND P6, PT, R12, -126, PT ;  /* 0xc2fc00000c00780b */ /* 0x000fda0003fce000 */
[----:B------:R-:W-:-:S04]  /*0b30*/  @!P6 FMUL R12, R12, 0.5 ;  /* 0x3f0000000c0ce820 */ /* 0x000fc80000400000 */
[----:B------:R-:W1:Y:S02]  /*0b40*/  MUFU.EX2 R10, R12 ;  /* 0x0000000c000a7308 */ /* 0x000e640000000800 */
[----:B-1----:R-:W-:Y:S01]  /*0b50*/  @!P6 FMUL R10, R10, R10 ;  /* 0x0000000a0a0ae220 */ /* 0x002fe20000400000 */
[----:B------:R-:W-:-:S13]  /*0b60*/  FSETP.GEU.AND P6, PT, R13, -126, PT ;  /* 0xc2fc00000d00780b */ /* 0x000fda0003fce000 */
[----:B------:R-:W-:-:S04]  /*0b70*/  @!P6 FMUL R13, R13, 0.5 ;  /* 0x3f0000000d0de820 */ /* 0x000fc80000400000 */
[----:B------:R-:W1:Y:S01]  /*0b80*/  MUFU.EX2 R11, R13 ;  /* 0x0000000d000b7308 */ /* 0x000e620000000800 */
[----:B---3--:R-:W-:-:S04]  /*0b90*/  FADD R14, R14, -R29 ;  /* 0x8000001d0e0e7221 */ /* 0x008fc80000000000 */
[----:B------:R-:W-:Y:S01]  /*0ba0*/  FMUL R14, R14, 1.4426950216293334961 ;  /* 0x3fb8aa3b0e0e7820 */ /* 0x000fe20000400000 */
[----:B-1----:R-:W-:-:S04]  /*0bb0*/  @!P6 FMUL R11, R11, R11 ;  /* 0x0000000b0b0be220 */ /* 0x002fc80000400000 */
[----:B------:R-:W-:-:S13]  /*0bc0*/  FSETP.GEU.AND P6, PT, R14, -126, PT ;  /* 0xc2fc00000e00780b */ /* 0x000fda0003fce000 */
[----:B------:R-:W-:-:S04]  /*0bd0*/  @!P6 FMUL R14, R14, 0.5 ;  /* 0x3f0000000e0ee820 */ /* 0x000fc80000400000 */
[----:B------:R-:W1:Y:S02]  /*0be0*/  MUFU.EX2 R12, R14 ;  /* 0x0000000e000c7308 */ /* 0x000e640000000800 */
[----:B-1----:R-:W-:Y:S01]  /*0bf0*/  @!P6 FMUL R12, R12, R12 ;  /* 0x0000000c0c0ce220 */ /* 0x002fe20000400000 */
[----:B------:R-:W-:-:S13]  /*0c00*/  FSETP.GEU.AND P6, PT, R15, -126, PT ;  /* 0xc2fc00000f00780b */ /* 0x000fda0003fce000 */
[----:B------:R-:W-:-:S04]  /*0c10*/  @!P6 FMUL R15, R15, 0.5 ;  /* 0x3f0000000f0fe820 */ /* 0x000fc80000400000 */
[----:B------:R-:W1:Y:S01]  /*0c20*/  MUFU.EX2 R13, R15 ;  /* 0x0000000f000d7308 */ /* 0x000e620000000800 */
[----:B----4-:R-:W-:-:S04]  /*0c30*/  FADD R16, R16, -R29 ;  /* 0x8000001d10107221 */ /* 0x010fc80000000000 */
        /* <DEDUP_REMOVED lines=8> */
[----:B------:R-:W1:Y:S02]  /*0cc0*/  MUFU.EX2 R15, R17 ;  /* 0x00000011000f7308 */ /* 0x000e640000000800 */
[----:B-1----:R-:W-:-:S07]  /*0cd0*/  @!P6 FMUL R15, R15, R15 ;  /* 0x0000000f0f0fe220 */ /* 0x002fce0000400000 */
.L_x_82:
[----:B------:R-:W-:Y:S05]  /*0ce0*/  BSYNC.RECONVERGENT B1 ;  /* 0x0000000000017941 */ /* 0x000fea0003800200 */
.L_x_81:
[----:B------:R-:W-:Y:S01]  /*0cf0*/  ISETP.NE.AND P6, PT, R19, RZ, PT ;  /* 0x000000ff1300720c */ /* 0x000fe20003fc5270 */
[----:B------:R-:W-:Y:S04]  /*0d00*/  BSSY.RECONVERGENT B2, `(.L_x_83) ;  /* 0x0000062000027945 */ /* 0x000fe80003800200 */
[----:B------:R-:W-:Y:S01]  /*0d10*/  BSSY.RELIABLE B1, `(.L_x_84) ;  /* 0x0000044000017945 */ /* 0x000fe20003800100 */
[----:B------:R-:W-:Y:S01]  /*0d20*/  @!P1 FMUL R2, R2, R2 ;  /* 0x0000000202029220 */ /* 0x000fe20000400000 */
[----:B0-----:R-:W-:Y:S01]  /*0d30*/  @!P2 FMUL R3, R3, R3 ;  /* 0x000000030303a220 */ /* 0x001fe20000400000 */
[----:B------:R-:W-:Y:S01]  /*0d40*/  @!P3 FMUL R4, R4, R4 ;  /* 0x000000040404b220 */ /* 0x000fe20000400000 */
[----:B------:R-:W-:Y:S01]  /*0d50*/  @!P4 FMUL R5, R5, R5 ;  /* 0x000000050505c220 */ /* 0x000fe20000400000 */
[----:B------:R-:W-:-:S03]  /*0d60*/  @!P5 FMUL R6, R6, R6 ;  /* 0x000000060606d220 */ /* 0x000fc60000400000 */
[----:B------:R-:W-:Y:S01]  /*0d70*/  @!P6 FMUL R0, R0, R0 ;  /* 0x000000000000e220 */ /* 0x000fe20000400000 */
[----:B------:R-:W-:Y:S06]  /*0d80*/  @!P0 BRA `(.L_x_85) ;  /* 0x0000000000e88947 */ /* 0x000fec0003800000 */
[----:B------:R-:W2:Y:S04]  /*0d90*/  LDG.E.CONSTANT R16, desc[UR4][R30.64+0x40] ;  /* 0x000040041e107981 */ /* 0x000ea8000c1e9900 */
[----:B------:R-:W3:Y:S04]  /*0da0*/  LDG.E.CONSTANT R18, desc[UR4][R30.64+0x44] ;  /* 0x000044041e127981 */ /* 0x000ee8000c1e9900 */
[----:B------:R-:W4:Y:S04]  /*0db0*/  LDG.E.CONSTANT R22, desc[UR4][R30.64+0x48] ;  /* 0x000048041e167981 */ /* 0x000f28000c1e9900 */
[----:B------:R-:W5:Y:S01]  /*0dc0*/  LDG.E.CONSTANT R24, desc[UR4][R30.64+0x4c] ;  /* 0x00004c041e187981 */ /* 0x000f62000c1e9900 */
[----:B------:R-:W-:Y:S05]  /*0dd0*/  @!P0 BREAK.RELIABLE B1 ;  /* 0x0000000000018942 */ /* 0x000fea0003800100 */
[----:B--2---:R-:W-:-:S04]  /*0de0*/  FADD R16, R16, -R29 ;  /* 0x8000001d10107221 */ /* 0x004fc80000000000 */
[----:B------:R-:W-:Y:S01]  /*0df0*/  FMUL R20, R16, 1.4426950216293334961 ;  /* 0x3fb8aa3b10147820 */ /* 0x000fe20000400000 */
[--C-:B---3--:R-:W-:Y:S01]  /*0e00*/  FADD R16, R18, -R29.reuse ;  /* 0x8000001d12107221 */ /* 0x108fe20000000000 */
[----:B----4-:R-:W-:-:S03]  /*0e10*/  FADD R17, R22, -R29 ;  /* 0x8000001d16117221 */ /* 0x010fc60000000000 */
[----:B------:R-:W-:Y:S01]  /*0e20*/  FMUL R21, R16, 1.4426950216293334961 ;  /* 0x3fb8aa3b10157820 */ /* 0x000fe20000400000 */
[----:B------:R-:W-:Y:S01]  /*0e30*/  FSETP.GEU.AND P1, PT, R20, -126, PT ;  /* 0xc2fc00001400780b */ /* 0x000fe20003f2e000 */
[----:B-----5:R-:W-:Y:S01]  /*0e40*/  FADD R16, R24, -R29 ;  /* 0x8000001d18107221 */ /* 0x020fe20000000000 */
[----:B------:R-:W-:Y:S02]  /*0e50*/  FMUL R22, R17, 1.4426950216293334961 ;  /* 0x3fb8aa3b11167820 */ /* 0x000fe40000400000 */
[----:B------:R-:W-:Y:S01]  /*0e60*/  FSETP.GEU.AND P2, PT, R21, -126, PT ;  /* 0xc2fc00001500780b */ /* 0x000fe20003f4e000 */
[----:B------:R-:W-:Y:S02]  /*0e70*/  FMUL R23, R16, 1.4426950216293334961 ;  /* 0x3fb8aa3b10177820 */ /* 0x000fe40000400000 */
[----:B------:R-:W-:-:S03]  /*0e80*/  FSETP.GEU.AND P3, PT, R22, -126, PT ;  /* 0xc2fc00001600780b */ /* 0x000fc60003f6e000 */
[----:B------:R-:W-:-:S03]  /*0e90*/  FSETP.GEU.AND P4, PT, R23, -126, PT ;  /* 0xc2fc00001700780b */ /* 0x000fc60003f8e000 */
[----:B------:R-:W-:-:S04]  /*0ea0*/  @!P1 FMUL R20, R20, 0.5 ;  /* 0x3f00000014149820 */ /* 0x000fc80000400000 */
[----:B------:R-:W-:Y:S01]  /*0eb0*/  @!P2 FMUL R21, R21, 0.5 ;  /* 0x3f0000001515a820 */ /* 0x000fe20000400000 */
[----:B------:R-:W0:Y:S02]  /*0ec0*/  MUFU.EX2 R16, R20 ;  /* 0x0000001400107308 */ /* 0x000e240000000800 */
[----:B------:R-:W-:-:S03]  /*0ed0*/  @!P3 FMUL R22, R22, 0.5 ;  /* 0x3f0000001616b820 */ /* 0x000fc60000400000 */
[----:B------:R-:W-:-:S03]  /*0ee0*/  @!P4 FMUL R23, R23, 0.5 ;  /* 0x3f0000001717c820 */ /* 0x000fc60000400000 */
[----:B------:R-:W1:Y:S08]  /*0ef0*/  MUFU.EX2 R17, R21 ;  /* 0x0000001500117308 */ /* 0x000e700000000800 */
[----:B------:R-:W2:Y:S01]  /*0f00*/  MUFU.EX2 R18, R22 ;  /* 0x0000001600127308 */ /* 0x000ea20000000800 */
[----:B0-----:R-:W-:-:S07]  /*0f10*/  @!P1 FMUL R16, R16, R16 ;  /* 0x0000001010109220 */ /* 0x001fce0000400000 */
[----:B------:R-:W0:Y:S01]  /*0f20*/  MUFU.EX2 R19, R23 ;  /* 0x0000001700137308 */ /* 0x000e220000000800 */
[----:B-1----:R-:W-:Y:S01]  /*0f30*/  @!P2 FMUL R17, R17, R17 ;  /* 0x000000111111a220 */ /* 0x002fe20000400000 */
[----:B--2---:R-:W-:Y:S01]  /*0f40*/  @!P3 FMUL R18, R18, R18 ;  /* 0x000000121212b220 */ /* 0x004fe20000400000 */
[----:B0-----:R-:W-:Y:S01]  /*0f50*/  @!P4 FMUL R19, R19, R19 ;  /* 0x000000131313c220 */ /* 0x001fe20000400000 */
[----:B------:R-:W-:Y:S06]  /*0f60*/  @!P0 BRA `(.L_x_86) ;  /* 0x0000000000ec8947 */ /* 0x000fec0003800000 */
[----:B------:R-:W2:Y:S04]  /*0f70*/  LDG.E.CONSTANT R20, desc[UR4][R30.64+0x50] ;  /* 0x000050041e147981 */ /* 0x000ea8000c1e9900 */
[----:B------:R-:W3:Y:S04]  /*0f80*/  LDG.E.CONSTANT R22, desc[UR4][R30.64+0x54] ;  /* 0x000054041e167981 */ /* 0x000ee8000c1e9900 */
[----:B------:R-:W4:Y:S04]  /*0f90*/  LDG.E.CONSTANT R26, desc[UR4][R30.64+0x58] ;  /* 0x000058041e1a7981 */ /* 0x000f28000c1e9900 */
[----:B------:R-:W5:Y:S01]  /*0fa0*/  LDG.E.CONSTANT R32, desc[UR4][R30.64+0x5c] ;  /* 0x00005c041e207981 */ /* 0x000f62000c1e9900 */
        /* <DEDUP_REMOVED lines=23> */
[----:B0-----:R-:W-:-:S07]  /*1120*/  @!P4 FMUL R23, R23, R23 ;  /* 0x000000171717c220 */ /* 0x001fce0000400000 */
.L_x_85:
[----:B------:R-:W-:Y:S05]  /*1130*/  @!P0 BREAK.RELIABLE B1 ;  /* 0x0000000000018942 */ /* 0x000fea0003800100 */
[----:B------:R-:W-:Y:S05]  /*1140*/  @!P0 BRA `(.L_x_86) ;  /* 0x0000000000748947 */ /* 0x000fea0003800000 */
[----:B------:R-:W-:Y:S05]  /*1150*/  BSYNC.RELIABLE B1 ;  /* 0x0000000000017941 */ /* 0x000fea0003800100 */
.L_x_84:
        /* <DEDUP_REMOVED lines=28> */
.L_x_86:
[----:B------:R-:W-:Y:S05]  /*1320*/  BSYNC.RECONVERGENT B2 ;  /* 0x0000000000027941 */ /* 0x000fea0003800200 */
.L_x_83:
[----:B------:R-:W-:Y:S05]  /*1330*/  WARPSYNC.ALL ;  /* 0x0000000000007948 */ /* 0x000fea0003800000 */
[----:B------:R-:W-:Y:S01]  /*1340*/  FADD R28, R28, -R29 ;  /* 0x8000001d1c1c7221 */ /* 0x000fe20000000000 */
[----:B------:R-:W-:Y:S01]  /*1350*/  FADD R33, RZ, R7 ;  /* 0x00000007ff217221 */ /* 0x000fe20000000000 */
[----:B------:R-:W-:Y:S02]  /*1360*/  BSSY.RECONVERGENT B2, `(.L_x_87) ;  /* 0x000003e000027945 */ /* 0x000fe40003800200 */
[----:B------:R-:W-:Y:S01]  /*1370*/  FMUL R34, R28, 1.4426950216293334961 ;  /* 0x3fb8aa3b1c227820 */ /* 0x000fe20000400000 */
[----:B------:R-:W-:-:S04]  /*1380*/  FADD R33, R0, R33 ;  /* 0x0000002100217221 */ /* 0x000fc80000000000 */
[----:B------:R-:W-:Y:S01]  /*1390*/  FSETP.GEU.AND P1, PT, R34, -126, PT ;  /* 0xc2fc00002200780b */ /* 0x000fe20003f2e000 */
[----:B------:R-:W-:-:S04]  /*13a0*/  FADD R32, R2, R33 ;  /* 0x0000002102207221 */ /* 0x000fc80000000000 */
[----:B------:R-:W-:-:S04]  /*13b0*/  FADD R33, R3, R32 ;  /* 0x0000002003217221 */ /* 0x000fc80000000000 */
[----:B------:R-:W-:-:S04]  /*13c0*/  FADD R32, R4, R33 ;  /* 0x0000002104207221 */ /* 0x000fc80000000000 */
[----:B------:R-:W-:Y:S01]  /*13d0*/  @!P1 FMUL R34, R34, 0.5 ;  /* 0x3f00000022229820 */ /* 0x000fe20000400000 */
[----:B------:R-:W-:-:S03]  /*13e0*/  FADD R33, R5, R32 ;  /* 0x0000002005217221 */ /* 0x000fc60000000000 */
[----:B------:R-:W0:Y:S01]  /*13f0*/  MUFU.EX2 R28, R34 ;  /* 0x00000022001c7308 */ /* 0x000e220000000800 */
[----:B------:R-:W-:Y:S01]  /*1400*/  FADD R33, R6, R33 ;  /* 0x0000002106217221 */ /* 0x000fe20000000000 */
[----:B0-----:R-:W-:-:S04]  /*1410*/  @!P1 FMUL R28, R28, R28 ;  /* 0x0000001c1c1c9220 */ /* 0x001fc80000400000 */
[----:B------:R-:W-:-:S04]  /*1420*/  FADD R33, R28, R33 ;  /* 0x000000211c217221 */ /* 0x000fc80000000000 */
        /* <DEDUP_REMOVED lines=19> */
[----:B------:R-:W-:Y:S01]  /*1560*/  FADD R42, R27, R32 ;  /* 0x000000201b2a7221 */ /* 0x000fe20000000000 */
[----:B------:R-:W-:Y:S06]  /*1570*/  @!P0 BRA `(.L_x_88) ;  /* 0x0000000000708947 */ /* 0x000fec0003800000 */
[----:B------:R-:W2:Y:S04]  /*1580*/  LDG.E.CONSTANT R32, desc[UR4][R30.64+0x70] ;  /* 0x000070041e207981 */ /* 0x000ea8000c1e9900 */
[----:B------:R-:W3:Y:S04]  /*1590*/  LDG.E.CONSTANT R34, desc[UR4][R30.64+0x74] ;  /* 0x000074041e227981 */ /* 0x000ee8000c1e9900 */
[----:B------:R-:W4:Y:S04]  /*15a0*/  LDG.E.CONSTANT R36, desc[UR4][R30.64+0x78] ;  /* 0x000078041e247981 */ /* 0x000f28000c1e9900 */
[----:B------:R-:W5:Y:S01]  /*15b0*/  LDG.E.CONSTANT R40, desc[UR4][R30.64+0x7c] ;  /* 0x00007c041e287981 */ /* 0x000f62000c1e9900 */
[--C-:B--2---:R-:W-:Y:S01]  /*15c0*/  FADD R32, R32, -R29.reuse ;  /* 0x8000001d20207221 */ /* 0x104fe20000000000 */
[----:B---3--:R-:W-:-:S03]  /*15d0*/  FADD R34, R34, -R29 ;  /* 0x8000001d22227221 */ /* 0x008fc60000000000 */
[----:B------:R-:W-:Y:S01]  /*15e0*/  FMUL R32, R32, 1.4426950216293334961 ;  /* 0x3fb8aa3b20207820 */ /* 0x000fe20000400000 */
[----:B----4-:R-:W-:Y:S01]  /*15f0*/  FADD R35, R36, -R29 ;  /* 0x8000001d24237221 */ /* 0x010fe20000000000 */
[----:B------:R-:W-:-:S03]  /*1600*/  FMUL R38, R34, 1.4426950216293334961 ;  /* 0x3fb8aa3b22267820 */ /* 0x000fc60000400000 */
[----:B------:R-:W-:Y:S01]  /*1610*/  FSETP.GEU.AND P1, PT, R32, -126, PT ;  /* 0xc2fc00002000780b */ /* 0x000fe20003f2e000 */
[----:B-----5:R-:W-:Y:S01]  /*1620*/  FADD R29, R40, -R29 ;  /* 0x8000001d281d7221 */ /* 0x020fe20000000000 */
[----:B------:R-:W-:Y:S01]  /*1630*/  FMUL R39, R35, 1.4426950216293334961 ;  /* 0x3fb8aa3b23277820 */ /* 0x000fe20000400000 */
[----:B------:R-:W-:Y:S02]  /*1640*/  FSETP.GEU.AND P2, PT, R38, -126, PT ;  /* 0xc2fc00002600780b */ /* 0x000fe40003f4e000 */
[----:B------:R-:W-:Y:S02]  /*1650*/  FMUL R40, R29, 1.4426950216293334961 ;  /* 0x3fb8aa3b1d287820 */ /* 0x000fe40000400000 */
[----:B------:R-:W-:-:S03]  /*1660*/  FSETP.GEU.AND P3, PT, R39, -126, PT ;  /* 0xc2fc00002700780b */ /* 0x000fc60003f6e000 */
[----:B------:R-:W-:-:S03]  /*1670*/  FSETP.GEU.AND P4, PT, R40, -126, PT ;  /* 0xc2fc00002800780b */ /* 0x000fc60003f8e000 */
[----:B------:R-:W-:-:S03]  /*1680*/  @!P1 FMUL R32, R32, 0.5 ;  /* 0x3f00000020209820 */ /* 0x000fc60000400000 */
[----:B------:R-:W-:Y:S01]  /*1690*/  @!P2 FMUL R38, R38, 0.5 ;  /* 0x3f0000002626a820 */ /* 0x000fe20000400000 */
[----:B------:R-:W0:Y:S03]  /*16a0*/  MUFU.EX2 R29, R32 ;  /* 0x00000020001d7308 */ /* 0x000e260000000800 */
[----:B------:R-:W-:-:S03]  /*16b0*/  @!P3 FMUL R39, R39, 0.5 ;  /* 0x3f0000002727b820 */ /* 0x000fc60000400000 */
[----:B------:R-:W-:Y:S02]  /*16c0*/  @!P4 FMUL R40, R40, 0.5 ;  /* 0x3f0000002828c820 */ /* 0x000fe40000400000 */
[----:B------:R-:W1:Y:S08]  /*16d0*/  MUFU.EX2 R34, R38 ;  /* 0x0000002600227308 */ /* 0x000e700000000800 */
[----:B------:R-:W2:Y:S01]  /*16e0*/  MUFU.EX2 R35, R39 ;  /* 0x0000002700237308 */ /* 0x000ea20000000800 */
[----:B0-----:R-:W-:-:S07]  /*16f0*/  @!P1 FMUL R29, R29, R29 ;  /* 0x0000001d1d1d9220 */ /* 0x001fce0000400000 */
[----:B------:R-:W0:Y:S01]  /*1700*/  MUFU.EX2 R36, R40 ;  /* 0x0000002800247308 */ /* 0x000e220000000800 */
[----:B-1----:R-:W-:Y:S01]  /*1710*/  @!P2 FMUL R34, R34, R34 ;  /* 0x000000222222a220 */ /* 0x002fe20000400000 */
[----:B--2---:R-:W-:Y:S01]  /*1720*/  @!P3 FMUL R35, R35, R35 ;  /* 0x000000232323b220 */ /* 0x004fe20000400000 */
[----:B0-----:R-:W-:-:S07]  /*1730*/  @!P4 FMUL R36, R36, R36 ;  /* 0x000000242424c220 */ /* 0x001fce0000400000 */
.L_x_88:
[----:B------:R-:W-:Y:S05]  /*1740*/  BSYNC.RECONVERGENT B2 ;  /* 0x0000000000027941 */ /* 0x000fea0003800200 */
.L_x_87:
[----:B------:R-:W-:Y:S01]  /*1750*/  FADD R31, R29, R42 ;  /* 0x0000002a1d1f7221 */ /* 0x000fe20000000000 */
[----:B------:R-:W-:Y:S03]  /*1760*/  BSSY.RECONVERGENT B4, `(.L_x_89) ;  /* 0x000001c000047945 */ /* 0x000fe60003800200 */
[----:B------:R-:W-:-:S04]  /*1770*/  FADD R30, R34, R31 ;  /* 0x0000001f221e7221 */ /* 0x000fc80000000000 */
[----:B------:R-:W-:Y:S01]  /*1780*/  FADD R31, R35, R30 ;  /* 0x0000001e231f7221 */ /* 0x000fe20000000000 */
[----:B------:R-:W-:-:S03]  /*1790*/  VOTE.ANY R30, PT, PT ;  /* 0x00000000001e7806 */ /* 0x000fc600038e0100 */
[----:B------:R-:W-:-:S05]  /*17a0*/  @P0 FADD R33, R36, R31 ;  /* 0x0000001f24210221 */ /* 0x000fca0000000000 */
[----:B------:R-:W0:Y:S02]  /*17b0*/  SHFL.DOWN PT, R32, R33, 0x10, 0x1f ;  /* 0x0a001f0021207f89 */ /* 0x000e2400000e0000 */
[----:B0-----:R-:W-:-:S05]  /*17c0*/  FADD R31, R33, R32 ;  /* 0x00000020211f7221 */ /* 0x001fca0000000000 */
[----:B------:R-:W0:Y:S02]  /*17d0*/  SHFL.DOWN PT, R32, R31, 0x8, 0x1f ;  /* 0x09001f001f207f89 */ /* 0x000e2400000e0000 */
[----:B0-----:R-:W-:-:S05]  /*17e0*/  FADD R41, R31, R32 ;  /* 0x000000201f297221 */ /* 0x001fca0000000000 */
[----:B------:R-:W0:Y:S02]  /*17f0*/  SHFL.DOWN PT, R32, R41, 0x4, 0x1f ;  /* 0x08801f0029207f89 */ /* 0x000e2400000e0000 */
[----:B0-----:R-:W-:-:S05]  /*1800*/  FADD R43, R41, R32 ;  /* 0x00000020292b7221 */ /* 0x001fca0000000000 */
[----:B------:R-:W0:Y:S02]  /*1810*/  SHFL.DOWN PT, R32, R43, 0x2, 0x1f ;  /* 0x08401f002b207f89 */ /* 0x000e2400000e0000 */
[----:B0-----:R-:W-:-:S05]  /*1820*/  FADD R45, R43, R32 ;  /* 0x000000202b2d7221 */ /* 0x001fca0000000000 */
[----:B------:R-:W0:Y:S02]  /*1830*/  SHFL.DOWN PT, R32, R45, 0x1, 0x1f ;  /* 0x08201f002d207f89 */ /* 0x000e2400000e0000 */
[----:B0-----:R-:W-:-:S06]  /*1840*/  FADD R39, R45, R32 ;  /* 0x000000202d277221 */ /* 0x001fcc0000000000 */
[----:B------:R-:W0:Y:S02]  /*1850*/  SHFL.IDX PT, R39, R39, RZ, 0x1f ;  /* 0x00001fff27277589 */ /* 0x000e2400000e0000 */
[----:B0-----:R-:W0:Y:S08]  /*1860*/  MUFU.RCP R32, R39 ;  /* 0x0000002700207308 */ /* 0x001e300000001000 */
[----:B------:R-:W1:Y:S01]  /*1870*/  FCHK P1, R7, R39 ;  /* 0x0000002707007302 */ /* 0x000e620000020000 */
[----:B0-----:R-:W-:-:S04]  /*1880*/  FFMA R33, -R39, R32, 1 ;  /* 0x3f80000027217423 */ /* 0x001fc80000000120 */
[----:B------:R-:W-:-:S04]  /*1890*/  FFMA R32, R32, R33, R32 ;  /* 0x0000002120207223 */ /* 0x000fc80000000020 */
[----:B------:R-:W-:-:S04]  /*18a0*/  FFMA R31, R7, R32, RZ ;  /* 0x00000020071f7223 */ /* 0x000fc800000000ff */
[----:B------:R-:W-:-:S04]  /*18b0*/  FFMA R33, -R39, R31, R7 ;  /* 0x0000001f27217223 */ /* 0x000fc80000000107 */
[----:B------:R-:W-:Y:S01]  /*18c0*/  FFMA R33, R32, R33, R31 ;  /* 0x0000002120217223 */ /* 0x000fe2000000001f */
[----:B-1----:R-:W-:Y:S06]  /*18d0*/  @!P1 BRA `(.L_x_90) ;  /* 0x0000000000109947 */ /* 0x002fec0003800000 */
[----:B------:R-:W-:Y:S02]  /*18e0*/  MOV R32, R39 ;  /* 0x0000002700207202 */ /* 0x000fe40000000f00 */
[----:B------:R-:W-:-:S07]  /*18f0*/  MOV R38, 0x1910 ;  /* 0x0000191000267802 */ /* 0x000fce0000000f00 */
[----:B------:R-:W-:Y:S05]  /*1900*/  CALL.REL.NOINC `($__internal_0_$__cuda_sm3x_div_rn_noftz_f32_slowpath) ;  /* 0x0000001c00d07944 */ /* 0x000fea0003c00000 */
[----:B------:R-:W-:-:S07]  /*1910*/  MOV R33, R7 ;  /* 0x0000000700217202 */ /* 0x000fce0000000f00 */
.L_x_90:
[----:B------:R-:W-:Y:S05]  /*1920*/  BSYNC.RECONVERGENT B4 ;  /* 0x0000000000047941 */ /* 0x000fea0003800200 */
.L_x_89:
[----:B------:R-:W0:Y:S01]  /*1930*/  LDC.64 R30, c[0x0][0x388] ;  /* 0x0000e200ff1e7b82 */ /* 0x000e220000000a00 */
[----:B------:R-:W1:Y:S01]  /*1940*/  MUFU.RCP R32, R39 ;  /* 0x0000002700207308 */ /* 0x000e620000001000 */
[----:B------:R-:W-:Y:S07]  /*1950*/  BSSY.RECONVERGENT B4, `(.L_x_91) ;  /* 0x000000e000047945 */ /* 0x000fee0003800200 */
[----:B------:R-:W2:Y:S01]  /*1960*/  FCHK P1, R0, R39 ;  /* 0x0000002700007302 */ /* 0x000ea20000020000 */
[----:B-1----:R-:W-:-:S04]  /*1970*/  FFMA R7, -R39, R32, 1 ;  /* 0x3f80000027077423 */ /* 0x002fc80000000120 */
[----:B------:R-:W-:Y:S01]  /*1980*/  FFMA R38, R32, R7, R32 ;  /* 0x0000000720267223 */ /* 0x000fe20000000020 */
[----:B0-----:R-:W-:-:S04]  /*1990*/  IMAD.WIDE.U32 R30, R37, 0x4, R30 ;  /* 0x00000004251e7825 */ /* 0x001fc800078e001e */
[----:B------:R-:W-:Y:S01]  /*19a0*/  FFMA R7, R0, R38, RZ ;  /* 0x0000002600077223 */ /* 0x000fe200000000ff */
[----:B------:R0:W-:Y:S03]  /*19b0*/  STG.E desc[UR4][R30.64], R33 ;  /* 0x000000211e007986 */ /* 0x0001e6000c101904 */
[----:B------:R-:W-:-:S04]  /*19c0*/  FFMA R32, -R39, R7, R0 ;  /* 0x0000000727207223 */ /* 0x000fc80000000100 */
[----:B------:R-:W-:Y:S01]  /*19d0*/  FFMA R7, R38, R32, R7 ;  /* 0x0000002026077223 */ /* 0x000fe20000000007 */
[----:B--2---:R-:W-:Y:S06]  /*19e0*/  @!P1 BRA `(.L_x_92) ;  /* 0x0000000000109947 */ /* 0x004fec0003800000 */
[----:B------:R-:W-:Y:S02]  /*19f0*/  MOV R7, R0 ;  /* 0x0000000000077202 */ /* 0x000fe40000000f00 */
[----:B------:R-:W-:Y:S02]  /*1a00*/  MOV R32, R39 ;  /* 0x0000002700207202 */ /* 0x000fe40000000f00 */
[----:B------:R-:W-:-:S07]  /*1a10*/  MOV R38, 0x1a30 ;  /* 0x00001a3000267802 */ /* 0x000fce0000000f00 */
[----:B0-----:R-:W-:Y:S05]  /*1a20*/  CALL.REL.NOINC `($__internal_0_$__cuda_sm3x_div_rn_noftz_f32_slowpath) ;  /* 0x0000001c00887944 */ /* 0x001fea0003c00000 */
.L_x_92:
[----:B------:R-:W-:Y:S05]  /*1a30*/  BSYNC.RECONVERGENT B4 ;  /* 0x0000000000047941 */ /* 0x000fea0003800200 */
.L_x_91:
[----:B------:R-:W0:Y:S01]  /*1a40*/  MUFU.RCP R0, R39 ;  /* 0x0000002700007308 */ /* 0x000e220000001000 */
[----:B------:R1:W-:Y:S01]  /*1a50*/  STG.E desc[UR4][R30.64+0x4], R7 ;  /* 0x000004071e007986 */ /* 0x0003e2000c101904 */
[----:B------:R-:W-:Y:S06]  /*1a60*/  BSSY.RECONVERGENT B4, `(.L_x_93) ;  /* 0x000000d000047945 */ /* 0x000fec0003800200 */
[----:B------:R-:W2:Y:S01]  /*1a70*/  FCHK P1, R2, R39 ;  /* 0x0000002702007302 */ /* 0x000ea20000020000 */
[----:B0-----:R-:W-:-:S04]  /*1a80*/  FFMA R33, -R39, R0, 1 ;  /* 0x3f80000027217423 */ /* 0x001fc80000000100 */
[----:B------:R-:W-:-:S04]  /*1a90*/  FFMA R37, R0, R33, R0 ;  /* 0x0000002100257223 */ /* 0x000fc80000000000 */
[----:B------:R-:W-:-:S04]  /*1aa0*/  FFMA R0, R2, R37, RZ ;  /* 0x0000002502007223 */ /* 0x000fc800000000ff */
[----:B------:R-:W-:-:S04]  /*1ab0*/  FFMA R33, -R39, R0, R2 ;  /* 0x0000000027217223 */ /* 0x000fc80000000102 */
[----:B------:R-:W-:Y:S01]  /*1ac0*/  FFMA R33, R37, R33, R0 ;  /* 0x0000002125217223 */ /* 0x000fe20000000000 */
[----:B-12---:R-:W-:Y:S06]  /*1ad0*/  @!P1 BRA `(.L_x_94) ;  /* 0x0000000000149947 */ /* 0x006fec0003800000 */
[----:B------:R-:W-:Y:S02]  /*1ae0*/  MOV R7, R2 ;  /* 0x0000000200077202 */ /* 0x000fe40000000f00 */
[----:B------:R-:W-:Y:S02]  /*1af0*/  MOV R32, R39 ;  /* 0x0000002700207202 */ /* 0x000fe40000000f00 */
[----:B------:R-:W-:-:S07]  /*1b00*/  MOV R38, 0x1b20 ;  /* 0x00001b2000267802 */ /* 0x000fce0000000f00 */
[----:B------:R-:W-:Y:S05]  /*1b10*/  CALL.REL.NOINC `($__internal_0_$__cuda_sm3x_div_rn_noftz_f32_slowpath) ;  /* 0x0000001c004c7944 */ /* 0x000fea0003c00000 */
[----:B------:R-:W-:-:S07]  /*1b20*/  MOV R33, R7 ;  /* 0x0000000700217202 */ /* 0x000fce0000000f00 */
.L_x_94:
[----:B------:R-:W-:Y:S05]  /*1b30*/  BSYNC.RECONVERGENT B4 ;  /* 0x0000000000047941 */ /* 0x000fea0003800200 */
.L_x_93:
        /* <DEDUP_REMOVED lines=14> */
.L_x_96:
[----:B------:R-:W-:Y:S05]  /*1c20*/  BSYNC.RECONVERGENT B4 ;  /* 0x0000000000047941 */ /* 0x000fea0003800200 */
.L_x_95:
        /* <DEDUP_REMOVED lines=15> */
.L_x_98:
[----:B------:R-:W-:Y:S05]  /*1d20*/  BSYNC.RECONVERGENT B4 ;  /* 0x0000000000047941 */ /* 0x000fea0003800200 */
.L_x_97:
        /* <DEDUP_REMOVED lines=14> */
.L_x_100:
[----:B------:R-:W-:Y:S05]  /*1e10*/  BSYNC.RECONVERGENT B4 ;  /* 0x0000000000047941 */ /* 0x000fea0003800200 */
.L_x_99:
        /* <DEDUP_REMOVED lines=15> */
.L_x_102:
[----:B------:R-:W-:Y:S05]  /*1f10*/  BSYNC.RECONVERGENT B4 ;  /* 0x0000000000047941 */ /* 0x000fea0003800200 */
.L_x_101:
        /* <DEDUP_REMOVED lines=15> */
.L_x_104:
[----:B------:R-:W-:Y:S05]  /*2010*/  BSYNC.RECONVERGENT B4 ;  /* 0x0000000000047941 */ /* 0x000fea0003800200 */
.L_x_103:
[----:B------:R0:W-:Y:S01]  /*2020*/  STG.E desc[UR4][R30.64+0x1c], R5 ;  /* 0x00001c051e007986 */ /* 0x0001e2000c101904 */
[----:B------:R-:W-:Y:S05]  /*2030*/  @!P0 EXIT ;  /* 0x000000000000894d */ /* 0x000fea0003800000 */
[----:B------:R-:W1:Y:S01]  /*2040*/  MUFU.RCP R0, R39 ;  /* 0x0000002700007308 */ /* 0x000e620000001000 */
[----:B------:R-:W-:Y:S07]  /*2050*/  BSSY.RECONVERGENT B4, `(.L_x_105) ;  /* 0x000000d000047945 */ /* 0x000fee0003800200 */
[----:B------:R-:W2:Y:S01]  /*2060*/  FCHK P0, R8, R39 ;  /* 0x0000002708007302 */ /* 0x000ea20000000000 */
[----:B-1----:R-:W-:-:S04]  /*2070*/  FFMA R3, -R39, R0, 1 ;  /* 0x3f80000027037423 */ /* 0x002fc80000000100 */
[----:B0-----:R-:W-:-:S04]  /*2080*/  FFMA R5, R0, R3, R0 ;  /* 0x0000000300057223 */ /* 0x001fc80000000000 */
[----:B------:R-:W-:-:S04]  /*2090*/  FFMA R0, R8, R5, RZ ;  /* 0x0000000508007223 */ /* 0x000fc800000000ff */
[----:B------:R-:W-:-:S04]  /*20a0*/  FFMA R3, -R39, R0, R8 ;  /* 0x0000000027037223 */ /* 0x000fc80000000108 */
[----:B------:R-:W-:Y:S01]  /*20b0*/  FFMA R3, R5, R3, R0 ;  /* 0x0000000305037223 */ /* 0x000fe20000000000 */
[----:B--2---:R-:W-:Y:S06]  /*20c0*/  @!P0 BRA `(.L_x_106) ;  /* 0x0000000000148947 */ /* 0x004fec0003800000 */
[----:B------:R-:W-:Y:S02]  /*20d0*/  MOV R7, R8 ;  /* 0x0000000800077202 */ /* 0x000fe40000000f00 */
[----:B------:R-:W-:Y:S02]  /*20e0*/  MOV R32, R39 ;  /* 0x0000002700207202 */ /* 0x000fe40000000f00 */
[----:B------:R-:W-:-:S07]  /*20f0*/  MOV R38, 0x2110 ;  /* 0x0000211000267802 */ /* 0x000fce0000000f00 */
[----:B------:R-:W-:Y:S05]  /*2100*/  CALL.REL.NOINC `($__internal_0_$__cuda_sm3x_div_rn_noftz_f32_slowpath) ;  /* 0x0000001400d07944 */ /* 0x000fea0003c00000 */
[----:B------:R-:W-:-:S07]  /*2110*/  MOV R3, R7 ;  /* 0x0000000700037202 */ /* 0x000fce0000000f00 */
.L_x_106:
[----:B------:R-:W-:Y:S05]  /*2120*/  BSYNC.RECONVERGENT B4 ;  /* 0x0000000000047941 */ /* 0x000fea0003800200 */
.L_x_105:
        /* <DEDUP_REMOVED lines=15> */
.L_x_108:
[----:B------:R-:W-:Y:S05]  /*2220*/  BSYNC.RECONVERGENT B4 ;  /* 0x0000000000047941 */ /* 0x000fea0003800200 */
.L_x_107:
        /* <DEDUP_REMOVED lines=15> */
.L_x_110:
[----:B------:R-:W-:Y:S05]  /*2320*/  BSYNC.RECONVERGENT B4 ;  /* 0x0000000000047941 */ /* 0x000fea0003800200 */
.L_x_109:
        /* <DEDUP_REMOVED lines=15> */
.L_x_112:
[----:B------:R-:W-:Y:S05]  /*2420*/  BSYNC.RECONVERGENT B4 ;  /* 0x0000000000047941 */ /* 0x000fea0003800200 */
.L_x_111:
        /* <DEDUP_REMOVED lines=15> */
.L_x_114:
[----:B------:R-:W-:Y:S05]  /*2520*/  BSYNC.RECONVERGENT B4 ;  /* 0x0000000000047941 */ /* 0x000fea0003800200 */
.L_x_113:
        /* <DEDUP_REMOVED lines=15> */
.L_x_116:
[----:B------:R-:W-:Y:S05]  /*2620*/  BSYNC.RECONVERGENT B4 ;  /* 0x0000000000047941 */ /* 0x000fea0003800200 */
.L_x_115:
        /* <DEDUP_REMOVED lines=15> */
.L_x_118:
[----:B------:R-:W-:Y:S05]  /*2720*/  BSYNC.RECONVERGENT B4 ;  /* 0x0000000000047941 */ /* 0x000fea0003800200 */
.L_x_117:
        /* <DEDUP_REMOVED lines=15> */
.L_x_120:
[----:B------:R-:W-:Y:S05]  /*2820*/  BSYNC.RECONVERGENT B4 ;  /* 0x0000000000047941 */ /* 0x000fea0003800200 */
.L_x_119:
        /* <DEDUP_REMOVED lines=15> */
.L_x_122:
[----:B------:R-:W-:Y:S05]  /*2920*/  BSYNC.RECONVERGENT B4 ;  /* 0x0000000000047941 */ /* 0x000fea0003800200 */
.L_x_121:
        /* <DEDUP_REMOVED lines=15> */
.L_x_124:
[----:B------:R-:W-:Y:S05]  /*2a20*/  BSYNC.RECONVERGENT B4 ;  /* 0x0000000000047941 */ /* 0x000fea0003800200 */
.L_x_123:
        /* <DEDUP_REMOVED lines=15> */
.L_x_126:
[----:B------:R-:W-:Y:S05]  /*2b20*/  BSYNC.RECONVERGENT B4 ;  /* 0x0000000000047941 */ /* 0x000fea0003800200 */
.L_x_125:
        /* <DEDUP_REMOVED lines=15> */
.L_x_128:
[----:B------:R-:W-:Y:S05]  /*2c20*/  BSYNC.RECONVERGENT B4 ;  /* 0x0000000000047941 */ /* 0x000fea0003800200 */
.L_x_127:
        /* <DEDUP_REMOVED lines=15> */
.L_x_130:
[----:B------:R-:W-:Y:S05]  /*2d20*/  BSYNC.RECONVERGENT B4 ;  /* 0x0000000000047941 */ /* 0x000fea0003800200 */
.L_x_129:
        /* <DEDUP_REMOVED lines=15> */
.L_x_132:
[----:B------:R-:W-:Y:S05]  /*2e20*/  BSYNC.RECONVERGENT B4 ;  /* 0x0000000000047941 */ /* 0x000fea0003800200 */
.L_x_131:
        /* <DEDUP_REMOVED lines=15> */
.L_x_134:
[----:B------:R-:W-:Y:S05]  /*2f20*/  BSYNC.RECONVERGENT B4 ;  /* 0x0000000000047941 */ /* 0x000fea0003800200 */
.L_x_133:
        /* <DEDUP_REMOVED lines=15> */
.L_x_136:
[----:B------:R-:W-:Y:S05]  /*3020*/  BSYNC.RECONVERGENT B4 ;  /* 0x0000000000047941 */ /* 0x000fea0003800200 */
.L_x_135:
        /* <DEDUP_REMOVED lines=15> */
.L_x_138:
[----:B------:R-:W-:Y:S05]  /*3120*/  BSYNC.RECONVERGENT B4 ;  /* 0x0000000000047941 */ /* 0x000fea0003800200 */
.L_x_137:
        /* <DEDUP_REMOVED lines=15> */
.L_x_140:
[----:B------:R-:W-:Y:S05]  /*3220*/  BSYNC.RECONVERGENT B4 ;  /* 0x0000000000047941 */ /* 0x000fea0003800200 */
.L_x_139:
        /* <DEDUP_REMOVED lines=15> */
.L_x_142:
[----:B------:R-:W-:Y:S05]  /*3320*/  BSYNC.RECONVERGENT B4 ;  /* 0x0000000000047941 */ /* 0x000fea0003800200 */
.L_x_141:
        /* <DEDUP_REMOVED lines=15> */
.L_x_144:
[----:B------:R-:W-:Y:S05]  /*3420*/  BSYNC.RECONVERGENT B4 ;  /* 0x0000000000047941 */ /* 0x000fea0003800200 */
.L_x_143:
        /* <DEDUP_REMOVED lines=15> */
.L_x_146:
[----:B------:R-:W-:Y:S05]  /*3520*/  BSYNC.RECONVERGENT B4 ;  /* 0x0000000000047941 */ /* 0x000fea0003800200 */
.L_x_145:
        /* <DEDUP_REMOVED lines=15> */
.L_x_148:
[----:B------:R-:W-:Y:S05]  /*3620*/  BSYNC.RECONVERGENT B4 ;  /* 0x0000000000047941 */ /* 0x000fea0003800200 */
.L_x_147:
        /* <DEDUP_REMOVED lines=15> */
.L_x_150:
[----:B------:R-:W-:Y:S05]  /*3720*/  BSYNC.RECONVERGENT B4 ;  /* 0x0000000000047941 */ /* 0x000fea0003800200 */
.L_x_149:
        /* <DEDUP_REMOVED lines=15> */
.L_x_152:
[----:B------:R-:W-:Y:S05]  /*3820*/  BSYNC.RECONVERGENT B4 ;  /* 0x0000000000047941 */ /* 0x000fea0003800200 */
.L_x_151:
[----:B------:R-:W-:Y:S01]  /*3830*/  STG.E desc[UR4][R30.64+0x7c], R5 ;  /* 0x00007c051e007986 */ /* 0x000fe2000c101904 */
[----:B------:R-:W-:Y:S05]  /*3840*/  EXIT ;  /* 0x000000000000794d */ /* 0x000fea0003800000 */
        .weak           $__internal_0_$__cuda_sm3x_div_rn_noftz_f32_slowpath
        .type           $__internal_0_$__cuda_sm3x_div_rn_noftz_f32_slowpath,@function
        .size           $__internal_0_$__cuda_sm3x_div_rn_noftz_f32_slowpath,(.L_x_221 - $__internal_0_$__cuda_sm3x_div_rn_noftz_f32_slowpath)
$__internal_0_$__cuda_sm3x_div_rn_noftz_f32_slowpath:
[----:B------:R-:W-:Y:S01]  /*3850*/  SHF.R.U32.HI R40, RZ, 0x17, R32 ;  /* 0x00000017ff287819 */ /* 0x000fe20000011620 */
[----:B------:R-:W-:Y:S01]  /*3860*/  BSSY.RECONVERGENT B2, `(.L_x_153) ;  /* 0x0000062000027945 */ /* 0x000fe20003800200 */
[----:B------:R-:W-:Y:S02]  /*3870*/  SHF.R.U32.HI R33, RZ, 0x17, R7 ;  /* 0x00000017ff217819 */ /* 0x000fe40000011607 */
[----:B------:R-:W-:Y:S02]  /*3880*/  LOP3.LUT R45, R40, 0xff, RZ, 0xc0, !PT ;  /* 0x000000ff282d7812 */ /* 0x000fe400078ec0ff */
[----:B------:R-:W-:Y:S02]  /*3890*/  LOP3.LUT R43, R33, 0xff, RZ, 0xc0, !PT ;  /* 0x000000ff212b7812 */ /* 0x000fe400078ec0ff */
[----:B------:R-:W-:Y:S02]  /*38a0*/  IADD3 R41, PT, PT, R45, -0x1, RZ ;  /* 0xffffffff2d297810 */ /* 0x000fe40007ffe0ff */
[----:B------:R-:W-:-:S02]  /*38b0*/  IADD3 R40, PT, PT, R43, -0x1, RZ ;  /* 0xffffffff2b287810 */ /* 0x000fc40007ffe0ff */
[----:B------:R-:W-:-:S04]  /*38c0*/  ISETP.GT.U32.AND P1, PT, R41, 0xfd, PT ;  /* 0x000000fd2900780c */ /* 0x000fc80003f24070 */
[----:B------:R-:W-:-:S13]  /*38d0*/  ISETP.GT.U32.OR P1, PT, R40, 0xfd, P1 ;  /* 0x000000fd2800780c */ /* 0x000fda0000f24470 */
[----:B------:R-:W-:Y:S01]  /*38e0*/  @!P1 MOV R33, RZ ;  /* 0x000000ff00219202 */ /* 0x000fe20000000f00 */
[----:B------:R-:W-:Y:S06]  /*38f0*/  @!P1 BRA `(.L_x_154) ;  /* 0x00000000005c9947 */ /* 0x000fec0003800000 */
[----:B------:R-:W-:Y:S02]  /*3900*/  FSETP.GTU.FTZ.AND P1, PT, |R7|, +INF , PT ;  /* 0x7f8000000700780b */ /* 0x000fe40003f3c200 */
[----:B------:R-:W-:-:S04]  /*3910*/  FSETP.GTU.FTZ.AND P2, PT, |R32|, +INF , PT ;  /* 0x7f8000002000780b */ /* 0x000fc80003f5c200 */
[----:B------:R-:W-:-:S13]  /*3920*/  PLOP3.LUT P1, PT, P1, P2, PT, 0xf8, 0x8f ;  /* 0x00000000008f781c */ /* 0x000fda0000f25f70 */
[----:B------:R-:W-:Y:S05]  /*3930*/  @P1 BRA `(.L_x_155) ;  /* 0x00000004004c1947 */ /* 0x000fea0003800000 */
[----:B------:R-:W-:-:S13]  /*3940*/  LOP3.LUT P1, RZ, R32, 0x7fffffff, R7, 0xc8, !PT ;  /* 0x7fffffff20ff7812 */ /* 0x000fda000782c807 */
[----:B------:R-:W-:Y:S05]  /*3950*/  @!P1 BRA `(.L_x_156) ;  /* 0x00000004003c9947 */ /* 0x000fea0003800000 */
[C---:B------:R-:W-:Y:S02]  /*3960*/  FSETP.NEU.FTZ.AND P1, PT, |R7|.reuse, +INF , PT ;  /* 0x7f8000000700780b */ /* 0x040fe40003f3d200 */
[----:B------:R-:W-:Y:S02]  /*3970*/  FSETP.NEU.FTZ.AND P3, PT, |R32|, +INF , PT ;  /* 0x7f8000002000780b */ /* 0x000fe40003f7d200 */
[----:B------:R-:W-:-:S11]  /*3980*/  FSETP.NEU.FTZ.AND P2, PT, |R7|, +INF , PT ;  /* 0x7f8000000700780b */ /* 0x000fd60003f5d200 */
[----:B------:R-:W-:Y:S05]  /*3990*/  @!P3 BRA !P1, `(.L_x_156) ;  /* 0x00000004002cb947 */ /* 0x000fea0004800000 */
[----:B------:R-:W-:-:S04]  /*39a0*/  LOP3.LUT P1, RZ, R7, 0x7fffffff, RZ, 0xc0, !PT ;  /* 0x7fffffff07ff7812 */ /* 0x000fc8000782c0ff */
[----:B------:R-:W-:-:S13]  /*39b0*/  PLOP3.LUT P1, PT, P3, P1, PT, 0x2f, 0xf2 ;  /* 0x0000000000f2781c */ /* 0x000fda0001f22577 */
[----:B------:R-:W-:Y:S05]  /*39c0*/  @P1 BRA `(.L_x_157) ;  /* 0x0000000400181947 */ /* 0x000fea0003800000 */
[----:B------:R-:W-:-:S04]  /*39d0*/  LOP3.LUT P1, RZ, R32, 0x7fffffff, RZ, 0xc0, !PT ;  /* 0x7fffffff20ff7812 */ /* 0x000fc8000782c0ff */
[----:B------:R-:W-:-:S13]  /*39e0*/  PLOP3.LUT P1, PT, P2, P1, PT, 0x2f, 0xf2 ;  /* 0x0000000000f2781c */ /* 0x000fda0001722577 */
[----:B------:R-:W-:Y:S05]  /*39f0*/  @P1 BRA `(.L_x_158) ;  /* 0x0000000400001947 */ /* 0x000fea0003800000 */
[----:B------:R-:W-:Y:S02]  /*3a00*/  ISETP.GE.AND P1, PT, R40, RZ, PT ;  /* 0x000000ff2800720c */ /* 0x000fe40003f26270 */
[----:B------:R-:W-:-:S11]  /*3a10*/  ISETP.GE.AND P2, PT, R41, RZ, PT ;  /* 0x000000ff2900720c */ /* 0x000fd60003f46270 */
[----:B------:R-:W-:Y:S01]  /*3a20*/  @P1 MOV R33, RZ ;  /* 0x000000ff00211202 */ /* 0x000fe20000000f00 */
[----:B------:R-:W-:Y:S01]  /*3a30*/  @!P1 FFMA R7, R7, 1.84467440737095516160e+19, RZ ;  /* 0x5f80000007079823 */ /* 0x000fe200000000ff */
[----:B------:R-:W-:Y:S01]  /*3a40*/  @!P1 MOV R33, 0xffffffc0 ;  /* 0xffffffc000219802 */ /* 0x000fe20000000f00 */
[----:B------:R-:W-:-:S03]  /*3a50*/  @!P2 FFMA R32, R32, 1.84467440737095516160e+19, RZ ;  /* 0x5f8000002020a823 */ /* 0x000fc600000000ff */
[----:B------:R-:W-:-:S07]  /*3a60*/  @!P2 IADD3 R33, PT, PT, R33, 0x40, RZ ;  /* 0x000000402121a810 */ /* 0x000fce0007ffe0ff */
.L_x_154:
[----:B------:R-:W-:Y:S01]  /*3a70*/  LEA R41, R45, 0xc0800000, 0x17 ;  /* 0xc08000002d297811 */ /* 0x000fe200078eb8ff */
[----:B------:R-:W-:Y:S03]  /*3a80*/  BSSY.RECONVERGENT B3, `(.L_x_159) ;  /* 0x0000036000037945 */ /* 0x000fe60003800200 */
[----:B------:R-:W-:Y:S02]  /*3a90*/  IADD3 R41, PT, PT, -R41, R32, RZ ;  /* 0x0000002029297210 */ /* 0x000fe40007ffe1ff */
[----:B------:R-:W-:Y:S02]  /*3aa0*/  IADD3 R32, PT, PT, R43, -0x7f, RZ ;  /* 0xffffff812b207810 */ /* 0x000fe40007ffe0ff */
[----:B------:R-:W0:Y:S01]  /*3ab0*/  MUFU.RCP R40, R41 ;  /* 0x0000002900287308 */ /* 0x000e220000001000 */
[----:B------:R-:W-:Y:S02]  /*3ac0*/  FADD.FTZ R42, -R41, -RZ ;  /* 0x800000ff292a7221 */ /* 0x000fe40000010100 */
[----:B------:R-:W-:-:S02]  /*3ad0*/  IMAD R7, R32, -0x800000, R7 ;  /* 0xff80000020077824 */ /* 0x000fc400078e0207 */
[----:B0-----:R-:W-:-:S04]  /*3ae0*/  FFMA R43, R40, R42, 1 ;  /* 0x3f800000282b7423 */ /* 0x001fc8000000002a */
[----:B------:R-:W-:-:S04]  /*3af0*/  FFMA R47, R40, R43, R40 ;  /* 0x0000002b282f7223 */ /* 0x000fc80000000028 */
[----:B------:R-:W-:-:S04]  /*3b00*/  FFMA R40, R7, R47, RZ ;  /* 0x0000002f07287223 */ /* 0x000fc800000000ff */
[----:B------:R-:W-:-:S04]  /*3b10*/  FFMA R43, R42, R40, R7 ;  /* 0x000000282a2b7223 */ /* 0x000fc80000000007 */
[----:B------:R-:W-:Y:S01]  /*3b20*/  FFMA R44, R47, R43, R40 ;  /* 0x0000002b2f2c7223 */ /* 0x000fe20000000028 */
[----:B------:R-:W-:-:S03]  /*3b30*/  IADD3 R40, PT, PT, R32, 0x7f, -R45 ;  /* 0x0000007f20287810 */ /* 0x000fc60007ffe82d */
[----:B------:R-:W-:Y:S01]  /*3b40*/  FFMA R43, R42, R44, R7 ;  /* 0x0000002c2a2b7223 */ /* 0x000fe20000000007 */
[----:B------:R-:W-:-:S03]  /*3b50*/  IADD3 R40, PT, PT, R40, R33, RZ ;  /* 0x0000002128287210 */ /* 0x000fc60007ffe0ff */
[----:B------:R-:W-:-:S05]  /*3b60*/  FFMA R7, R47, R43, R44 ;  /* 0x0000002b2f077223 */ /* 0x000fca000000002c */
[----:B------:R-:W-:-:S04]  /*3b70*/  SHF.R.U32.HI R32, RZ, 0x17, R7 ;  /* 0x00000017ff207819 */ /* 0x000fc80000011607 */
[----:B------:R-:W-:-:S04]  /*3b80*/  LOP3.LUT R32, R32, 0xff, RZ, 0xc0, !PT ;  /* 0x000000ff20207812 */ /* 0x000fc800078ec0ff */
[----:B------:R-:W-:-:S04]  /*3b90*/  IADD3 R42, PT, PT, R32, R40, RZ ;  /* 0x00000028202a7210 */ /* 0x000fc80007ffe0ff */
[----:B------:R-:W-:-:S04]  /*3ba0*/  IADD3 R32, PT, PT, R42, -0x1, RZ ;  /* 0xffffffff2a207810 */ /* 0x000fc80007ffe0ff */
[----:B------:R-:W-:-:S13]  /*3bb0*/  ISETP.GE.U32.AND P1, PT, R32, 0xfe, PT ;  /* 0x000000fe2000780c */ /* 0x000fda0003f26070 */
[----:B------:R-:W-:Y:S05]  /*3bc0*/  @!P1 BRA `(.L_x_160) ;  /* 0x0000000000809947 */ /* 0x000fea0003800000 */
[----:B------:R-:W-:-:S13]  /*3bd0*/  ISETP.GT.AND P1, PT, R42, 0xfe, PT ;  /* 0x000000fe2a00780c */ /* 0x000fda0003f24270 */
[----:B------:R-:W-:Y:S05]  /*3be0*/  @P1 BRA `(.L_x_161) ;  /* 0x00000000006c1947 */ /* 0x000fea0003800000 */
[----:B------:R-:W-:-:S13]  /*3bf0*/  ISETP.GE.AND P1, PT, R42, 0x1, PT ;  /* 0x000000012a00780c */ /* 0x000fda0003f26270 */
[----:B------:R-:W-:Y:S05]  /*3c00*/  @P1 BRA `(.L_x_162) ;  /* 0x0000000000741947 */ /* 0x000fea0003800000 */
[----:B------:R-:W-:Y:S02]  /*3c10*/  ISETP.GE.AND P1, PT, R42, -0x18, PT ;  /* 0xffffffe82a00780c */ /* 0x000fe40003f26270 */
[----:B------:R-:W-:-:S11]  /*3c20*/  LOP3.LUT R7, R7, 0x80000000, RZ, 0xc0, !PT ;  /* 0x8000000007077812 */ /* 0x000fd600078ec0ff */
[----:B------:R-:W-:Y:S05]  /*3c30*/  @!P1 BRA `(.L_x_162) ;  /* 0x0000000000689947 */ /* 0x000fea0003800000 */
[CCC-:B------:R-:W-:Y:S01]  /*3c40*/  FFMA.RZ R32, R47.reuse, R43.reuse, R44.reuse ;  /* 0x0000002b2f207223 */ /* 0x1c0fe2000000c02c */
[C---:B------:R-:W-:Y:S01]  /*3c50*/  IADD3 R41, PT, PT, R42.reuse, 0x20, RZ ;  /* 0x000000202a297810 */ /* 0x040fe20007ffe0ff */
[CCC-:B------:R-:W-:Y:S01]  /*3c60*/  FFMA.RM R33, R47.reuse, R43.reuse, R44.reuse ;  /* 0x0000002b2f217223 */ /* 0x1c0fe2000000402c */
[----:B------:R-:W-:Y:S02]  /*3c70*/  ISETP.NE.AND P3, PT, R42, RZ, PT ;  /* 0x000000ff2a00720c */ /* 0x000fe40003f65270 */
[----:B------:R-:W-:Y:S01]  /*3c80*/  LOP3.LUT R40, R32, 0x7fffff, RZ, 0xc0, !PT ;  /* 0x007fffff20287812 */ /* 0x000fe200078ec0ff */
[----:B------:R-:W-:Y:S01]  /*3c90*/  FFMA.RP R32, R47, R43, R44 ;  /* 0x0000002b2f207223 */ /* 0x000fe2000000802c */
[----:B------:R-:W-:Y:S02]  /*3ca0*/  ISETP.NE.AND P2, PT, R42, RZ, PT ;  /* 0x000000ff2a00720c */ /* 0x000fe40003f45270 */
[----:B------:R-:W-:Y:S02]  /*3cb0*/  LOP3.LUT R40, R40, 0x800000, RZ, 0xfc, !PT ;  /* 0x0080000028287812 */ /* 0x000fe400078efcff */
[----:B------:R-:W-:-:S02]  /*3cc0*/  IADD3 R42, PT, PT, -R42, RZ, RZ ;  /* 0x000000ff2a2a7210 */ /* 0x000fc40007ffe1ff */
[----:B------:R-:W-:Y:S02]  /*3cd0*/  SHF.L.U32 R41, R40, R41, RZ ;  /* 0x0000002928297219 */ /* 0x000fe400000006ff */
[----:B------:R-:W-:Y:S02]  /*3ce0*/  FSETP.NEU.FTZ.AND P1, PT, R32, R33, PT ;  /* 0x000000212000720b */ /* 0x000fe40003f3d000 */
[----:B------:R-:W-:Y:S02]  /*3cf0*/  SEL R33, R42, RZ, P3 ;  /* 0x000000ff2a217207 */ /* 0x000fe40001800000 */
[----:B------:R-:W-:Y:S02]  /*3d00*/  ISETP.NE.AND P2, PT, R41, RZ, P2 ;  /* 0x000000ff2900720c */ /* 0x000fe40001745270 */
[----:B------:R-:W-:Y:S02]  /*3d10*/  SHF.R.U32.HI R33, RZ, R33, R40 ;  /* 0x00000021ff217219 */ /* 0x000fe40000011628 */
[----:B------:R-:W-:-:S02]  /*3d20*/  PLOP3.LUT P1, PT, P1, P2, PT, 0xf8, 0x8f ;  /* 0x00000000008f781c */ /* 0x000fc40000f25f70 */
[----:B------:R-:W-:Y:S02]  /*3d30*/  SHF.R.U32.HI R41, RZ, 0x1, R33 ;  /* 0x00000001ff297819 */ /* 0x000fe40000011621 */
[----:B------:R-:W-:-:S04]  /*3d40*/  SEL R32, RZ, 0x1, !P1 ;  /* 0x00000001ff207807 */ /* 0x000fc80004800000 */
[----:B------:R-:W-:-:S04]  /*3d50*/  LOP3.LUT R32, R32, 0x1, R41, 0xf8, !PT ;  /* 0x0000000120207812 */ /* 0x000fc800078ef829 */
[----:B------:R-:W-:-:S04]  /*3d60*/  LOP3.LUT R32, R32, R33, RZ, 0xc0, !PT ;  /* 0x0000002120207212 */ /* 0x000fc800078ec0ff */
[----:B------:R-:W-:-:S04]  /*3d70*/  IADD3 R32, PT, PT, R41, R32, RZ ;  /* 0x0000002029207210 */ /* 0x000fc80007ffe0ff */
[----:B------:R-:W-:Y:S01]  /*3d80*/  LOP3.LUT R7, R32, R7, RZ, 0xfc, !PT ;  /* 0x0000000720077212 */ /* 0x000fe200078efcff */
[----:B------:R-:W-:Y:S06]  /*3d90*/  BRA `(.L_x_162) ;  /* 0x0000000000107947 */ /* 0x000fec0003800000 */
.L_x_161:
[----:B------:R-:W-:-:S04]  /*3da0*/  LOP3.LUT R7, R7, 0x80000000, RZ, 0xc0, !PT ;  /* 0x8000000007077812 */ /* 0x000fc800078ec0ff */
[----:B------:R-:W-:Y:S01]  /*3db0*/  LOP3.LUT R7, R7, 0x7f800000, RZ, 0xfc, !PT ;  /* 0x7f80000007077812 */ /* 0x000fe200078efcff */
[----:B------:R-:W-:Y:S06]  /*3dc0*/  BRA `(.L_x_162) ;  /* 0x0000000000047947 */ /* 0x000fec0003800000 */
.L_x_160:
[----:B------:R-:W-:-:S07]  /*3dd0*/  LEA R7, R40, R7, 0x17 ;  /* 0x0000000728077211 */ /* 0x000fce00078eb8ff */
.L_x_162:
[----:B------:R-:W-:Y:S05]  /*3de0*/  BSYNC.RECONVERGENT B3 ;  /* 0x0000000000037941 */ /* 0x000fea0003800200 */
.L_x_159:
[----:B------:R-:W-:Y:S05]  /*3df0*/  BRA `(.L_x_163) ;  /* 0x0000000000207947 */ /* 0x000fea0003800000 */
.L_x_158:
[----:B------:R-:W-:-:S04]  /*3e00*/  LOP3.LUT R7, R32, 0x80000000, R7, 0x48, !PT ;  /* 0x8000000020077812 */ /* 0x000fc800078e4807 */
[----:B------:R-:W-:Y:S01]  /*3e10*/  LOP3.LUT R7, R7, 0x7f800000, RZ, 0xfc, !PT ;  /* 0x7f80000007077812 */ /* 0x000fe200078efcff */
[----:B------:R-:W-:Y:S06]  /*3e20*/  BRA `(.L_x_163) ;  /* 0x0000000000147947 */ /* 0x000fec0003800000 */
.L_x_157:
[----:B------:R-:W-:Y:S01]  /*3e30*/  LOP3.LUT R7, R32, 0x80000000, R7, 0x48, !PT ;  /* 0x8000000020077812 */ /* 0x000fe200078e4807 */
[----:B------:R-:W-:Y:S06]  /*3e40*/  BRA `(.L_x_163) ;  /* 0x00000000000c7947 */ /* 0x000fec0003800000 */
.L_x_156:
[----:B------:R-:W0:Y:S01]  /*3e50*/  MUFU.RSQ R7, -QNAN ;  /* 0xffc0000000077908 */ /* 0x000e220000001400 */
[----:B------:R-:W-:Y:S05]  /*3e60*/  BRA `(.L_x_163) ;  /* 0x0000000000047947 */ /* 0x000fea0003800000 */
.L_x_155:
[----:B------:R-:W-:-:S07]  /*3e70*/  FADD.FTZ R7, R7, R32 ;  /* 0x0000002007077221 */ /* 0x000fce0000010000 */
.L_x_163:
[----:B------:R-:W-:Y:S05]  /*3e80*/  BSYNC.RECONVERGENT B2 ;  /* 0x0000000000027941 */ /* 0x000fea0003800200 */
.L_x_153:
[----:B------:R-:W-:Y:S01]  /*3e90*/  HFMA2 R33, -RZ, RZ, 0, 0 ;  /* 0x00000000ff217431 */ /* 0x000fe200000001ff */
[----:B------:R-:W-:-:S04]  /*3ea0*/  MOV R32, R38 ;  /* 0x0000002600207202 */ /* 0x000fc80000000f00 */
[----:B0-----:R-:W-:Y:S05]  /*3eb0*/  RET.REL.NODEC R32 `(tvmgen_default_fused_nn_softmax_kernel0) ;  /* 0xffffffc020507950 */ /* 0x001fea0003c3ffff */
.L_x_164:
        /* <DEDUP_REMOVED lines=12> */
.L_x_221:


//--------------------- .text.tvmgen_default_fused_nn_conv2d_kernel0 --------------------------
	.section	.text.tvmgen_default_fused_nn_conv2d_kernel0,"ax",@progbits
	.align	128
        .global         tvmgen_default_fused_nn_conv2d_kernel0
        .type           tvmgen_default_fused_nn_conv2d_kernel0,@function
        .size           tvmgen_default_fused_nn_conv2d_kernel0,(.L_x_249 - tvmgen_default_fused_nn_conv2d_kernel0)
        .other          tvmgen_default_fused_nn_conv2d_kernel0,@"STO_CUDA_ENTRY STV_DEFAULT"
tvmgen_default_fused_nn_conv2d_kernel0:
.text.tvmgen_default_fused_nn_conv2d_kernel0:
[----:B------:R-:W-:Y:S01]  /*0000*/  LDC R1, c[0x0][0x37c] ;  /* 0x0000df00ff017b82 */ /* 0x000fe20000000800 */
[----:B------:R-:W0:Y:S01]  /*0010*/  S2R R13, SR_TID.X ;  /* 0x00000000000d7919 */ /* 0x000e220000002100 */
[----:B------:R-:W-:Y:S01]  /*0020*/  MOV R3, 0x400 ;  /* 0x0000040000037802 */ /* 0x000fe20000000f00 */
[----:B------:R-:W-:Y:S01]  /*0030*/  HFMA2 R35, -RZ, RZ, 0, 0 ;  /* 0x00000000ff237431 */ /* 0x000fe200000001ff */
[----:B------:R-:W-:Y:S01]  /*0040*/  MOV R33, RZ ;  /* 0x000000ff00217202 */ /* 0x000fe20000000f00 */
[----:B------:R-:W1:Y:S01]  /*0050*/  S2R R8, SR_CgaCtaId ;  /* 0x0000000000087919 */ /* 0x000e620000008800 */
[----:B------:R-:W-:Y:S01]  /*0060*/  IADD3 R4, PT, PT, R3, 0xe00, RZ ;  /* 0x00000e0003047810 */ /* 0x000fe20007ffe0ff */
[----:B------:R-:W-:Y:S01]  /*0070*/  HFMA2 R37, -RZ, RZ, 0, 0 ;  /* 0x00000000ff257431 */ /* 0x000fe200000001ff */
[----:B------:R-:W-:Y:S01]  /*0080*/  CS2R R44, SRZ ;  /* 0x00000000002c7805 */ /* 0x000fe2000001ff00 */
[----:B------:R-:W2:Y:S01]  /*0090*/  S2R R0, SR_TID.Z ;  /* 0x0000000000007919 */ /* 0x000ea20000002300 */
[----:B------:R-:W-:Y:S01]  /*00a0*/  HFMA2 R39, -RZ, RZ, 0, 0 ;  /* 0x00000000ff277431 */ /* 0x000fe200000001ff */
[----:B------:R-:W-:Y:S01]  /*00b0*/  MOV R51, RZ ;  /* 0x000000ff00337202 */ /* 0x000fe20000000f00 */
[----:B------:R-:W-:Y:S01]  /*00c0*/  HFMA2 R63, -RZ, RZ, 0, 0 ;  /* 0x00000000ff3f7431 */ /* 0x000fe200000001ff */
[----:B------:R-:W3:Y:S01]  /*00d0*/  S2R R61, SR_CTAID.Y ;  /* 0x00000000003d7919 */ /* 0x000ee20000002600 */
[----:B------:R-:W-:Y:S01]  /*00e0*/  HFMA2 R53, -RZ, RZ, 0, 0 ;  /* 0x00000000ff357431 */ /* 0x000fe200000001ff */
[----:B------:R-:W-:Y:S01]  /*00f0*/  MOV R47, RZ ;  /* 0x000000ff002f7202 */ /* 0x000fe20000000f00 */
[----:B------:R-:W-:Y:S01]  /*0100*/  HFMA2 R49, -RZ, RZ, 0, 0 ;  /* 0x00000000ff317431 */ /* 0x000fe200000001ff */
[----:B------:R-:W-:Y:S01]  /*0110*/  MOV R43, RZ ;  /* 0x000000ff002b7202 */ /* 0x000fe20000000f00 */
[----:B------:R-:W-:Y:S01]  /*0120*/  HFMA2 R67, -RZ, RZ, 0, 0 ;  /* 0x00000000ff437431 */ /* 0x000fe200000001ff */
[----:B------:R-:W-:Y:S01]  /*0130*/  MOV R65, RZ ;  /* 0x000000ff00417202 */ /* 0x000fe20000000f00 */
[----:B------:R-:W-:Y:S01]  /*0140*/  HFMA2 R69, -RZ, RZ, 0, 0 ;  /* 0x00000000ff457431 */ /* 0x000fe200000001ff */
[----:B------:R-:W-:Y:S01]  /*0150*/  MOV R41, RZ ;  /* 0x000000ff00297202 */ /* 0x000fe20000000f00 */
[----:B------:R-:W4:Y:S01]  /*0160*/  LDCU.64 UR6, c[0x0][0x358] ;  /* 0x00006b00ff0677ac */ /* 0x000f220008000a00 */
[C---:B0-----:R-:W-:Y:S01]  /*0170*/  LOP3.LUT R2, R13.reuse, 0xffff, RZ, 0xc0, !PT ;  /* 0x0000ffff0d027812 */ /* 0x041fe200078ec0ff */
[C---:B------:R-:W-:Y:S01]  /*0180*/  IMAD R59, R13.reuse, 0x14, RZ ;  /* 0x000000140d3b7824 */ /* 0x040fe200078e02ff */
[----:B------:R-:W-:-:S02]  /*0190*/  LEA R9, R13, R13, 0x2 ;  /* 0x0000000d0d097211 */ /* 0x000fc400078e10ff */
[----:B------:R-:W-:Y:S02]  /*01a0*/  SHF.R.U32.HI R2, RZ, 0x1, R2 ;  /* 0x00000001ff027819 */ /* 0x000fe40000011602 */
[----:B-1----:R-:W-:Y:S02]  /*01b0*/  LEA R7, R8, R4, 0x18 ;  /* 0x0000000408077211 */ /* 0x002fe400078ec0ff */
[----:B------:R-:W-:Y:S02]  /*01c0*/  PRMT R6, R2, 0x9910, RZ ;  /* 0x0000991002067816 */ /* 0x000fe400000000ff */
[----:B------:R-:W-:Y:S02]  /*01d0*/  LEA R4, R8, R3, 0x18 ;  /* 0x0000000308047211 */ /* 0x000fe400078ec0ff */
[----:B------:R-:W-:Y:S01]  /*01e0*/  SHF.L.U32 R5, R13, 0x2, RZ ;  /* 0x000000020d057819 */ /* 0x000fe200000006ff */
[----:B------:R-:W-:Y:S01]  /*01f0*/  IMAD R3, R6, 0x93, RZ ;  /* 0x0000009306037824 */ /* 0x000fe200078e02ff */
[----:B------:R-:W-:Y:S01]  /*0200*/  LOP3.LUT R2, R9, 0xf, RZ, 0xc0, !PT ;  /* 0x0000000f09027812 */ /* 0x000fe200078ec0ff */
[----:B---3--:R-:W-:Y:S01]  /*0210*/  IMAD R61, R61, 0x38, RZ ;  /* 0x000000383d3d7824 */ /* 0x008fe200078e02ff */
[----:B------:R-:W-:Y:S01]  /*0220*/  ISETP.GE.U32.AND P0, PT, R13, 0x1a, PT ;  /* 0x0000001a0d00780c */ /* 0x000fe20003f06070 */
[----:B--2---:R-:W-:Y:S01]  /*0230*/  IMAD R60, R0, 0x70, R5 ;  /* 0x00000070003c7824 */ /* 0x004fe200078e0205 */
[----:B------:R-:W-:-:S02]  /*0240*/  LOP3.LUT R3, R3, 0xffff, RZ, 0xc0, !PT ;  /* 0x0000ffff03037812 */ /* 0x000fc400078ec0ff */
[----:B------:R-:W-:Y:S02]  /*0250*/  LEA.HI R6, R9, R0, RZ, 0x19 ;  /* 0x0000000009067211 */ /* 0x000fe400078fc8ff */
[----:B------:R-:W-:Y:S02]  /*0260*/  SHF.R.U32.HI R3, RZ, 0xa, R3 ;  /* 0x0000000aff037819 */ /* 0x000fe40000011603 */
[----:B------:R-:W-:Y:S02]  /*0270*/  LOP3.LUT R59, R2, 0x1c0, R59, 0xf8, !PT ;  /* 0x000001c0023b7812 */ /* 0x000fe400078ef83b */
[----:B------:R-:W-:Y:S02]  /*0280*/  IADD3 R2, PT, PT, R5, 0xe0, R4 ;  /* 0x000000e005027810 */ /* 0x000fe40007ffe004 */
[----:B------:R-:W-:Y:S02]  /*0290*/  IADD3 R5, PT, PT, R9, 0x1, RZ ;  /* 0x0000000109057810 */ /* 0x000fe40007ffe0ff */
[----:B------:R-:W-:-:S02]  /*02a0*/  ISETP.LT.U32.AND P3, PT, R6, 0x8, !P0 ;  /* 0x000000080600780c */ /* 0x000fc40004761070 */
[----:B------:R-:W-:Y:S02]  /*02b0*/  PRMT R6, R3, 0x9910, RZ ;  /* 0x0000991003067816 */ /* 0x000fe400000000ff */
[----:B------:R-:W-:Y:S02]  /*02c0*/  LEA R60, R60, R4, 0x2 ;  /* 0x000000043c3c7211 */ /* 0x000fe400078e10ff */
[C---:B------:R-:W-:Y:S02]  /*02d0*/  LEA.HI R8, R5.reuse, R0, RZ, 0x19 ;  /* 0x0000000005087211 */ /* 0x040fe400078fc8ff */
[C---:B------:R-:W-:Y:S02]  /*02e0*/  SHF.L.U32 R57, R5.reuse, 0x2, RZ ;  /* 0x0000000205397819 */ /* 0x040fe400000006ff */
[----:B------:R-:W-:Y:S02]  /*02f0*/  LOP3.LUT R4, R5, 0xf, RZ, 0xc0, !PT ;  /* 0x0000000f05047812 */ /* 0x000fe400078ec0ff */
[----:B------:R-:W-:-:S02]  /*0300*/  MOV R5, R6 ;  /* 0x0000000600057202 */ /* 0x000fc40000000f00 */
[----:B------:R-:W-:Y:S02]  /*0310*/  LEA R58, R0, R9, 0x7 ;  /* 0x00000009003a7211 */ /* 0x000fe400078e38ff */
[----:B------:R-:W-:Y:S01]  /*0320*/  LOP3.LUT R57, R4, 0x1c0, R57, 0xf8, !PT ;  /* 0x000001c004397812 */ /* 0x000fe200078ef839 */
[----:B------:R-:W-:Y:S01]  /*0330*/  IMAD R4, R5, 0xe, RZ ;  /* 0x0000000e05047824 */ /* 0x000fe200078e02ff */
[----:B------:R-:W-:Y:S02]  /*0340*/  LEA R58, R58, R7, 0x2 ;  /* 0x000000073a3a7211 */ /* 0x000fe400078e10ff */
[----:B------:R-:W-:Y:S02]  /*0350*/  IADD3 R7, PT, PT, R9, 0x2, RZ ;  /* 0x0000000209077810 */ /* 0x000fe40007ffe0ff */
[----:B------:R-:W-:Y:S02]  /*0360*/  ISETP.LT.U32.AND P2, PT, R8, 0x8, !P0 ;  /* 0x000000080800780c */ /* 0x000fe40004741070 */
[----:B------:R-:W-:Y:S01]  /*0370*/  IADD3 R8, PT, PT, RZ, -R4, RZ ;  /* 0x80000004ff087210 */ /* 0x000fe20007ffe0ff */
[----:B------:R-:W-:Y:S01]  /*0380*/  IMAD R4, R0, 0x1880, R61 ;  /* 0x0000188000047824 */ /* 0x000fe200078e023d */
[----:B------:R-:W-:-:S02]  /*0390*/  LEA.HI R10, R7, R0, RZ, 0x19 ;  /* 0x00000000070a7211 */ /* 0x000fc400078fc8ff */
[C---:B------:R-:W-:Y:S02]  /*03a0*/  SHF.L.U32 R5, R7.reuse, 0x2, RZ ;  /* 0x0000000207057819 */ /* 0x040fe400000006ff */
[----:B------:R-:W-:Y:S02]  /*03b0*/  LOP3.LUT R6, R7, 0xf, RZ, 0xc0, !PT ;  /* 0x0000000f07067812 */ /* 0x000fe400078ec0ff */
[----:B------:R-:W-:Y:S02]  /*03c0*/  LOP3.LUT R7, R3, 0xffff, RZ, 0xc0, !PT ;  /* 0x0000ffff03077812 */ /* 0x000fe400078ec0ff */
[----:B------:R-:W-:Y:S02]  /*03d0*/  PRMT R8, R8, 0x7710, RZ ;  /* 0x0000771008087816 */ /* 0x000fe400000000ff */
[----:B------:R-:W-:Y:S01]  /*03e0*/  IADD3 R11, PT, PT, R9, 0x3, RZ ;  /* 0x00000003090b7810 */ /* 0x000fe20007ffe0ff */
[----:B------:R-:W-:Y:S01]  /*03f0*/  IMAD R7, R7, 0xc40, R4 ;  /* 0x00000c4007077824 */ /* 0x000fe200078e0204 */
[----:B------:R-:W-:-:S02]  /*0400*/  IADD3 R4, PT, PT, R8, R13, RZ ;  /* 0x0000000d08047210 */ /* 0x000fc40007ffe0ff */
[----:B------:R-:W-:Y:S02]  /*0410*/  ISETP.LT.U32.AND P0, PT, R10, 0x8, !P0 ;  /* 0x000000080a00780c */ /* 0x000fe40004701070 */
[----:B------:R-:W-:Y:S02]  /*0420*/  ISETP.GE.U32.AND P1, PT, R13, 0x19, PT ;  /* 0x000000190d00780c */ /* 0x000fe40003f26070 */
[----:B------:R-:W-:Y:S02]  /*0430*/  LEA.HI R10, R11, R0, RZ, 0x19 ;  /* 0x000000000b0a7211 */ /* 0x000fe400078fc8ff */
[----:B------:R-:W-:Y:S02]  /*0440*/  IADD3 R9, PT, PT, R9, 0x4, RZ ;  /* 0x0000000409097810 */ /* 0x000fe40007ffe0ff */
[----:B------:R-:W-:Y:S02]  /*0450*/  SHF.L.U32 R4, R4, 0x2, RZ ;  /* 0x0000000204047819 */ /* 0x000fe400000006ff */
[----:B------:R-:W-:-:S02]  /*0460*/  LOP3.LUT R3, R6, 0x1c0, R5, 0xf8, !PT ;  /* 0x000001c006037812 */ /* 0x000fc400078ef805 */
[----:B------:R-:W-:Y:S02]  /*0470*/  ISETP.LT.U32.AND P4, PT, R10, 0x8, !P1 ;  /* 0x000000080a00780c */ /* 0x000fe40004f81070 */
[C---:B------:R-:W-:Y:S02]  /*0480*/  SHF.L.U32 R5, R11.reuse, 0x2, RZ ;  /* 0x000000020b057819 */ /* 0x040fe400000006ff */
[----:B------:R-:W-:Y:S02]  /*0490*/  LOP3.LUT R6, R11, 0xf, RZ, 0xc0, !PT ;  /* 0x0000000f0b067812 */ /* 0x000fe400078ec0ff */
[C---:B------:R-:W-:Y:S02]  /*04a0*/  LEA.HI R10, R9.reuse, R0, RZ, 0x19 ;  /* 0x00000000090a7211 */ /* 0x040fe400078fc8ff */
[----:B------:R-:W-:Y:S02]  /*04b0*/  SHF.L.U32 R8, R9, 0x2, RZ ;  /* 0x0000000209087819 */ /* 0x000fe400000006ff */
[----:B------:R-:W-:-:S02]  /*04c0*/  LOP3.LUT R62, R4, 0xfc, RZ, 0xc0, !PT ;  /* 0x000000fc043e7812 */ /* 0x000fc400078ec0ff */
[----:B------:R-:W-:Y:S02]  /*04d0*/  LOP3.LUT R9, R9, 0xf, RZ, 0xc0, !PT ;  /* 0x0000000f09097812 */ /* 0x000fe400078ec0ff */
[----:B------:R-:W-:Y:S02]  /*04e0*/  LOP3.LUT R4, R6, 0x1c0, R5, 0xf8, !PT ;  /* 0x000001c006047812 */ /* 0x000fe400078ef805 */
[----:B------:R-:W-:Y:S02]  /*04f0*/  IADD3 R62, PT, PT, R62, R7, RZ ;  /* 0x000000073e3e7210 */ /* 0x000fe40007ffe0ff */
[----:B------:R-:W-:Y:S02]  /*0500*/  ISETP.LT.U32.AND P1, PT, R10, 0x8, !P1 ;  /* 0x000000080a00780c */ /* 0x000fe40004f21070 */
[----:B------:R-:W-:Y:S02]  /*0510*/  LOP3.LUT R5, R9, 0x1c0, R8, 0xf8, !PT ;  /* 0x000001c009057812 */ /* 0x000fe400078ef808 */
[----:B----4-:R-:W-:-:S09]  /*0520*/  MOV R7, RZ ;  /* 0x000000ff00077202 */ /* 0x010fd20000000f00 */
.L_x_166:
[----:B------:R-:W0:Y:S01]  /*0530*/  LDC.64 R22, c[0x0][0x380] ;  /* 0x0000e000ff167b82 */ /* 0x000e220000000a00 */
[----:B------:R-:W-:Y:S01]  /*0540*/  LEA R6, R0, R7, 0x5 ;  /* 0x0000000700067211 */ /* 0x000fe200078e28ff */
[----:B------:R-:W-:-:S03]  /*0550*/  IMAD R9, R7, 0xc400, R62 ;  /* 0x0000c40007097824 */ /* 0x000fc600078e023e */
[----:B------:R-:W-:-:S03]  /*0560*/  SHF.L.U32 R6, R6, 0x4, RZ ;  /* 0x0000000406067819 */ /* 0x000fc600000006ff */
[----:B------:R-:W1:Y:S01]  /*0570*/  @P3 LDC.64 R20, c[0x0][0x388] ;  /* 0x0000e200ff143b82 */ /* 0x000e620000000a00 */
[-C--:B------:R-:W-:Y:S02]  /*0580*/  @P2 IADD3 R11, PT, PT, R57, R6.reuse, RZ ;  /* 0x00000006390b2210 */ /* 0x080fe40007ffe0ff */
[-C--:B------:R-:W-:Y:S02]  /*0590*/  @P0 IADD3 R25, PT, PT, R3, R6.reuse, RZ ;  /* 0x0000000603190210 */ /* 0x080fe40007ffe0ff */
[-C--:B------:R-:W-:Y:S02]  /*05a0*/  @P4 IADD3 R27, PT, PT, R4, R6.reuse, RZ ;  /* 0x00000006041b4210 */ /* 0x080fe40007ffe0ff */
[-C--:B------:R-:W-:Y:S01]  /*05b0*/  @P1 IADD3 R29, PT, PT, R5, R6.reuse, RZ ;  /* 0x00000006051d1210 */ /* 0x080fe20007ffe0ff */
[----:B------:R-:W2:Y:S08]  /*05c0*/  @P2 LDC.64 R12, c[0x0][0x388] ;  /* 0x0000e200ff0c2b82 */ /* 0x000eb00000000a00 */
[----:B------:R-:W3:Y:S01]  /*05d0*/  @P0 LDC.64 R14, c[0x0][0x388] ;  /* 0x0000e200ff0e0b82 */ /* 0x000ee20000000a00 */
[----:B0-----:R-:W-:Y:S01]  /*05e0*/  IMAD.WIDE.U32 R22, R9, 0x4, R22 ;  /* 0x0000000409167825 */ /* 0x001fe200078e0016 */
[----:B------:R-:W-:-:S04]  /*05f0*/  @P3 IADD3 R9, PT, PT, R59, R6, RZ ;  /* 0x000000063b093210 */ /* 0x000fc80007ffe0ff */
[----:B------:R-:W4:Y:S02]  /*0600*/  LDG.E.CONSTANT R8, desc[UR6][R22.64] ;  /* 0x0000000616087981 */ /* 0x000f24000c1e9900 */
[----:B------:R-:W0:Y:S01]  /*0610*/  @P4 LDC.64 R16, c[0x0][0x388] ;  /* 0x0000e200ff104b82 */ /* 0x000e220000000a00 */
[----:B-1----:R-:W-:Y:S01]  /*0620*/  @P3 IMAD.WIDE.U32 R20, R9, 0x4, R20 ;  /* 0x0000000409143825 */ /* 0x002fe200078e0014 */
[----:B------:R-:W4:Y:S04]  /*0630*/  LDG.E.CONSTANT R10, desc[UR6][R22.64+0x8] ;  /* 0x00000806160a7981 */ /* 0x000f28000c1e9900 */
[----:B------:R-:W4:Y:S02]  /*0640*/  LDG.E.CONSTANT R9, desc[UR6][R22.64+0x4] ;  /* 0x0000040616097981 */ /* 0x000f24000c1e9900 */
[----:B------:R-:W1:Y:S01]  /*0650*/  @P1 LDC.64 R18, c[0x0][0x388] ;  /* 0x0000e200ff121b82 */ /* 0x000e620000000a00 */
[----:B--2---:R-:W-:Y:S01]  /*0660*/  @P2 IMAD.WIDE.U32 R12, R11, 0x4, R12 ;  /* 0x000000040b0c2825 */ /* 0x004fe200078e000c */
[----:B------:R-:W2:Y:S04]  /*0670*/  @P3 LDG.E.CONSTANT R21, desc[UR6][R20.64] ;  /* 0x0000000614153981 */ /* 0x000ea8000c1e9900 */
[----:B------:R-:W4:Y:S01]  /*0680*/  LDG.E.CONSTANT R11, desc[UR6][R22.64+0xc] ;  /* 0x00000c06160b7981 */ /* 0x000f22000c1e9900 */
[----:B---3--:R-:W-:-:S03]  /*0690*/  @P0 IMAD.WIDE.U32 R14, R25, 0x4, R14 ;  /* 0x00000004190e0825 */ /* 0x008fc600078e000e */
[----:B------:R-:W3:Y:S04]  /*06a0*/  @P2 LDG.E.CONSTANT R13, desc[UR6][R12.64] ;  /* 0x000000060c0d2981 */ /* 0x000ee8000c1e9900 */
[----:B------:R-:W5:Y:S01]  /*06b0*/  @P0 LDG.E.CONSTANT R15, desc[UR6][R14.64] ;  /* 0x000000060e0f0981 */ /* 0x000f62000c1e9900 */
[----:B0-----:R-:W-:Y:S01]  /*06c0*/  @P4 IMAD.WIDE.U32 R16, R27, 0x4, R16 ;  /* 0x000000041b104825 */ /* 0x001fe200078e0010 */
[----:B------:R-:W-:Y:S03]  /*06d0*/  BAR.SYNC.DEFER_BLOCKING 0x0 ;  /* 0x0000000000007b1d */ /* 0x000fe60000010000 */
[----:B-1----:R-:W-:-:S03]  /*06e0*/  @P1 IMAD.WIDE.U32 R18, R29, 0x4, R18 ;  /* 0x000000041d121825 */ /* 0x002fc600078e0012 */
[----:B------:R-:W5:Y:S04]  /*06f0*/  @P4 LDG.E.CONSTANT R17, desc[UR6][R16.64] ;  /* 0x0000000610114981 */ /* 0x000f68000c1e9900 */
[----:B------:R-:W5:Y:S01]  /*0700*/  @P1 LDG.E.CONSTANT R19, desc[UR6][R18.64] ;  /* 0x0000000612131981 */ /* 0x000f62000c1e9900 */
[----:B------:R-:W0:Y:S01]  /*0710*/  S2UR UR5, SR_CgaCtaId ;  /* 0x00000000000579c3 */ /* 0x000e220000008800 */
[----:B------:R-:W-:Y:S02]  /*0720*/  UMOV UR4, 0x400 ;  /* 0x0000040000047882 */ /* 0x000fe40000000000 */
[----:B------:R-:W-:Y:S01]  /*0730*/  UIADD3 UR4, UPT, UPT, UR4, 0xe00, URZ ;  /* 0x00000e0004047890 */ /* 0x000fe2000fffe0ff */
[----:B------:R-:W-:-:S03]  /*0740*/  MOV R56, R2 ;  /* 0x0000000200387202 */ /* 0x000fc60000000f00 */
[----:B0-----:R-:W-:-:S06]  /*0750*/  ULEA UR4, UR5, UR4, 0x18 ;  /* 0x0000000405047291 */ /* 0x001fcc000f8ec0ff */
[----:B------:R-:W-:Y:S01]  /*0760*/  LEA R6, R0, UR4, 0x6 ;  /* 0x0000000400067c11 */ /* 0x000fe2000f8e30ff */
[----:B------:R-:W-:-:S03]  /*0770*/  UMOV UR4, 0xe0 ;  /* 0x000000e000047882 */ /* 0x000fc60000000000 */
[----:B------:R-:W-:Y:S01]  /*0780*/  IADD3 R6, PT, PT, R6, 0x800, RZ ;  /* 0x0000080006067810 */ /* 0x000fe20007ffe0ff */
[----:B----4-:R0:W-:Y:S04]  /*0790*/  STS.128 [R60], R8 ;  /* 0x000000083c007388 */ /* 0x0101e80000000c00 */
[----:B--2---:R0:W-:Y:S04]  /*07a0*/  @P3 STS [R58], R21 ;  /* 0x000000153a003388 */ /* 0x0041e80000000800 */
[----:B---3--:R0:W-:Y:S04]  /*07b0*/  @P2 STS [R58+0x4], R13 ;  /* 0x0000040d3a002388 */ /* 0x0081e80000000800 */
[----:B-----5:R0:W-:Y:S04]  /*07c0*/  @P0 STS [R58+0x8], R15 ;  /* 0x0000080f3a000388 */ /* 0x0201e80000000800 */
[----:B------:R0:W-:Y:S04]  /*07d0*/  @P4 STS [R58+0xc], R17 ;  /* 0x00000c113a004388 */ /* 0x0001e80000000800 */
[----:B------:R0:W-:Y:S01]  /*07e0*/  @P1 STS [R58+0x10], R19 ;  /* 0x000010133a001388 */ /* 0x0001e20000000800 */
[----:B------:R-:W-:Y:S06]  /*07f0*/  BAR.SYNC.DEFER_BLOCKING 0x0 ;  /* 0x0000000000007b1d */ /* 0x000fec0000010000 */
.L_x_165:
[----:B0-----:R-:W-:Y:S01]  /*0800*/  LDS.128 R8, [R6+-0x800] ;  /* 0xfff8000006087984 */ /* 0x001fe20000000c00 */
[----:B------:R-:W-:-:S03]  /*0810*/  UIADD3 UR4, UPT, UPT, UR4, 0x700, URZ ;  /* 0x0000070004047890 */ /* 0x000fc6000fffe0ff */
[----:B------:R-:W0:Y:S01]  /*0820*/  LDS R46, [R56+-0x70] ;  /* 0xffff9000382e7984 */ /* 0x000e220000000800 */
[----:B------:R-:W-:-:S03]  /*0830*/  UISETP.NE.AND UP0, UPT, UR4, 0xee0, UPT ;  /* 0x00000ee00400788c */ /* 0x000fc6000bf05270 */
[----:B------:R-:W1:Y:S04]  /*0840*/  LDS.128 R12, [R6+-0x600] ;  /* 0xfffa0000060c7984 */ /* 0x000e680000000c00 */
[----:B------:R-:W2:Y:S04]  /*0850*/  LDS R48, [R56+-0xe0] ;  /* 0xffff200038307984 */ /* 0x000ea80000000800 */
[----:B------:R-:W3:Y:S04]  /*0860*/  LDS.128 R16, [R6+-0x400] ;  /* 0xfffc000006107984 */ /* 0x000ee80000000c00 */
[----:B------:R-:W4:Y:S04]  /*0870*/  LDS R40, [R56] ;  /* 0x0000000038287984 */ /* 0x000f280000000800 */
[----:B------:R-:W5:Y:S04]  /*0880*/  LDS R42, [R56+0x70] ;  /* 0x00007000382a7984 */ /* 0x000f680000000800 */
[----:B------:R-:W5:Y:S04]  /*0890*/  LDS.128 R20, [R6+-0x200] ;  /* 0xfffe000006147984 */ /* 0x000f680000000c00 */
[----:B------:R-:W5:Y:S04]  /*08a0*/  LDS.128 R28, [R6+0x200] ;  /* 0x00020000061c7984 */ /* 0x000f680000000c00 */
[----:B------:R-:W5:Y:S01]  /*08b0*/  LDS.128 R24, [R6] ;  /* 0x0000000006187984 */ /* 0x000f620000000c00 */
[-C--:B0-----:R-:W-:Y:S01]  /*08c0*/  FFMA R52, R8, R46.reuse, R37 ;  /* 0x0000002e08347223 */ /* 0x081fe20000000025 */
[----:B-1----:R-:W-:-:S02]  /*08d0*/  FFMA R54, R12, R46, R39 ;  /* 0x0000002e0c367223 */ /* 0x002fc40000000027 */
[----:B------:R-:W0:Y:S01]  /*08e0*/  LDS.128 R36, [R6+0x600] ;  /* 0x0006000006247984 */ /* 0x000e220000000c00 */
[C---:B--2---:R-:W-:Y:S01]  /*08f0*/  FFMA R55, R48.reuse, R8, R35 ;  /* 0x0000000830377223 */ /* 0x044fe20000000023 */
[C---:B------:R-:W-:Y:S02]  /*0900*/  FFMA R50, R48.reuse, R12, R33 ;  /* 0x0000000c30327223 */ /* 0x040fe40000000021 */
[----:B------:R-:W1:Y:S01]  /*0910*/  LDS.128 R32, [R6+0x400] ;  /* 0x0004000006207984 */ /* 0x000e620000000c00 */
[----:B---3--:R-:W-:Y:S01]  /*0920*/  FFMA R44, R48, R16, R44 ;  /* 0x00000010302c7223 */ /* 0x008fe2000000002c */
[----:B------:R-:W-:Y:S02]  /*0930*/  FFMA R16, R16, R46, R51 ;  /* 0x0000002e10107223 */ /* 0x000fe40000000033 */
[----:B------:R-:W2:Y:S01]  /*0940*/  LDS R51, [R56+0xe0] ;  /* 0x0000e00038337984 */ /* 0x000ea20000000800 */
[C---:B----4-:R-:W-:Y:S01]  /*0950*/  FFMA R8, R40.reuse, R9, R55 ;  /* 0x0000000928087223 */ /* 0x050fe20000000037 */
[C---:B------:R-:W-:Y:S01]  /*0960*/  FFMA R44, R40.reuse, R17, R44 ;  /* 0x00000011282c7223 */ /* 0x040fe2000000002c */
[-C--:B------:R-:W-:Y:S01]  /*0970*/  FFMA R12, R40, R13.reuse, R50 ;  /* 0x0000000d280c7223 */ /* 0x080fe20000000032 */
[C---:B-----5:R-:W-:Y:S01]  /*0980*/  FFMA R55, R42.reuse, R13, R54 ;  /* 0x0000000d2a377223 */ /* 0x060fe20000000036 */
[C---:B------:R-:W-:Y:S01]  /*0990*/  FFMA R17, R42.reuse, R17, R16 ;  /* 0x000000112a117223 */ /* 0x040fe20000000010 */
[----:B------:R-:W3:Y:S01]  /*09a0*/  LDS R13, [R56+0x150] ;  /* 0x00015000380d7984 */ /* 0x000ee20000000800 */
[----:B------:R-:W-:Y:S01]  /*09b0*/  FFMA R9, R42, R9, R52 ;  /* 0x000000092a097223 */ /* 0x000fe20000000034 */
[----:B------:R-:W-:Y:S01]  /*09c0*/  FFMA R63, R48, R20, R63 ;  /* 0x00000014303f7223 */ /* 0x000fe2000000003f */
[----:B------:R-:W-:Y:S01]  /*09d0*/  FFMA R20, R20, R46, R47 ;  /* 0x0000002e14147223 */ /* 0x000fe2000000002f */
[----:B------:R-:W-:-:S02]  /*09e0*/  FFMA R16, R48, R28, R49 ;  /* 0x0000001c30107223 */ /* 0x000fc40000000031 */
[-C--:B------:R-:W-:Y:S01]  /*09f0*/  FFMA R47, R40, R21.reuse, R63 ;  /* 0x00000015282f7223 */ /* 0x080fe2000000003f */
[----:B------:R-:W-:Y:S01]  /*0a00*/  FFMA R21, R42, R21, R20 ;  /* 0x000000152a157223 */ /* 0x000fe20000000014 */
[----:B------:R-:W-:Y:S01]  /*0a10*/  FFMA R65, R28, R46, R65 ;  /* 0x0000002e1c417223 */ /* 0x000fe20000000041 */
[-C--:B------:R-:W-:Y:S01]  /*0a20*/  FFMA R63, R40, R29.reuse, R16 ;  /* 0x0000001d283f7223 */ /* 0x080fe20000000010 */
[----:B------:R-:W4:Y:S01]  /*0a30*/  LDS R20, [R56+0x1c0] ;  /* 0x0001c00038147984 */ /* 0x000f220000000800 */
[----:B------:R-:W-:Y:S01]  /*0a40*/  FFMA R53, R48, R24, R53 ;  /* 0x0000001830357223 */ /* 0x000fe20000000035 */
[----:B------:R-:W-:Y:S01]  /*0a50*/  FFMA R43, R24, R46, R43 ;  /* 0x0000002e182b7223 */ /* 0x000fe2000000002b */
[----:B------:R-:W-:Y:S01]  /*0a60*/  FFMA R65, R42, R29, R65 ;  /* 0x0000001d2a417223 */ /* 0x000fe20000000041 */
[----:B------:R-:W5:Y:S01]  /*0a70*/  LDS R16, [R56+0x230] ;  /* 0x0002300038107984 */ /* 0x000f620000000800 */
[-C--:B------:R-:W-:Y:S01]  /*0a80*/  FFMA R49, R40, R25.reuse, R53 ;  /* 0x0000001928317223 */ /* 0x080fe20000000035 */
[----:B------:R-:W-:-:S02]  /*0a90*/  FFMA R53, R42, R25, R43 ;  /* 0x000000192a357223 */ /* 0x000fc4000000002b */
[----:B------:R-:W-:Y:S04]  /*0aa0*/  LDS R25, [R56+0x2a0] ;  /* 0x0002a00038197984 */ /* 0x000fe80000000800 */
[----:B------:R-:W-:Y:S01]  /*0ab0*/  LDS R29, [R56+0x310] ;  /* 0x00031000381d7984 */ /* 0x000fe20000000800 */
[----:B0-----:R-:W-:Y:S01]  /*0ac0*/  FFMA R68, R48, R36, R41 ;  /* 0x0000002430447223 */ /* 0x001fe20000000029 */
[----:B------:R-:W-:Y:S02]  /*0ad0*/  FFMA R36, R36, R46, R69 ;  /* 0x0000002e24247223 */ /* 0x000fe40000000045 */
[----:B------:R-:W-:Y:S01]  /*0ae0*/  LDS R24, [R56+0x380] ;  /* 0x0003800038187984 */ /* 0x000fe20000000800 */
[-C--:B------:R-:W-:Y:S01]  /*0af0*/  FFMA R68, R40, R37.reuse, R68 ;  /* 0x0000002528447223 */ /* 0x080fe20000000044 */
[----:B-1----:R-:W-:Y:S01]  /*0b00*/  FFMA R45, R48, R32, R45 ;  /* 0x00000020302d7223 */ /* 0x002fe2000000002d */
[----:B------:R-:W-:Y:S01]  /*0b10*/  FFMA R67, R32, R46, R67 ;  /* 0x0000002e20437223 */ /* 0x000fe20000000043 */
[----:B------:R-:W-:Y:S01]  /*0b20*/  FFMA R37, R42, R37, R36 ;  /* 0x000000252a257223 */ /* 0x000fe20000000024 */
[----:B------:R-:W-:Y:S01]  /*0b30*/  LDS R28, [R56+0x3f0] ;  /* 0x0003f000381c7984 */ /* 0x000fe20000000800 */
[-C--:B------:R-:W-:Y:S01]  /*0b40*/  FFMA R69, R40, R33.reuse, R45 ;  /* 0x0000002128457223 */ /* 0x080fe2000000002d */
[----:B------:R-:W-:Y:S01]  /*0b50*/  FFMA R67, R42, R33, R67 ;  /* 0x000000212a437223 */ /* 0x000fe20000000043 */
[C---:B--2---:R-:W-:Y:S01]  /*0b60*/  FFMA R33, R51.reuse, R10, R8 ;  /* 0x0000000a33217223 */ /* 0x044fe20000000008 */
[----:B------:R-:W0:Y:S01]  /*0b70*/  LDS.128 R40, [R6+-0x7f0] ;  /* 0xfff8100006287984 */ /* 0x000e220000000c00 */
[C---:B------:R-:W-:Y:S01]  /*0b80*/  FFMA R8, R51.reuse, R18, R44 ;  /* 0x0000001233087223 */ /* 0x040fe2000000002c */
[C---:B------:R-:W-:Y:S01]  /*0b90*/  FFMA R32, R51.reuse, R22, R47 ;  /* 0x0000001633207223 */ /* 0x040fe2000000002f */
[----:B------:R-:W-:Y:S01]  /*0ba0*/  FFMA R12, R51, R14, R12 ;  /* 0x0000000e330c7223 */ /* 0x000fe2000000000c */
[----:B------:R-:W1:Y:S01]  /*0bb0*/  LDS.128 R44, [R6+-0x5f0] ;  /* 0xfffa1000062c7984 */ /* 0x000e620000000c00 */
[----:B---3--:R-:W-:Y:S01]  /*0bc0*/  FFMA R9, R13, R10, R9 ;  /* 0x0000000a0d097223 */ /* 0x008fe20000000009 */
[C---:B------:R-:W-:Y:S01]  /*0bd0*/  FFMA R36, R51.reuse, R26, R49 ;  /* 0x0000001a33247223 */ /* 0x040fe20000000031 */
[C---:B------:R-:W-:Y:S01]  /*0be0*/  FFMA R64, R51.reuse, R30, R63 ;  /* 0x0000001e33407223 */ /* 0x040fe2000000003f */
[C---:B------:R-:W-:Y:S01]  /*0bf0*/  FFMA R66, R51.reuse, R34, R69 ;  /* 0x0000002233427223 */ /* 0x040fe20000000045 */
[----:B------:R-:W-:Y:S01]  /*0c00*/  FFMA R68, R51, R38, R68 ;  /* 0x0000002633447223 */ /* 0x000fe20000000044 */
[C---:B------:R-:W-:Y:S01]  /*0c10*/  FFMA R10, R13.reuse, R22, R21 ;  /* 0x000000160d0a7223 */ /* 0x040fe20000000015 */
[----:B------:R-:W2:Y:S01]  /*0c20*/  LDS.128 R48, [R6+-0x3f0] ;  /* 0xfffc100006307984 */ /* 0x000ea20000000c00 */
[C---:B------:R-:W-:Y:S01]  /*0c30*/  FFMA R18, R13.reuse, R18, R17 ;  /* 0x000000120d127223 */ /* 0x040fe20000000011 */
[C---:B------:R-:W-:Y:S01]  /*0c40*/  FFMA R14, R13.reuse, R14, R55 ;  /* 0x0000000e0d0e7223 */ /* 0x040fe20000000037 */
[C---:B------:R-:W-:Y:S01]  /*0c50*/  FFMA R17, R13.reuse, R26, R53 ;  /* 0x0000001a0d117223 */ /* 0x040fe20000000035 */
[C---:B------:R-:W-:Y:S01]  /*0c60*/  FFMA R30, R13.reuse, R30, R65 ;  /* 0x0000001e0d1e7223 */ /* 0x040fe20000000041 */
[C---:B------:R-:W-:Y:S01]  /*0c70*/  FFMA R67, R13.reuse, R34, R67 ;  /* 0x000000220d437223 */ /* 0x040fe20000000043 */
[----:B------:R-:W-:Y:S01]  /*0c80*/  FFMA R38, R13, R38, R37 ;  /* 0x000000260d267223 */ /* 0x000fe20000000025 */
[C---:B----4-:R-:W-:Y:S01]  /*0c90*/  FFMA R34, R20.reuse, R11, R33 ;  /* 0x0000000b14227223 */ /* 0x050fe20000000021 */
[----:B------:R-:W-:Y:S01]  /*0ca0*/  FFMA R26, R20, R19, R8 ;  /* 0x00000013141a7223 */ /* 0x000fe20000000008 */
[C---:B-----5:R-:W-:Y:S01]  /*0cb0*/  FFMA R13, R16.reuse, R11, R9 ;  /* 0x0000000b100d7223 */ /* 0x060fe20000000009 */
[----:B------:R-:W-:Y:S01]  /*0cc0*/  FFMA R65, R16, R23, R10 ;  /* 0x0000001710417223 */ /* 0x000fe2000000000a */
[----:B------:R-:W3:Y:S01]  /*0cd0*/  LDS.128 R52, [R6+-0x1f0] ;  /* 0xfffe100006347984 */ /* 0x000ee20000000c00 */
[----:B------:R-:W-:Y:S01]  /*0ce0*/  FFMA R36, R20, R27, R36 ;  /* 0x0000001b14247223 */ /* 0x000fe20000000024 */
[C---:B------:R-:W-:Y:S01]  /*0cf0*/  FFMA R63, R16.reuse, R19, R18 ;  /* 0x00000013103f7223 */ /* 0x040fe20000000012 */
[----:B------:R-:W-:Y:S01]  /*0d00*/  FFMA R27, R16, R27, R17 ;  /* 0x0000001b101b7223 */ /* 0x000fe20000000011 */
[----:B------:R-:W4:Y:S01]  /*0d10*/  LDS.128 R8, [R6+0x10] ;  /* 0x0000100006087984 */ /* 0x000f220000000c00 */
[-C--:B------:R-:W-:Y:S01]  /*0d20*/  FFMA R22, R20, R15.reuse, R12 ;  /* 0x0000000f14167223 */ /* 0x080fe2000000000c */
[----:B------:R-:W-:Y:S01]  /*0d30*/  FFMA R21, R16, R15, R14 ;  /* 0x0000000f10157223 */ /* 0x000fe2000000000e */
[-C--:B------:R-:W-:Y:S01]  /*0d40*/  FFMA R66, R20, R35.reuse, R66 ;  /* 0x0000002314427223 */ /* 0x080fe20000000042 */
[----:B------:R-:W-:Y:S01]  /*0d50*/  FFMA R67, R16, R35, R67 ;  /* 0x0000002310437223 */ /* 0x000fe20000000043 */
[C---:B------:R-:W-:Y:S01]  /*0d60*/  FFMA R33, R20.reuse, R31, R64 ;  /* 0x0000001f14217223 */ /* 0x040fe20000000040 */
[----:B------:R-:W-:Y:S01]  /*0d70*/  FFMA R37, R20, R39, R68 ;  /* 0x0000002714257223 */ /* 0x000fe20000000044 */
[C---:B------:R-:W-:Y:S01]  /*0d80*/  FFMA R31, R16.reuse, R31, R30 ;  /* 0x0000001f101f7223 */ /* 0x040fe2000000001e */
[----:B------:R-:W-:Y:S01]  /*0d90*/  FFMA R39, R16, R39, R38 ;  /* 0x0000002710277223 */ /* 0x000fe20000000026 */
[----:B------:R-:W-:Y:S01]  /*0da0*/  FFMA R32, R20, R23, R32 ;  /* 0x0000001714207223 */ /* 0x000fe20000000020 */
[----:B------:R-:W5:Y:S01]  /*0db0*/  LDS R30, [R56+0x460] ;  /* 0x00046000381e7984 */ /* 0x000f620000000800 */
[----:B0-----:R-:W-:Y:S01]  /*0dc0*/  FFMA R17, R25, R40, R34 ;  /* 0x0000002819117223 */ /* 0x001fe20000000022 */
[----:B------:R-:W-:-:S02]  /*0dd0*/  FFMA R19, R40, R29, R13 ;  /* 0x0000001d28137223 */ /* 0x000fc4000000000d */
[----:B------:R-:W0:Y:S01]  /*0de0*/  LDS R34, [R56+0x4d0] ;  /* 0x0004d00038227984 */ /* 0x000e220000000800 */
[-C--:B------:R-:W-:Y:S01]  /*0df0*/  FFMA R35, R24, R41.reuse, R17 ;  /* 0x0000002918237223 */ /* 0x080fe20000000011 */
[----:B------:R-:W-:Y:S02]  /*0e00*/  FFMA R41, R28, R41, R19 ;  /* 0x000000291c297223 */ /* 0x000fe40000000013 */
[----:B------:R-:W0:Y:S01]  /*0e10*/  LDS.128 R12, [R6+0x210] ;  /* 0x00021000060c7984 */ /* 0x000e220000000c00 */
[C---:B-1----:R-:W-:Y:S01]  /*0e20*/  FFMA R69, R25.reuse, R44, R22 ;  /* 0x0000002c19457223 */ /* 0x042fe20000000016 */
[-C--:B------:R-:W-:Y:S02]  /*0e30*/  FFMA R44, R44, R29.reuse, R21 ;  /* 0x0000001d2c2c7223 */ /* 0x080fe40000000015 */
[----:B------:R-:W1:Y:S01]  /*0e40*/  LDS.128 R16, [R6+0x410] ;  /* 0x0004100006107984 */ /* 0x000e620000000c00 */
[C---:B--2---:R-:W-:Y:S01]  /*0e50*/  FFMA R26, R25.reuse, R48, R26 ;  /* 0x00000030191a7223 */ /* 0x044fe2000000001a */
[----:B------:R-:W-:Y:S01]  /*0e60*/  FFMA R48, R48, R29, R63 ;  /* 0x0000001d30307223 */ /* 0x000fe2000000003f */
[C---:B------:R-:W-:Y:S01]  /*0e70*/  FFMA R69, R24.reuse, R45, R69 ;  /* 0x0000002d18457223 */ /* 0x040fe20000000045 */
[----:B------:R2:W1:Y:S01]  /*0e80*/  LDS.128 R20, [R6+0x610] ;  /* 0x0006100006147984 */ /* 0x0004620000000c00 */
[----:B------:R-:W-:Y:S01]  /*0e90*/  FFMA R63, R24, R49, R26 ;  /* 0x00000031183f7223 */ /* 0x000fe2000000001a */
[C---:B------:R-:W-:Y:S01]  /*0ea0*/  FFMA R45, R28.reuse, R45, R44 ;  /* 0x0000002d1c2d7223 */ /* 0x040fe2000000002c */
[----:B------:R-:W-:Y:S01]  /*0eb0*/  FFMA R49, R28, R49, R48 ;  /* 0x000000311c317223 */ /* 0x000fe20000000030 */
[----:B------:R-:W1:Y:S01]  /*0ec0*/  LDS R26, [R56+0x540] ;  /* 0x00054000381a7984 */ /* 0x000e620000000800 */
[C---:B---3--:R-:W-:Y:S01]  /*0ed0*/  FFMA R32, R25.reuse, R52, R32 ;  /* 0x0000003419207223 */ /* 0x048fe20000000020 */
[-C--:B------:R-:W-:Y:S01]  /*0ee0*/  FFMA R52, R52, R29.reuse, R65 ;  /* 0x0000001d34347223 */ /* 0x080fe20000000041 */
[----:B--2---:R-:W-:Y:S01]  /*0ef0*/  IADD3 R6, PT, PT, R6, 0x20, RZ ;  /* 0x0000002006067810 */ /* 0x004fe20007ffe0ff */
[C---:B----4-:R-:W-:Y:S01]  /*0f00*/  FFMA R36, R25.reuse, R8, R36 ;  /* 0x0000000819247223 */ /* 0x050fe20000000024 */
[----:B------:R-:W-:Y:S01]  /*0f10*/  FFMA R38, R8, R29, R27 ;  /* 0x0000001d08267223 */ /* 0x000fe2000000001b */
[C---:B------:R-:W-:Y:S01]  /*0f20*/  FFMA R65, R24.reuse, R53, R32 ;  /* 0x0000003518417223 */ /* 0x040fe20000000020 */
[----:B------:R2:W3:Y:S01]  /*0f30*/  LDS R8, [R56+0x5b0] ;  /* 0x0005b00038087984 */ /* 0x0004e20000000800 */
[----:B------:R-:W-:Y:S01]  /*0f40*/  FFMA R27, R24, R9, R36 ;  /* 0x00000009181b7223 */ /* 0x000fe20000000024 */
[C---:B------:R-:W-:Y:S01]  /*0f50*/  FFMA R53, R28.reuse, R53, R52 ;  /* 0x000000351c357223 */ /* 0x040fe20000000034 */
[----:B------:R-:W-:Y:S01]  /*0f60*/  FFMA R9, R28, R9, R38 ;  /* 0x000000091c097223 */ /* 0x000fe20000000026 */
[C---:B-----5:R-:W-:Y:S01]  /*0f70*/  FFMA R35, R30.reuse, R42, R35 ;  /* 0x0000002a1e237223 */ /* 0x060fe20000000023 */
[-C--:B------:R-:W-:Y:S01]  /*0f80*/  FFMA R44, R30, R50.reuse, R63 ;  /* 0x000000321e2c7223 */ /* 0x080fe2000000003f */
[----:B--2---:R-:W-:Y:S01]  /*0f90*/  IADD3 R56, PT, PT, R56, 0x700, RZ ;  /* 0x0000070038387810 */ /* 0x004fe20007ffe0ff */
[----:B0-----:R-:W-:Y:S01]  /*0fa0*/  FFMA R50, R34, R50, R49 ;  /* 0x0000003222327223 */ /* 0x001fe20000000031 */
[----:B------:R-:W-:Y:S01]  /*0fb0*/  FFMA R32, R25, R12, R33 ;  /* 0x0000000c19207223 */ /* 0x000fe20000000021 */
[----:B------:R-:W-:-:S03]  /*0fc0*/  FFMA R12, R12, R29, R31 ;  /* 0x0000001d0c0c7223 */ /* 0x000fc6000000001f */
[-C--:B------:R-:W-:Y:S01]  /*0fd0*/  FFMA R31, R24, R13.reuse, R32 ;  /* 0x0000000d181f7223 */ /* 0x080fe20000000020 */
[----:B------:R-:W-:Y:S01]  /*0fe0*/  FFMA R13, R28, R13, R12 ;  /* 0x0000000d1c0d7223 */ /* 0x000fe2000000000c */
[C---:B-1----:R-:W-:Y:S01]  /*0ff0*/  FFMA R33, R25.reuse, R16, R66 ;  /* 0x0000001019217223 */ /* 0x042fe20000000042 */
[-C--:B------:R-:W-:Y:S01]  /*1000*/  FFMA R67, R16, R29.reuse, R67 ;  /* 0x0000001d10437223 */ /* 0x080fe20000000043 */
[----:B------:R-:W-:Y:S01]  /*1010*/  FFMA R12, R25, R20, R37 ;  /* 0x00000014190c7223 */ /* 0x000fe20000000025 */
[----:B------:R-:W-:Y:S01]  /*1020*/  FFMA R39, R20, R29, R39 ;  /* 0x0000001d14277223 */ /* 0x000fe20000000027 */
[-C--:B------:R-:W-:Y:S01]  /*1030*/  FFMA R33, R24, R17.reuse, R33 ;  /* 0x0000001118217223 */ /* 0x080fe20000000021 */
[----:B------:R-:W-:Y:S01]  /*1040*/  FFMA R67, R28, R17, R67 ;  /* 0x000000111c437223 */ /* 0x000fe20000000043 */
[-C--:B------:R-:W-:Y:S01]  /*1050*/  FFMA R17, R24, R21.reuse, R12 ;  /* 0x0000001518117223 */ /* 0x080fe2000000000c */
[----:B------:R-:W-:Y:S01]  /*1060*/  FFMA R39, R28, R21, R39 ;  /* 0x000000151c277223 */ /* 0x000fe20000000027 */
[C---:B------:R-:W-:Y:S01]  /*1070*/  FFMA R12, R30.reuse, R46, R69 ;  /* 0x0000002e1e0c7223 */ /* 0x040fe20000000045 */
[C---:B------:R-:W-:Y:S01]  /*1080*/  FFMA R16, R30.reuse, R54, R65 ;  /* 0x000000361e107223 */ /* 0x040fe20000000041 */
[C---:B------:R-:W-:Y:S01]  /*1090*/  FFMA R20, R30.reuse, R10, R27 ;  /* 0x0000000a1e147223 */ /* 0x040fe2000000001b */
[C---:B------:R-:W-:Y:S01]  /*10a0*/  FFMA R24, R30.reuse, R14, R31 ;  /* 0x0000000e1e187223 */ /* 0x040fe2000000001f */
[C---:B------:R-:W-:Y:S01]  /*10b0*/  FFMA R28, R30.reuse, R18, R33 ;  /* 0x000000121e1c7223 */ /* 0x040fe20000000021 */
[----:B------:R-:W-:Y:S01]  /*10c0*/  FFMA R30, R30, R22, R17 ;  /* 0x000000161e1e7223 */ /* 0x000fe20000000011 */
[C---:B------:R-:W-:Y:S01]  /*10d0*/  FFMA R37, R34.reuse, R42, R41 ;  /* 0x0000002a22257223 */ /* 0x040fe20000000029 */
        /* <DEDUP_REMOVED lines=8> */
[----:B------:R-:W-:Y:S01]  /*1160*/  FFMA R44, R26, R51, R44 ;  /* 0x000000331a2c7223 */ /* 0x000fe2000000002c */
[C---:B---3--:R-:W-:Y:S01]  /*1170*/  FFMA R37, R8.reuse, R43, R37 ;  /* 0x0000002b08257223 */ /* 0x048fe20000000025 */
[----:B------:R-:W-:Y:S01]  /*1180*/  FFMA R39, R8, R47, R46 ;  /* 0x0000002f08277223 */ /* 0x000fe2000000002e */
        /* <DEDUP_REMOVED lines=10> */
[----:B------:R-:W-:Y:S01]  /*1230*/  FFMA R69, R8, R23, R22 ;  /* 0x0000001708457223 */ /* 0x000fe20000000016 */
[----:B------:R-:W-:Y:S06]  /*1240*/  BRA.U UP0, `(.L_x_165) ;  /* 0xfffffff5006c7547 */ /* 0x000fec000b83ffff */
[----:B------:R-:W-:-:S04]  /*1250*/  IADD3 R7, PT, PT, R7, 0x1, RZ ;  /* 0x0000000107077810 */ /* 0x000fc80007ffe0ff */
[----:B------:R-:W-:-:S13]  /*1260*/  ISETP.NE.AND P5, PT, R7, 0x4, PT ;  /* 0x000000040700780c */ /* 0x000fda0003fa5270 */
[----:B------:R-:W-:Y:S05]  /*1270*/  @P5 BRA `(.L_x_166) ;  /* 0xfffffff000ac5947 */ /* 0x000fea000383ffff */
[----:B------:R-:W0:Y:S01]  /*1280*/  S2R R4, SR_TID.X ;  /* 0x0000000000047919 */ /* 0x000e220000002100 */
[----:B------:R-:W1:Y:S01]  /*1290*/  LDC.64 R2, c[0x0][0x390] ;  /* 0x0000e400ff027b82 */ /* 0x000e620000000a00 */
[----:B0-----:R-:W-:-:S05]  /*12a0*/  IADD3 R61, PT, PT, R61, R4, RZ ;  /* 0x000000043d3d7210 */ /* 0x001fca0007ffe0ff */
        /* <DEDUP_REMOVED lines=19> */
.L_x_167:
        /* <DEDUP_REMOVED lines=10> */
.L_x_249:


//--------------------- .text.tvmgen_default_fused_nn_contrib_conv2d_winograd_without_weight_transform_add_nn_relu_3_kernel2 --------------------------
	.section	.text.tvmgen_default_fused_nn_contrib_conv2d_winograd_without_weight_transform_add_nn_relu_3_kernel2,"ax",@progbits
	.align	128
        .global         tvmgen_default_fused_nn_contrib_conv2d_winograd_without_weight_transform_add_nn_relu_3_kernel2
        .type           tvmgen_default_fused_nn_contrib_conv2d_winograd_without_weight_transform_add_nn_relu_3_kernel2,@function
        .size           tvmgen_default_fused_nn_contrib_conv2d_winograd_without_weight_transform_add_nn_relu_3_kernel2,(.L_x_250 - tvmgen_default_fused_nn_contrib_conv2d_winograd_without_weight_transform_add_nn_relu_3_kernel2)
        .other          tvmgen_default_fused_nn_contrib_conv2d_winograd_without_weight_transform_add_nn_relu_3_kernel2,@"STO_CUDA_ENTRY STV_DEFAULT"
tvmgen_default_fused_nn_contrib_conv2d_winograd_without_weight_transform_add_nn_relu_3_kernel2:
.text.tvmgen_default_fused_nn_contrib_conv2d_winograd_without_weight_transform_add_nn_relu_3_kernel2:
[----:B------:R-:W-:Y:S01]  /*0000*/  LDC R1, c[0x0][0x37c] ;  /* 0x0000df00ff017b82 */ /* 0x000fe20000000800 */
[----:B------:R-:W0:Y:S07]  /*0010*/  S2R R20, SR_CTAID.X ;  /* 0x0000000000147919 */ /* 0x000e2e0000002500 */
[----:B------:R-:W1:Y:S01]  /*0020*/  LDC.64 R2, c[0x0][0x380] ;  /* 0x0000e000ff027b82 */ /* 0x000e620000000a00 */
[----:B------:R-:W2:Y:S01]  /*0030*/  LDCU.64 UR4, c[0x0][0x358] ;  /* 0x00006b00ff0477ac */ /* 0x000ea20008000a00 */
[----:B------:R-:W3:Y:S01]  /*0040*/  S2R R12, SR_TID.X ;  /* 0x00000000000c7919 */ /* 0x000ee20000002100 */
[----:B0-----:R-:W-:-:S04]  /*0050*/  SHF.L.U32 R5, R20, 0x7, RZ ;  /* 0x0000000714057819 */ /* 0x001fc800000006ff */
[----:B---3--:R-:W-:-:S05]  /*0060*/  LOP3.LUT R5, R5, R12, RZ, 0xfc, !PT ;  /* 0x0000000c05057212 */ /* 0x008fca00078efcff */
[----:B-1----:R-:W-:Y:S02]  /*0070*/  IMAD.WIDE.U32 R2, R5, 0x4, R2 ;  /* 0x0000000405027825 */ /* 0x002fe400078e0002 */
[----:B------:R-:W0:Y:S03]  /*0080*/  LDC.64 R4, c[0x0][0x390] ;  /* 0x0000e400ff047b82 */ /* 0x000e260000000a00 */
[----:B--2---:R-:W2:Y:S04]  /*0090*/  LDG.E.CONSTANT R22, desc[UR4][R2.64] ;  /* 0x0000000402167981 */ /* 0x004ea8000c1e9900 */
[----:B------:R-:W3:Y:S04]  /*00a0*/  LDG.E.CONSTANT R21, desc[UR4][R2.64+0x8000] ;  /* 0x0080000402157981 */ /* 0x000ee8000c1e9900 */
[----:B------:R-:W4:Y:S04]  /*00b0*/  LDG.E.CONSTANT R19, desc[UR4][R2.64+0x10000] ;  /* 0x0100000402137981 */ /* 0x000f28000c1e9900 */
[----:B------:R-:W4:Y:S04]  /*00c0*/  LDG.E.CONSTANT R18, desc[UR4][R2.64+0x18000] ;  /* 0x0180000402127981 */ /* 0x000f28000c1e9900 */
[----:B------:R-:W4:Y:S04]  /*00d0*/  LDG.E.CONSTANT R13, desc[UR4][R2.64+0x20000] ;  /* 0x02000004020d7981 */ /* 0x000f28000c1e9900 */
[----:B------:R-:W4:Y:S04]  /*00e0*/  LDG.E.CONSTANT R0, desc[UR4][R2.64+0x28000] ;  /* 0x0280000402007981 */ /* 0x000f28000c1e9900 */
[----:B------:R-:W4:Y:S01]  /*00f0*/  LDG.E.CONSTANT R11, desc[UR4][R2.64+0x30000] ;  /* 0x03000004020b7981 */ /* 0x000f22000c1e9900 */
[----:B------:R-:W-:-:S02]  /*0100*/  SHF.R.U32.HI R25, RZ, 0x4, R12 ;  /* 0x00000004ff197819 */ /* 0x000fc4000001160c */
[----:B------:R-:W-:Y:S01]  /*0110*/  SHF.L.U32 R6, R20, 0x3, RZ ;  /* 0x0000000314067819 */ /* 0x000fe200000006ff */
[----:B------:R-:W4:Y:S03]  /*0120*/  LDG.E.CONSTANT R9, desc[UR4][R2.64+0x38000] ;  /* 0x0380000402097981 */ /* 0x000f26000c1e9900 */
[----:B------:R-:W-:Y:S01]  /*0130*/  LOP3.LUT R15, R6, R25, RZ, 0xfc, !PT ;  /* 0x00000019060f7212 */ /* 0x000fe200078efcff */
[----:B------:R-:W4:Y:S04]  /*0140*/  LDG.E.CONSTANT R10, desc[UR4][R2.64+0x40000] ;  /* 0x04000004020a7981 */ /* 0x000f28000c1e9900 */
[----:B------:R-:W4:Y:S01]  /*0150*/  LDG.E.CONSTANT R8, desc[UR4][R2.64+0x48000] ;  /* 0x0480000402087981 */ /* 0x000f22000c1e9900 */
[----:B0-----:R-:W-:-:S03]  /*0160*/  IMAD.WIDE.U32 R4, R15, 0x4, R4 ;  /* 0x000000040f047825 */ /* 0x001fc600078e0004 */
[----:B------:R-:W4:Y:S04]  /*0170*/  LDG.E.CONSTANT R7, desc[UR4][R2.64+0x50000] ;  /* 0x0500000402077981 */ /* 0x000f28000c1e9900 */
[----:B------:R-:W4:Y:S04]  /*0180*/  LDG.E.CONSTANT R6, desc[UR4][R2.64+0x58000] ;  /* 0x0580000402067981 */ /* 0x000f28000c1e9900 */
[----:B------:R0:W4:Y:S04]  /*0190*/  LDG.E.CONSTANT R4, desc[UR4][R4.64] ;  /* 0x0000000404047981 */ /* 0x000128000c1e9900 */
[----:B------:R-:W4:Y:S04]  /*01a0*/  LDG.E.CONSTANT R15, desc[UR4][R2.64+0x60000] ;  /* 0x06000004020f7981 */ /* 0x000f28000c1e9900 */
[----:B------:R-:W4:Y:S04]  /*01b0*/  LDG.E.CONSTANT R16, desc[UR4][R2.64+0x68000] ;  /* 0x0680000402107981 */ /* 0x000f28000c1e9900 */
[----:B------:R-:W4:Y:S01]  /*01c0*/  LDG.E.CONSTANT R14, desc[UR4][R2.64+0x70000] ;  /* 0x07000004020e7981 */ /* 0x000f22000c1e9900 */
[----:B------:R-:W-:-:S02]  /*01d0*/  LEA R24, R20, R25, 0x3 ;  /* 0x0000001914187211 */ /* 0x000fc400078e18ff */
[----:B------:R-:W-:Y:S01]  /*01e0*/  SHF.L.U32 R23, R12, 0x1, RZ ;  /* 0x000000010c177819 */ /* 0x000fe200000006ff */
[----:B------:R1:W5:Y:S01]  /*01f0*/  LDG.E.CONSTANT R17, desc[UR4][R2.64+0x78000] ;  /* 0x0780000402117981 */ /* 0x000362000c1e9900 */
[----:B------:R-:W-:Y:S02]  /*0200*/  SHF.R.U32.HI R12, RZ, 0x2, R12 ;  /* 0x00000002ff0c7819 */ /* 0x000fe4000001160c */
[----:B------:R-:W-:-:S04]  /*0210*/  LOP3.LUT R23, R23, 0x6, RZ, 0xc0, !PT ;  /* 0x0000000617177812 */ /* 0x000fc800078ec0ff */
[----:B------:R-:W-:Y:S01]  /*0220*/  ISETP.NE.AND P0, PT, R23, 0x6, PT ;  /* 0x000000061700780c */ /* 0x000fe20003f05270 */
[----:B0-----:R-:W-:Y:S01]  /*0230*/  IMAD R5, R24, 0x31, R23 ;  /* 0x0000003118057824 */ /* 0x001fe200078e0217 */
[----:B-1----:R-:W0:Y:S01]  /*0240*/  LDC.64 R2, c[0x0][0x388] ;  /* 0x0000e200ff027b82 */ /* 0x002e220000000a00 */
[----:B--2---:R-:W-:Y:S01]  /*0250*/  FADD R22, RZ, R22 ;  /* 0x00000016ff167221 */ /* 0x004fe20000000000 */
[----:B---3--:R-:W-:-:S03]  /*0260*/  FADD R20, RZ, -R21 ;  /* 0x80000015ff147221 */ /* 0x008fc60000000000 */
[----:B------:R-:W-:Y:S01]  /*0270*/  FADD R22, R22, R21 ;  /* 0x0000001516167221 */ /* 0x000fe20000000000 */
[----:B----4-:R-:W-:-:S03]  /*0280*/  FADD R21, R19, R20 ;  /* 0x0000001413157221 */ /* 0x010fc60000000000 */
[----:B------:R-:W-:Y:S01]  /*0290*/  FADD R22, R22, R19 ;  /* 0x0000001316167221 */ /* 0x000fe20000000000 */
[----:B------:R-:W-:Y:S01]  /*02a0*/  LOP3.LUT R20, R12, 0x3, RZ, 0xc0, !PT ;  /* 0x000000030c147812 */ /* 0x000fe200078ec0ff */
[----:B------:R-:W-:-:S03]  /*02b0*/  FADD R21, R21, R18 ;  /* 0x0000001215157221 */ /* 0x000fc60000000000 */
[C---:B------:R-:W-:Y:S01]  /*02c0*/  ISETP.NE.AND P1, PT, R20.reuse, 0x3, PT ;  /* 0x000000031400780c */ /* 0x040fe20003f25270 */
[----:B------:R-:W-:Y:S02]  /*02d0*/  IMAD R5, R20, 0xe, R5 ;  /* 0x0000000e14057824 */ /* 0x000fe400078e0205 */
[--C-:B------:R-:W-:Y:S01]  /*02e0*/  FADD R19, R22, R13.reuse ;  /* 0x0000000d16137221 */ /* 0x100fe20000000000 */
[----:B------:R-:W-:Y:S01]  /*02f0*/  FADD R13, RZ, -R13 ;  /* 0x8000000dff0d7221 */ /* 0x000fe20000000000 */
[----:B0-----:R-:W-:-:S04]  /*0300*/  IMAD.WIDE.U32 R2, R5, 0x4, R2 ;  /* 0x0000000405027825 */ /* 0x001fc800078e0002 */
[C---:B------:R-:W-:Y:S01]  /*0310*/  FADD R18, -R0.reuse, R21 ;  /* 0x0000001500127221 */ /* 0x040fe20000000100 */
[--C-:B------:R-:W-:Y:S01]  /*0320*/  FADD R12, R19, R0.reuse ;  /* 0x00000000130c7221 */ /* 0x100fe20000000000 */
[----:B------:R-:W-:Y:S01]  /*0330*/  FADD R20, -R0, R13 ;  /* 0x0000000d00147221 */ /* 0x000fe20000000100 */
[----:B------:R-:W-:Y:S01]  /*0340*/  FADD R0, RZ, R0 ;  /* 0x00000000ff007221 */ /* 0x000fe20000000000 */
[C---:B------:R-:W-:Y:S01]  /*0350*/  FADD R18, R11.reuse, R18 ;  /* 0x000000120b127221 */ /* 0x040fe20000000000 */
[----:B------:R-:W-:Y:S01]  /*0360*/  FADD R13, R12, R11 ;  /* 0x0000000b0c0d7221 */ /* 0x000fe20000000000 */
[C---:B------:R-:W-:Y:S02]  /*0370*/  FADD R21, -R11.reuse, R20 ;  /* 0x000000140b157221 */ /* 0x040fe40000000100 */
[----:B------:R-:W-:Y:S01]  /*0380*/  FADD R19, R18, R9 ;  /* 0x0000000912137221 */ /* 0x000fe20000000000 */
[----:B------:R-:W-:Y:S01]  /*0390*/  FADD R18, -R11, R0 ;  /* 0x000000000b127221 */ /* 0x000fe20000000100 */
[----:B------:R-:W-:Y:S01]  /*03a0*/  FADD R13, R13, R10 ;  /* 0x0000000a0d0d7221 */ /* 0x000fe20000000000 */
[----:B------:R-:W-:Y:S01]  /*03b0*/  FADD R21, R10, R21 ;  /* 0x000000150a157221 */ /* 0x000fe20000000000 */
[----:B------:R-:W-:-:S02]  /*03c0*/  FADD R12, -R8, R19 ;  /* 0x00000013080c7221 */ /* 0x000fc40000000100 */
[----:B------:R-:W-:Y:S01]  /*03d0*/  FADD R0, R13, R8 ;  /* 0x000000080d007221 */ /* 0x000fe20000000000 */
[----:B------:R-:W-:Y:S01]  /*03e0*/  FADD R13, -R9, R18 ;  /* 0x00000012090d7221 */ /* 0x000fe20000000100 */
[----:B------:R-:W-:Y:S01]  /*03f0*/  FADD R10, R8, R21 ;  /* 0x00000015080a7221 */ /* 0x000fe20000000000 */
[C---:B------:R-:W-:Y:S01]  /*0400*/  FADD R11, R7.reuse, R12 ;  /* 0x0000000c070b7221 */ /* 0x040fe20000000000 */
[----:B------:R-:W-:Y:S01]  /*0410*/  FADD R9, R0, R7 ;  /* 0x0000000700097221 */ /* 0x000fe20000000000 */
[----:B------:R-:W-:Y:S01]  /*0420*/  FADD R8, -R8, R13 ;  /* 0x0000000d08087221 */ /* 0x000fe20000000100 */
[----:B------:R-:W-:Y:S01]  /*0430*/  FADD R10, R7, R10 ;  /* 0x0000000a070a7221 */ /* 0x000fe20000000000 */
[----:B------:R-:W-:Y:S02]  /*0440*/  FADD R11, R11, R6 ;  /* 0x000000060b0b7221 */ /* 0x000fe40000000000 */
[----:B------:R-:W-:Y:S01]  /*0450*/  FADD R7, R7, R8 ;  /* 0x0000000807077221 */ /* 0x000fe20000000000 */
[--C-:B------:R-:W-:Y:S01]  /*0460*/  FADD R9, R9, R4.reuse ;  /* 0x0000000409097221 */ /* 0x100fe20000000000 */
[----:B------:R-:W-:-:S02]  /*0470*/  @P0 FADD R11, R11, R4 ;  /* 0x000000040b0b0221 */ /* 0x000fc40000000000 */
[----:B------:R-:W-:Y:S01]  /*0480*/  FADD R7, R6, R7 ;  /* 0x0000000706077221 */ /* 0x000fe20000000000 */
[----:B------:R-:W-:Y:S01]  /*0490*/  FADD R15, R10, R15 ;  /* 0x0000000f0a0f7221 */ /* 0x000fe20000000000 */
[----:B------:R-:W-:Y:S02]  /*04a0*/  FMNMX R9, RZ, R9, !PT ;  /* 0x00000009ff097209 */ /* 0x000fe40007800000 */
[----:B------:R-:W-:Y:S01]  /*04b0*/  @P0 FMNMX R11, RZ, R11, !PT ;  /* 0x0000000bff0b0209 */ /* 0x000fe20007800000 */
[----:B------:R-:W-:Y:S01]  /*04c0*/  FADD R15, R15, R16 ;  /* 0x000000100f0f7221 */ /* 0x000fe20000000000 */
[----:B------:R-:W-:Y:S01]  /*04d0*/  FADD R7, -R16, R7 ;  /* 0x0000000710077221 */ /* 0x000fe20000000100 */
[----:B------:R0:W-:Y:S02]  /*04e0*/  STG.E desc[UR4][R2.64], R9 ;  /* 0x0000000902007986 */ /* 0x0001e4000c101904 */
[----:B------:R-:W-:Y:S02]  /*04f0*/  FADD R15, R15, R14 ;  /* 0x0000000e0f0f7221 */ /* 0x000fe40000000000 */
[----:B------:R0:W-:Y:S01]  /*0500*/  @P0 STG.E desc[UR4][R2.64+0x4], R11 ;  /* 0x0000040b02000986 */ /* 0x0001e2000c101904 */
[----:B------:R-:W-:Y:S05]  /*0510*/  @!P1 EXIT ;  /* 0x000000000000994d */ /* 0x000fea0003800000 */
[----:B------:R-:W-:Y:S01]  /*0520*/  FADD R15, R15, R4 ;  /* 0x000000040f0f7221 */ /* 0x000fe20000000000 */
[----:B------:R-:W-:-:S04]  /*0530*/  FADD R14, R14, R7 ;  /* 0x000000070e0e7221 */ /* 0x000fc80000000000 */
[----:B------:R-:W-:Y:S01]  /*0540*/  FMNMX R15, RZ, R15, !PT ;  /* 0x0000000fff0f7209 */ /* 0x000fe20007800000 */
[----:B-----5:R-:W-:-:S04]  /*0550*/  FADD R17, R14, R17 ;  /* 0x000000110e117221 */ /* 0x020fc80000000000 */
[----:B------:R1:W-:Y:S01]  /*0560*/  STG.E desc[UR4][R2.64+0x1c], R15 ;  /* 0x00001c0f02007986 */ /* 0x0003e2000c101904 */
[----:B------:R-:W-:Y:S05]  /*0570*/  @!P0 EXIT ;  /* 0x000000000000894d */ /* 0x000fea0003800000 */
[----:B------:R-:W-:-:S05]  /*0580*/  FADD R17, R17, R4 ;  /* 0x0000000411117221 */ /* 0x000fca0000000000 */
[----:B------:R-:W-:-:S05]  /*0590*/  FMNMX R17, RZ, R17, !PT ;  /* 0x00000011ff117209 */ /* 0x000fca0007800000 */
[----:B------:R-:W-:Y:S01]  /*05a0*/  STG.E desc[UR4][R2.64+0x20], R17 ;  /* 0x0000201102007986 */ /* 0x000fe2000c101904 */
[----:B------:R-:W-:Y:S05]  /*05b0*/  EXIT ;  /* 0x000000000000794d */ /* 0x000fea0003800000 */
.L_x_168:
        /* <DEDUP_REMOVED lines=12> */
.L_x_250:


//--------------------- .text.tvmgen_default_fused_nn_contrib_conv2d_winograd_without_weight_transform_add_1_kernel1 --------------------------
	.section	.text.tvmgen_default_fused_nn_contrib_conv2d_winograd_without_weight_transform_add_1_kernel1,"ax",@progbits
	.align	128
        .global         tvmgen_default_fused_nn_contrib_conv2d_winograd_without_weight_transform_add_1_kernel1
        .type           tvmgen_default_fused_nn_contrib_conv2d_winograd_without_weight_transform_add_1_kernel1,@function
        .size           tvmgen_default_fused_nn_contrib_conv2d_winograd_without_weight_transform_add_1_kernel1,(.L_x_251 - tvmgen_default_fused_nn_contrib_conv2d_winograd_without_weight_transform_add_1_kernel1)
        .other          tvmgen_default_fused_nn_contrib_conv2d_winograd_without_weight_transform_add_1_kernel1,@"STO_CUDA_ENTRY STV_DEFAULT"
tvmgen_default_fused_nn_contrib_conv2d_winograd_without_weight_transform_add_1_kernel1:
.text.tvmgen_default_fused_nn_contrib_conv2d_winograd_without_weight_transform_add_1_kernel1:
        /* <DEDUP_REMOVED lines=52> */
.L_x_170:
        /* <DEDUP_REMOVED lines=44> */
.L_x_169:
        /* <DEDUP_REMOVED lines=207> */
.L_x_171:
        /* <DEDUP_REMOVED lines=9> */
.L_x_251:


//--------------------- .text.tvmgen_default_fused_nn_conv2d_2_kernel0 --------------------------
	.section	.text.tvmgen_default_fused_nn_conv2d_2_kernel0,"ax",@progbits
	.align	128
        .global         tvmgen_default_fused_nn_conv2d_2_kernel0
        .type           tvmgen_default_fused_nn_conv2d_2_kernel0,@function
        .size           tvmgen_default_fused_nn_conv2d_2_kernel0,(.L_x_252 - tvmgen_default_fused_nn_conv2d_2_kernel0)
        .other          tvmgen_default_fused_nn_conv2d_2_kernel0,@"STO_CUDA_ENTRY STV_DEFAULT"
tvmgen_default_fused_nn_conv2d_2_kernel0:
.text.tvmgen_default_fused_nn_conv2d_2_kernel0:
[----:B------:R-:W-:Y:S01]  /*0000*/  LDC R1, c[0x0][0x37c] ;  /* 0x0000df00ff017b82 */ /* 0x000fe20000000800 */
[----:B------:R-:W0:Y:S07]  /*0010*/  S2R R20, SR_TID.Z ;  /* 0x0000000000147919 */ /* 0x000e2e0000002300 */
[----:B------:R-:W1:Y:S01]  /*0020*/  LDC.64 R4, c[0x0][0x388] ;  /* 0x0000e200ff047b82 */ /* 0x000e620000000a00 */
[----:B------:R-:W-:Y:S01]  /*0030*/  UMOV UR4, 0x400 ;  /* 0x0000040000047882 */ /* 0x000fe20000000000 */
[----:B------:R-:W2:Y:S01]  /*0040*/  LDCU.64 UR8, c[0x0][0x358] ;  /* 0x00006b00ff0877ac */ /* 0x000ea20008000a00 */
[----:B------:R-:W0:Y:S01]  /*0050*/  S2R R21, SR_TID.X ;  /* 0x0000000000157919 */ /* 0x000e220000002100 */
[----:B------:R-:W-:Y:S01]  /*0060*/  UIADD3 UR5, UPT, UPT, UR4, 0x360, URZ ;  /* 0x0000036004057890 */ /* 0x000fe2000fffe0ff */
[----:B------:R-:W3:Y:S03]  /*0070*/  S2R R19, SR_CTAID.Z ;  /* 0x0000000000137919 */ /* 0x000ee60000002700 */
[----:B------:R-:W4:Y:S08]  /*0080*/  S2UR UR6, SR_CgaCtaId ;  /* 0x00000000000679c3 */ /* 0x000f300000008800 */
[----:B------:R-:W5:Y:S01]  /*0090*/  LDC.64 R2, c[0x0][0x380] ;  /* 0x0000e000ff027b82 */ /* 0x000f620000000a00 */
[----:B----4-:R-:W-:-:S02]  /*00a0*/  ULEA UR5, UR6, UR5, 0x18 ;  /* 0x0000000506057291 */ /* 0x010fc4000f8ec0ff */
[----:B------:R-:W-:Y:S01]  /*00b0*/  ULEA UR4, UR6, UR4, 0x18 ;  /* 0x0000000406047291 */ /* 0x000fe2000f8ec0ff */
[C---:B0-----:R-:W-:Y:S01]  /*00c0*/  IMAD R18, R20.reuse, 0xe, R21 ;  /* 0x0000000e14127824 */ /* 0x041fe200078e0215 */
[----:B------:R-:W-:Y:S02]  /*00d0*/  SHF.L.U32 R7, R21, 0x5, RZ ;  /* 0x0000000515077819 */ /* 0x000fe400000006ff */
[----:B------:R-:W-:Y:S02]  /*00e0*/  LEA R24, R20, UR5, 0x6 ;  /* 0x0000000514187c11 */ /* 0x000fe4000f8e30ff */
[C---:B------:R-:W-:Y:S02]  /*00f0*/  LOP3.LUT R0, R18.reuse, 0xffff, RZ, 0xc0, !PT ;  /* 0x0000ffff12007812 */ /* 0x040fe400078ec0ff */
[----:B---3--:R-:W-:Y:S02]  /*0100*/  LEA R13, R19, R20, 0x4 ;  /* 0x00000014130d7211 */ /* 0x008fe400078e20ff */
[----:B------:R-:W-:Y:S01]  /*0110*/  LEA R22, R18, UR4, 0x2 ;  /* 0x0000000412167c11 */ /* 0x000fe2000f8e10ff */
[----:B------:R-:W-:-:S02]  /*0120*/  IMAD R11, R0, 0x97c, RZ ;  /* 0x0000097c000b7824 */ /* 0x000fc400078e02ff */
[----:B------:R-:W0:Y:S03]  /*0130*/  S2R R0, SR_CTAID.Y ;  /* 0x0000000000007919 */ /* 0x000e260000002600 */
[----:B------:R-:W-:-:S04]  /*0140*/  SHF.R.U32.HI R11, RZ, 0x10, R11 ;  /* 0x00000010ff0b7819 */ /* 0x000fc8000001160b */
[----:B------:R-:W-:-:S05]  /*0150*/  PRMT R6, R11, 0x9910, RZ ;  /* 0x000099100b067816 */ /* 0x000fca00000000ff */
[----:B------:R-:W-:-:S05]  /*0160*/  IMAD R6, R6, 0x1b, RZ ;  /* 0x0000001b06067824 */ /* 0x000fca00078e02ff */
[----:B------:R-:W-:Y:S02]  /*0170*/  IADD3 R9, PT, PT, RZ, -R6, RZ ;  /* 0x80000006ff097210 */ /* 0x000fe40007ffe0ff */
[----:B------:R-:W-:Y:S02]  /*0180*/  LOP3.LUT R6, R7, 0x80, RZ, 0xc0, !PT ;  /* 0x0000008007067812 */ /* 0x000fe400078ec0ff */
[----:B------:R-:W-:Y:S02]  /*0190*/  SHF.L.U32 R7, R21, 0x1, RZ ;  /* 0x0000000115077819 */ /* 0x000fe400000006ff */
[----:B------:R-:W-:Y:S02]  /*01a0*/  PRMT R9, R9, 0x7710, RZ ;  /* 0x0000771009097816 */ /* 0x000fe400000000ff */
[----:B------:R-:W-:Y:S02]  /*01b0*/  LEA R13, R13, R6, 0x8 ;  /* 0x000000060d0d7211 */ /* 0x000fe400078e40ff */
[----:B------:R-:W-:-:S02]  /*01c0*/  LOP3.LUT R8, R7, 0x6, RZ, 0xc0, !PT ;  /* 0x0000000607087812 */ /* 0x000fc400078ec0ff */
[----:B------:R-:W-:Y:S02]  /*01d0*/  IADD3 R6, PT, PT, R18, R9, RZ ;  /* 0x0000000912067210 */ /* 0x000fe40007ffe0ff */
[----:B------:R-:W-:Y:S01]  /*01e0*/  SHF.R.U32.HI R9, RZ, 0x1, R21 ;  /* 0x00000001ff097819 */ /* 0x000fe20000011615 */
[----:B------:R-:W-:Y:S01]  /*01f0*/  IMAD.IADD R13, R8, 0x1, R13 ;  /* 0x00000001080d7824 */ /* 0x000fe200078e020d */
[----:B------:R-:W-:Y:S01]  /*0200*/  LOP3.LUT R6, R6, 0xffff, RZ, 0xc0, !PT ;  /* 0x0000ffff06067812 */ /* 0x000fe200078ec0ff */
[----:B0-----:R-:W-:Y:S01]  /*0210*/  IMAD R17, R11, 0xe, R0 ;  /* 0x0000000e0b117824 */ /* 0x001fe200078e0200 */
[----:B------:R-:W-:Y:S01]  /*0220*/  LEA.HI R8, R21, R20, RZ, 0x1d ;  /* 0x0000001415087211 */ /* 0x000fe200078fe8ff */
[----:B-1----:R-:W-:Y:S01]  /*0230*/  IMAD.WIDE.U32 R4, R13, 0x4, R4 ;  /* 0x000000040d047825 */ /* 0x002fe200078e0004 */
[----:B------:R-:W-:Y:S02]  /*0240*/  LEA R23, R20, R7, 0x4 ;  /* 0x0000000714177211 */ /* 0x000fe400078e20ff */
[----:B------:R-:W-:Y:S01]  /*0250*/  ISETP.GE.U32.AND P0, PT, R8, 0x10, PT ;  /* 0x000000100800780c */ /* 0x000fe20003f06070 */
[----:B------:R-:W-:Y:S01]  /*0260*/  IMAD R17, R17, 0x38, R6 ;  /* 0x0000003811117824 */ /* 0x000fe200078e0206 */
[----:B------:R-:W-:Y:S01]  /*0270*/  IADD3 R4, P2, PT, R4, 0x4, RZ ;  /* 0x0000000404047810 */ /* 0x000fe20007f5e0ff */
[----:B------:R-:W-:Y:S01]  /*0280*/  IMAD R9, R20, 0x7, R9 ;  /* 0x0000000714097824 */ /* 0x000fe200078e0209 */
[----:B------:R-:W-:Y:S01]  /*0290*/  LEA R23, R23, UR5, 0x2 ;  /* 0x0000000517177c11 */ /* 0x000fe2000f8e10ff */
[----:B-----5:R-:W-:Y:S01]  /*02a0*/  IMAD.WIDE.U32 R16, R17, 0x4, R2 ;  /* 0x0000000411107825 */ /* 0x020fe200078e0002 */
[----:B------:R-:W-:-:S03]  /*02b0*/  IADD3.X R3, PT, PT, RZ, R5, RZ, P2, !PT ;  /* 0x00000005ff037210 */ /* 0x000fc600017fe4ff */
[----:B------:R-:W-:Y:S01]  /*02c0*/  HFMA2 R5, -RZ, RZ, 0, 0 ;  /* 0x00000000ff057431 */ /* 0x000fe200000001ff */
[----:B------:R-:W-:Y:S01]  /*02d0*/  ISETP.GT.U32.AND P1, PT, R9, 0x6b, PT ;  /* 0x0000006b0900780c */ /* 0x000fe20003f24070 */
[----:B------:R-:W-:Y:S01]  /*02e0*/  IMAD.MOV.U32 R7, RZ, RZ, RZ ;  /* 0x000000ffff077224 */ /* 0x000fe200078e00ff */
[C---:B------:R-:W-:Y:S02]  /*02f0*/  ISETP.LT.U32.AND P0, PT, R21.reuse, 0x8, !P0 ;  /* 0x000000081500780c */ /* 0x040fe40004701070 */
[----:B------:R-:W-:Y:S01]  /*0300*/  LEA R21, R21, UR4, 0x3 ;  /* 0x0000000415157c11 */ /* 0x000fe2000f8e18ff */
[----:B--2---:R-:W-:-:S10]  /*0310*/  UMOV UR4, URZ ;  /* 0x000000ff00047c82 */ /* 0x004fd40008000000 */
.L_x_172:
[----:B------:R-:W-:Y:S01]  /*0320*/  MOV R2, R4 ;  /* 0x0000000400027202 */ /* 0x000fe20000000f00 */
[----:B------:R0:W2:Y:S04]  /*0330*/  @!P1 LDG.E.CONSTANT R29, desc[UR8][R16.64] ;  /* 0x00000008101d9981 */ /* 0x0000a8000c1e9900 */
[----:B------:R-:W3:Y:S04]  /*0340*/  @P0 LDG.E.CONSTANT R26, desc[UR8][R2.64+-0x4] ;  /* 0xfffffc08021a0981 */ /* 0x000ee8000c1e9900 */
[----:B------:R-:W3:Y:S01]  /*0350*/  @P0 LDG.E.CONSTANT R27, desc[UR8][R2.64] ;  /* 0x00000008021b0981 */ /* 0x000ee2000c1e9900 */
[----:B------:R-:W-:Y:S01]  /*0360*/  UIADD3 UR4, UPT, UPT, UR4, 0x1, URZ ;  /* 0x0000000104047890 */ /* 0x000fe2000fffe0ff */
[----:B------:R-:W-:Y:S03]  /*0370*/  BAR.SYNC.DEFER_BLOCKING 0x0 ;  /* 0x0000000000007b1d */ /* 0x000fe60000010000 */
[----:B------:R-:W-:Y:S01]  /*0380*/  UISETP.NE.AND UP0, UPT, UR4, 0x10, UPT ;  /* 0x000000100400788c */ /* 0x000fe2000bf05270 */
[----:B0-----:R-:W-:-:S04]  /*0390*/  IADD3 R16, P3, PT, R16, 0x6200, RZ ;  /* 0x0000620010107810 */ /* 0x001fc80007f7e0ff */
[----:B------:R-:W-:Y:S01]  /*03a0*/  IADD3.X R17, PT, PT, RZ, R17, RZ, P3, !PT ;  /* 0x00000011ff117210 */ /* 0x000fe20001ffe4ff */
[----:B--2---:R-:W-:Y:S04]  /*03b0*/  @!P1 STS [R22], R29 ;  /* 0x0000001d16009388 */ /* 0x004fe80000000800 */
[----:B---3--:R-:W-:Y:S01]  /*03c0*/  @P0 STS.64 [R23], R26 ;  /* 0x0000001a17000388 */ /* 0x008fe20000000a00 */
[----:B------:R-:W-:Y:S06]  /*03d0*/  BAR.SYNC.DEFER_BLOCKING 0x0 ;  /* 0x0000000000007b1d */ /* 0x000fec0000010000 */
[----:B------:R-:W-:Y:S04]  /*03e0*/  LDS R4, [R21] ;  /* 0x0000000015047984 */ /* 0x000fe80000000800 */
[----:B------:R-:W0:Y:S04]  /*03f0*/  LDS.128 R8, [R24] ;  /* 0x0000000018087984 */ /* 0x000e280000000c00 */
[----:B------:R-:W1:Y:S04]  /*0400*/  LDS.128 R12, [R24+0x20] ;  /* 0x00002000180c7984 */ /* 0x000e680000000c00 */
[----:B------:R-:W2:Y:S04]  /*0410*/  LDS R6, [R21+0x6c] ;  /* 0x00006c0015067984 */ /* 0x000ea80000000800 */
[----:B------:R-:W3:Y:S04]  /*0420*/  LDS R25, [R21+0xd8] ;  /* 0x0000d80015197984 */ /* 0x000ee80000000800 */
[----:B------:R-:W4:Y:S04]  /*0430*/  LDS R28, [R21+0x144] ;  /* 0x00014400151c7984 */ /* 0x000f280000000800 */
[----:B------:R-:W-:Y:S01]  /*0440*/  LDS R27, [R21+0x21c] ;  /* 0x00021c00151b7984 */ /* 0x000fe20000000800 */
[C---:B0-----:R-:W-:Y:S01]  /*0450*/  FFMA R8, R4.reuse, R8, R7 ;  /* 0x0000000804087223 */ /* 0x041fe20000000007 */
[----:B-1----:R-:W-:-:S03]  /*0460*/  FFMA R12, R4, R12, R5 ;  /* 0x0000000c040c7223 */ /* 0x002fc60000000005 */
[C---:B--2---:R-:W-:Y:S01]  /*0470*/  FFMA R8, R6.reuse, R9, R8 ;  /* 0x0000000906087223 */ /* 0x044fe20000000008 */
[----:B------:R-:W-:Y:S02]  /*0480*/  FFMA R13, R6, R13, R12 ;  /* 0x0000000d060d7223 */ /* 0x000fe4000000000c */
[----:B------:R-:W-:Y:S01]  /*0490*/  LDS.128 R4, [R24+0x10] ;  /* 0x0000100018047984 */ /* 0x000fe20000000c00 */
[C---:B---3--:R-:W-:Y:S01]  /*04a0*/  FFMA R9, R25.reuse, R10, R8 ;  /* 0x0000000a19097223 */ /* 0x048fe20000000008 */
[----:B------:R-:W-:Y:S02]  /*04b0*/  FFMA R14, R25, R14, R13 ;  /* 0x0000000e190e7223 */ /* 0x000fe4000000000d */
[----:B------:R-:W0:Y:S01]  /*04c0*/  LDS R13, [R21+0x1b0] ;  /* 0x0001b000150d7984 */ /* 0x000e220000000800 */
[C---:B----4-:R-:W-:Y:S01]  /*04d0*/  FFMA R26, R28.reuse, R11, R9 ;  /* 0x0000000b1c1a7223 */ /* 0x050fe20000000009 */
[----:B------:R-:W-:Y:S02]  /*04e0*/  FFMA R25, R28, R15, R14 ;  /* 0x0000000f1c197223 */ /* 0x000fe4000000000e */
[----:B------:R-:W1:Y:S04]  /*04f0*/  LDS.128 R8, [R24+0x30] ;  /* 0x0000300018087984 */ /* 0x000e680000000c00 */
[----:B------:R-:W2:Y:S04]  /*0500*/  LDS R15, [R21+0x288] ;  /* 0x00028800150f7984 */ /* 0x000ea80000000800 */
[----:B------:R-:W3:Y:S01]  /*0510*/  LDS R12, [R21+0x2f4] ;  /* 0x0002f400150c7984 */ /* 0x000ee20000000800 */
[C---:B0-----:R-:W-:Y:S01]  /*0520*/  FFMA R4, R13.reuse, R4, R26 ;  /* 0x000000040d047223 */ /* 0x041fe2000000001a */
[----:B-1----:R-:W-:-:S03]  /*0530*/  FFMA R8, R13, R8, R25 ;  /* 0x000000080d087223 */ /* 0x002fc60000000019 */
[C---:B------:R-:W-:Y:S01]  /*0540*/  FFMA R4, R27.reuse, R5, R4 ;  /* 0x000000051b047223 */ /* 0x040fe20000000004 */
[----:B------:R-:W-:-:S03]  /*0550*/  FFMA R8, R27, R9, R8 ;  /* 0x000000091b087223 */ /* 0x000fc60000000008 */
[C---:B--2---:R-:W-:Y:S01]  /*0560*/  FFMA R5, R15.reuse, R6, R4 ;  /* 0x000000060f057223 */ /* 0x044fe20000000004 */
[----:B------:R-:W-:Y:S01]  /*0570*/  IADD3 R4, P2, PT, R2, 0x20, RZ ;  /* 0x0000002002047810 */ /* 0x000fe20007f5e0ff */
[----:B------:R-:W-:Y:S02]  /*0580*/  FFMA R8, R15, R10, R8 ;  /* 0x0000000a0f087223 */ /* 0x000fe40000000008 */
[C---:B---3--:R-:W-:Y:S01]  /*0590*/  FFMA R7, R12.reuse, R7, R5 ;  /* 0x000000070c077223 */ /* 0x048fe20000000005 */
[----:B------:R-:W-:Y:S01]  /*05a0*/  IADD3.X R3, PT, PT, RZ, R3, RZ, P2, !PT ;  /* 0x00000003ff037210 */ /* 0x000fe200017fe4ff */
[----:B------:R-:W-:Y:S01]  /*05b0*/  FFMA R5, R12, R11, R8 ;  /* 0x0000000b0c057223 */ /* 0x000fe20000000008 */
[----:B------:R-:W-:Y:S07]  /*05c0*/  BRA.U UP0, `(.L_x_172) ;  /* 0xfffffffd00547547 */ /* 0x000fee000b83ffff */
[----:B------:R-:W0:Y:S01]  /*05d0*/  LDC.64 R2, c[0x0][0x390] ;  /* 0x0000e400ff027b82 */ /* 0x000e220000000a00 */
[----:B------:R-:W-:-:S04]  /*05e0*/  IMAD R18, R20, 0x17a, R18 ;  /* 0x0000017a14127824 */ /* 0x000fc800078e0212 */
[----:B------:R-:W-:-:S04]  /*05f0*/  IMAD R19, R19, 0x1880, R18 ;  /* 0x0000188013137824 */ /* 0x000fc800078e0212 */
[----:B------:R-:W-:-:S04]  /*0600*/  IMAD R19, R0, 0xe, R19 ;  /* 0x0000000e00137824 */ /* 0x000fc800078e0213 */
[----:B0-----:R-:W-:-:S05]  /*0610*/  IMAD.WIDE.U32 R2, R19, 0x4, R2 ;  /* 0x0000000413027825 */ /* 0x001fca00078e0002 */
[----:B------:R-:W-:Y:S04]  /*0620*/  STG.E desc[UR8][R2.64], R7 ;  /* 0x0000000702007986 */ /* 0x000fe8000c101908 */
[----:B------:R-:W-:Y:S01]  /*0630*/  STG.E desc[UR8][R2.64+0x310], R5 ;  /* 0x0003100502007986 */ /* 0x000fe2000c101908 */
[----:B------:R-:W-:Y:S05]  /*0640*/  EXIT ;  /* 0x000000000000794d */ /* 0x000fea0003800000 */
.L_x_173:
        /* <DEDUP_REMOVED lines=11> */
.L_x_252:


//--------------------- .text.tvmgen_default_fused_nn_contrib_conv2d_winograd_without_weight_transform_add_multiply_add_nn_re_a4e88f85cf7823fc__kernel1 --------------------------
	.section	.text.tvmgen_default_fused_nn_contrib_conv2d_winograd_without_weight_transform_add_multiply_add_nn_re_a4e88f85cf7823fc__kernel1,"ax",@progbits
	.align	128
        .global         tvmgen_default_fused_nn_contrib_conv2d_winograd_without_weight_transform_add_multiply_add_nn_re_a4e88f85cf7823fc__kernel1
        .type           tvmgen_default_fused_nn_contrib_conv2d_winograd_without_weight_transform_add_multiply_add_nn_re_a4e88f85cf7823fc__kernel1,@function
        .size           tvmgen_default_fused_nn_contrib_conv2d_winograd_without_weight_transform_add_multiply_add_nn_re_a4e88f85cf7823fc__kernel1,(.L_x_253 - tvmgen_default_fused_nn_contrib_conv2d_winograd_without_weight_transform_add_multiply_add_nn_re_a4e88f85cf7823fc__kernel1)
        .other          tvmgen_default_fused_nn_contrib_conv2d_winograd_without_weight_transform_add_multiply_add_nn_re_a4e88f85cf7823fc__kernel1,@"STO_CUDA_ENTRY STV_DEFAULT"
tvmgen_default_fused_nn_contrib_conv2d_winograd_without_weight_transform_add_multiply_add_nn_re_a4e88f85cf7823fc__kernel1:
.text.tvmgen_default_fused_nn_contrib_conv2d_winograd_without_weight_transform_add_multiply_add_nn_re_a4e88f85cf7823fc__kernel1:
        /* <DEDUP_REMOVED lines=31> */
.L_x_174:
        /* <DEDUP_REMOVED lines=206> */
.L_x_175:
        /* <DEDUP_REMOVED lines=11> */
.L_x_253:


//--------------------- .text.tvmgen_default_fused_nn_global_avg_pool2d_kernel0 --------------------------
	.section	.text.tvmgen_default_fused_nn_global_avg_pool2d_kernel0,"ax",@progbits
	.align	128
        .global         tvmgen_default_fused_nn_global_avg_pool2d_kernel0
        .type           tvmgen_default_fused_nn_global_avg_pool2d_kernel0,@function
        .size           tvmgen_default_fused_nn_global_avg_pool2d_kernel0,(.L_x_254 - tvmgen_default_fused_nn_global_avg_pool2d_kernel0)
        .other          tvmgen_default_fused_nn_global_avg_pool2d_kernel0,@"STO_CUDA_ENTRY STV_DEFAULT"
tvmgen_default_fused_nn_global_avg_pool2d_kernel0:
.text.tvmgen_default_fused_nn_global_avg_pool2d_kernel0:
[----:B------:R-:W-:Y:S01]  /*0000*/  LDC R1, c[0x0][0x37c] ;  /* 0x0000df00ff017b82 */ /* 0x000fe20000000800 */
[----:B------:R-:W0:Y:S07]  /*0010*/  S2R R8, SR_TID.X ;  /* 0x0000000000087919 */ /* 0x000e2e0000002100 */
[----:B------:R-:W1:Y:S01]  /*0020*/  LDC.64 R2, c[0x0][0x380] ;  /* 0x0000e000ff027b82 */ /* 0x000e620000000a00 */
[----:B------:R-:W2:Y:S01]  /*0030*/  LDCU.64 UR4, c[0x0][0x358] ;  /* 0x00006b00ff0477ac */ /* 0x000ea20008000a00 */
[----:B------:R-:W3:Y:S01]  /*0040*/  S2R R10, SR_TID.Y ;  /* 0x00000000000a7919 */ /* 0x000ee20000002200 */
[----:B------:R-:W4:Y:S01]  /*0050*/  S2R R9, SR_CTAID.X ;  /* 0x0000000000097919 */ /* 0x000f220000002500 */
[----:B0-----:R-:W-:-:S02]  /*0060*/  ISETP.GT.U32.AND P0, PT, R8, 0x30, PT ;  /* 0x000000300800780c */ /* 0x001fc40003f04070 */
[----:B------:R-:W-:Y:S01]  /*0070*/  ISETP.GT.U32.AND P1, PT, R8, 0x10, PT ;  /* 0x000000100800780c */ /* 0x000fe20003f24070 */
[----:B---3--:R-:W-:-:S04]  /*0080*/  IMAD R0, R10, 0x31, R8 ;  /* 0x000000310a007824 */ /* 0x008fc800078e0208 */
[----:B----4-:R-:W-:-:S04]  /*0090*/  IMAD R5, R9, 0x620, R0 ;  /* 0x0000062009057824 */ /* 0x010fc800078e0200 */
[----:B-1----:R-:W-:-:S05]  /*00a0*/  IMAD.WIDE.U32 R2, R5, 0x4, R2 ;  /* 0x0000000405027825 */ /* 0x002fca00078e0002 */
[----:B--2---:R-:W2:Y:S04]  /*00b0*/  @!P0 LDG.E.CONSTANT R4, desc[UR4][R2.64] ;  /* 0x0000000402048981 */ /* 0x004ea8000c1e9900 */
[----:B------:R0:W3:Y:S01]  /*00c0*/  @!P1 LDG.E.CONSTANT R5, desc[UR4][R2.64+0x80] ;  /* 0x0000800402059981 */ /* 0x0000e2000c1e9900 */
[----:B------:R-:W-:Y:S01]  /*00d0*/  HFMA2 R0, -RZ, RZ, 0, 0 ;  /* 0x00000000ff007431 */ /* 0x000fe200000001ff */
[----:B0-----:R-:W-:Y:S01]  /*00e0*/  SHF.L.U32 R2, R10, 0x5, RZ ;  /* 0x000000050a027819 */ /* 0x001fe200000006ff */
[----:B--2---:R-:W-:Y:S01]  /*00f0*/  @!P0 FADD R0, RZ, R4 ;  /* 0x00000004ff008221 */ /* 0x004fe20000000000 */
[----:B------:R-:W-:-:S03]  /*0100*/  ISETP.NE.AND P0, PT, R8, RZ, PT ;  /* 0x000000ff0800720c */ /* 0x000fc60003f05270 */
[----:B---3--:R-:W-:-:S05]  /*0110*/  @!P1 FADD R0, R0, R5 ;  /* 0x0000000500009221 */ /* 0x008fca0000000000 */
        /* <DEDUP_REMOVED lines=10> */
[----:B------:R0:W1:Y:S01]  /*01c0*/  SHFL.IDX PT, R11, R3, R2, 0x1f ;  /* 0x00001f02030b7589 */ /* 0x00006200000e0000 */
[----:B------:R-:W-:Y:S05]  /*01d0*/  @P0 EXIT ;  /* 0x000000000000094d */ /* 0x000fea0003800000 */
[----:B0-----:R-:W0:Y:S01]  /*01e0*/  LDC.64 R2, c[0x0][0x388] ;  /* 0x0000e200ff027b82 */ /* 0x001e220000000a00 */
[----:B------:R-:W-:-:S05]  /*01f0*/  LEA R5, R9, R10, 0x5 ;  /* 0x0000000a09057211 */ /* 0x000fca00078e28ff */
[----:B0-----:R-:W-:-:S05]  /*0200*/  IMAD.WIDE.U32 R2, R5, 0x4, R2 ;  /* 0x0000000405027825 */ /* 0x001fca00078e0002 */
[----:B-1----:R-:W-:Y:S01]  /*0210*/  STG.E desc[UR4][R2.64], R11 ;  /* 0x0000000b02007986 */ /* 0x002fe2000c101904 */
[----:B------:R-:W-:Y:S05]  /*0220*/  EXIT ;  /* 0x000000000000794d */ /* 0x000fea0003800000 */
.L_x_176:
        /* <DEDUP_REMOVED lines=13> */
.L_x_254:


//--------------------- .text.tvmgen_default_fused_nn_conv2d_add_nn_relu_3_kernel0 --------------------------
	.section	.text.tvmgen_default_fused_nn_conv2d_add_nn_relu_3_kernel0,"ax",@progbits
	.align	128
        .global         tvmgen_default_fused_nn_conv2d_add_nn_relu_3_kernel0
        .type           tvmgen_default_fused_nn_conv2d_add_nn_relu_3_kernel0,@function
        .size           tvmgen_default_fused_nn_conv2d_add_nn_relu_3_kernel0,(.L_x_255 - tvmgen_default_fused_nn_conv2d_add_nn_relu_3_kernel0)
        .other          tvmgen_default_fused_nn_conv2d_add_nn_relu_3_kernel0,@"STO_CUDA_ENTRY STV_DEFAULT"
tvmgen_default_fused_nn_conv2d_add_nn_relu_3_kernel0:
.text.tvmgen_default_fused_nn_conv2d_add_nn_relu_3_kernel0:
[----:B------:R-:W-:Y:S01]  /*0000*/  LDC R1, c[0x0][0x37c] ;  /* 0x0000df00ff017b82 */ /* 0x000fe20000000800 */
[----:B------:R-:W0:Y:S01]  /*0010*/  S2R R16, SR_TID.X ;  /* 0x0000000000107919 */ /* 0x000e220000002100 */
[----:B------:R-:W-:Y:S01]  /*0020*/  MOV R5, 0x400 ;  /* 0x0000040000057802 */ /* 0x000fe20000000f00 */
[----:B------:R-:W1:Y:S01]  /*0030*/  LDCU.64 UR4, c[0x0][0x380] ;  /* 0x00007000ff0477ac */ /* 0x000e620008000a00 */
[----:B------:R-:W-:Y:S01]  /*0040*/  HFMA2 R25, -RZ, RZ, 0, 0 ;  /* 0x00000000ff197431 */ /* 0x000fe200000001ff */
[----:B------:R-:W2:Y:S02]  /*0050*/  S2R R7, SR_TID.Z ;  /* 0x0000000000077919 */ /* 0x000ea40000002300 */
[----:B------:R-:W-:Y:S01]  /*0060*/  VIADD R8, R5, 0x2d0 ;  /* 0x000002d005087836 */ /* 0x000fe20000000000 */
[----:B------:R-:W3:Y:S01]  /*0070*/  LDCU.64 UR6, c[0x0][0x358] ;  /* 0x00006b00ff0677ac */ /* 0x000ee20008000a00 */
[----:B------:R-:W4:Y:S01]  /*0080*/  S2R R12, SR_CgaCtaId ;  /* 0x00000000000c7919 */ /* 0x000f220000008800 */
[----:B------:R-:W5:Y:S01]  /*0090*/  S2R R6, SR_CTAID.Y ;  /* 0x0000000000067919 */ /* 0x000f620000002600 */
[----:B0-----:R-:W-:-:S02]  /*00a0*/  SHF.L.U32 R24, R16, 0x1, RZ ;  /* 0x0000000110187819 */ /* 0x001fc400000006ff */
[----:B------:R-:W-:Y:S02]  /*00b0*/  PRMT R10, R16, 0x9910, RZ ;  /* 0x00009910100a7816 */ /* 0x000fe400000000ff */
[C---:B------:R-:W-:Y:S01]  /*00c0*/  PRMT R0, R24.reuse, 0x9910, RZ ;  /* 0x0000991018007816 */ /* 0x040fe200000000ff */
[----:B------:R-:W-:Y:S01]  /*00d0*/  VIADD R2, R24, 0x1 ;  /* 0x0000000118027836 */ /* 0x000fe20000000000 */
[C---:B--2---:R-:W-:Y:S01]  /*00e0*/  SHF.L.U32 R9, R7.reuse, 0x2, RZ ;  /* 0x0000000207097819 */ /* 0x044fe200000006ff */
[----:B------:R-:W-:Y:S01]  /*00f0*/  IMAD R24, R7, 0xc, R24 ;  /* 0x0000000c07187824 */ /* 0x000fe200078e0218 */
[----:B----4-:R-:W-:Y:S01]  /*0100*/  LEA R5, R12, R5, 0x18 ;  /* 0x000000050c057211 */ /* 0x010fe200078ec0ff */
[----:B------:R-:W-:Y:S01]  /*0110*/  IMAD R0, R0, 0xab, RZ ;  /* 0x000000ab00007824 */ /* 0x000fe200078e02ff */
[----:B------:R-:W-:Y:S02]  /*0120*/  PRMT R4, R2, 0x9910, RZ ;  /* 0x0000991002047816 */ /* 0x000fe400000000ff */
[----:B------:R-:W-:Y:S01]  /*0130*/  LEA R8, R12, R8, 0x18 ;  /* 0x000000080c087211 */ /* 0x000fe200078ec0ff */
[----:B------:R-:W-:Y:S01]  /*0140*/  IMAD R22, R16, 0x8, R5 ;  /* 0x0000000810167824 */ /* 0x000fe200078e0205 */
[----:B------:R-:W-:Y:S01]  /*0150*/  LOP3.LUT R0, R0, 0xffff, RZ, 0xc0, !PT ;  /* 0x0000ffff00007812 */ /* 0x000fe200078ec0ff */
[----:B------:R-:W-:Y:S01]  /*0160*/  IMAD R4, R4, 0xab, RZ ;  /* 0x000000ab04047824 */ /* 0x000fe200078e02ff */
[----:B------:R-:W-:-:S02]  /*0170*/  LOP3.LUT R14, R24, 0xffff, RZ, 0xc0, !PT ;  /* 0x0000ffff180e7812 */ /* 0x000fc400078ec0ff */
[-C--:B------:R-:W-:Y:S02]  /*0180*/  LEA.HI R2, R0, R9.reuse, RZ, 0x17 ;  /* 0x0000000900027211 */ /* 0x080fe400078fb8ff */
[----:B------:R-:W-:Y:S01]  /*0190*/  IADD3 R0, PT, PT, R24, 0x1, RZ ;  /* 0x0000000118007810 */ /* 0x000fe20007ffe0ff */
[----:B------:R-:W-:Y:S01]  /*01a0*/  IMAD R14, R14, 0x1112, RZ ;  /* 0x000011120e0e7824 */ /* 0x000fe200078e02ff */
[----:B------:R-:W-:Y:S02]  /*01b0*/  LOP3.LUT R3, R2, 0xff, RZ, 0xc0, !PT ;  /* 0x000000ff02037812 */ /* 0x000fe400078ec0ff */
[----:B------:R-:W-:Y:S02]  /*01c0*/  LOP3.LUT R4, R4, 0xffff, RZ, 0xc0, !PT ;  /* 0x0000ffff04047812 */ /* 0x000fe400078ec0ff */
[----:B------:R-:W-:Y:S01]  /*01d0*/  ISETP.GE.U32.AND P0, PT, R16, 0x6, PT ;  /* 0x000000061000780c */ /* 0x000fe20003f06070 */
[----:B------:R-:W-:Y:S01]  /*01e0*/  IMAD R11, R3, 0x89, RZ ;  /* 0x00000089030b7824 */ /* 0x000fe200078e02ff */
[----:B------:R-:W-:Y:S01]  /*01f0*/  LEA.HI R9, R4, R9, RZ, 0x17 ;  /* 0x0000000904097211 */ /* 0x000fe200078fb8ff */
[----:B------:R-:W-:Y:S01]  /*0200*/  IMAD R3, R10, 0x2b, RZ ;  /* 0x0000002b0a037824 */ /* 0x000fe200078e02ff */
[----:B------:R-:W-:-:S02]  /*0210*/  LOP3.LUT R10, R0, 0xffff, RZ, 0xc0, !PT ;  /* 0x0000ffff000a7812 */ /* 0x000fc400078ec0ff */
[----:B------:R-:W-:Y:S02]  /*0220*/  SHF.R.U32.HI R11, RZ, 0xb, R11 ;  /* 0x0000000bff0b7819 */ /* 0x000fe4000001160b */
[----:B------:R-:W-:Y:S01]  /*0230*/  LOP3.LUT R3, R3, 0xffff, RZ, 0xc0, !PT ;  /* 0x0000ffff03037812 */ /* 0x000fe200078ec0ff */
[----:B------:R-:W-:Y:S01]  /*0240*/  IMAD R12, R10, 0x1112, RZ ;  /* 0x000011120a0c7824 */ /* 0x000fe200078e02ff */
[----:B------:R-:W-:Y:S02]  /*0250*/  LOP3.LUT R10, R9, 0xff, RZ, 0xc0, !PT ;  /* 0x000000ff090a7812 */ /* 0x000fe400078ec0ff */
[----:B------:R-:W-:Y:S02]  /*0260*/  SHF.R.U32.HI R3, RZ, 0x8, R3 ;  /* 0x00000008ff037819 */ /* 0x000fe40000011603 */
[----:B------:R-:W-:Y:S01]  /*0270*/  PRMT R13, R11, 0x9910, RZ ;  /* 0x000099100b0d7816 */ /* 0x000fe200000000ff */
[----:B------:R-:W-:Y:S01]  /*0280*/  IMAD R10, R10, 0x89, RZ ;  /* 0x000000890a0a7824 */ /* 0x000fe200078e02ff */
[----:B------:R-:W-:-:S02]  /*0290*/  LOP3.LUT R4, R3, 0xffff, RZ, 0xc0, !PT ;  /* 0x0000ffff03047812 */ /* 0x000fc400078ec0ff */
[----:B------:R-:W-:Y:S01]  /*02a0*/  SHF.R.U32.HI R12, RZ, 0x10, R12 ;  /* 0x00000010ff0c7819 */ /* 0x000fe2000001160c */
[----:B------:R-:W-:Y:S01]  /*02b0*/  IMAD R3, R13, 0xf, RZ ;  /* 0x0000000f0d037824 */ /* 0x000fe200078e02ff */
[----:B------:R-:W-:Y:S01]  /*02c0*/  SHF.R.U32.HI R13, RZ, 0xb, R10 ;  /* 0x0000000bff0d7819 */ /* 0x000fe2000001160a */
[----:B------:R-:W-:Y:S01]  /*02d0*/  IMAD.IADD R4, R4, 0x1, R7 ;  /* 0x0000000104047824 */ /* 0x000fe200078e0207 */
[----:B------:R-:W-:Y:S02]  /*02e0*/  PRMT R15, R12, 0x9910, RZ ;  /* 0x000099100c0f7816 */ /* 0x000fe400000000ff */
[----:B------:R-:W-:Y:S02]  /*02f0*/  IADD3 R3, PT, PT, RZ, -R3, RZ ;  /* 0x80000003ff037210 */ /* 0x000fe40007ffe0ff */
[----:B------:R-:W-:Y:S02]  /*0300*/  ISETP.LT.U32.AND P3, PT, R4, 0xf, !P0 ;  /* 0x0000000f0400780c */ /* 0x000fe40004761070 */
[----:B------:R-:W-:-:S02]  /*0310*/  PRMT R10, R13, 0x9910, RZ ;  /* 0x000099100d0a7816 */ /* 0x000fc400000000ff */
[----:B------:R-:W-:Y:S02]  /*0320*/  ISETP.LT.U32.AND P0, PT, R4, 0x10, !P0 ;  /* 0x000000100400780c */ /* 0x000fe40004701070 */
[----:B------:R-:W-:Y:S01]  /*0330*/  PRMT R3, R3, 0x7710, RZ ;  /* 0x0000771003037816 */ /* 0x000fe200000000ff */
[----:B------:R-:W-:Y:S01]  /*0340*/  IMAD R10, R10, 0xf, RZ ;  /* 0x0000000f0a0a7824 */ /* 0x000fe200078e02ff */
[----:B------:R-:W-:Y:S01]  /*0350*/  SHF.R.U32.HI R4, RZ, 0x10, R14 ;  /* 0x00000010ff047819 */ /* 0x000fe2000001160e */
[----:B------:R-:W-:Y:S02]  /*0360*/  IMAD R14, R15, 0xf, RZ ;  /* 0x0000000f0f0e7824 */ /* 0x000fe400078e02ff */
[----:B------:R-:W-:Y:S01]  /*0370*/  IMAD.IADD R12, R2, 0x1, R3 ;  /* 0x00000001020c7824 */ /* 0x000fe200078e0203 */
[----:B------:R-:W-:Y:S01]  /*0380*/  PRMT R15, R4, 0x9910, RZ ;  /* 0x00009910040f7816 */ /* 0x000fe200000000ff */
[----:B------:R-:W-:Y:S01]  /*0390*/  IMAD.MOV R18, RZ, RZ, -R10 ;  /* 0x000000ffff127224 */ /* 0x000fe200078e0a0a */
[----:B------:R-:W0:Y:S01]  /*03a0*/  S2R R4, SR_CTAID.Z ;  /* 0x0000000000047919 */ /* 0x000e220000002700 */
[----:B-----5:R-:W-:Y:S01]  /*03b0*/  IMAD.WIDE.U32 R2, R6, 0x1c, RZ ;  /* 0x0000001c06027825 */ /* 0x020fe200078e00ff */
[----:B------:R-:W-:-:S02]  /*03c0*/  IADD3 R19, PT, PT, RZ, -R14, RZ ;  /* 0x8000000eff137210 */ /* 0x000fc40007ffe0ff */
[----:B------:R-:W-:Y:S02]  /*03d0*/  LOP3.LUT R14, R12, 0xff, RZ, 0xc0, !PT ;  /* 0x000000ff0c0e7812 */ /* 0x000fe400078ec0ff */
[----:B------:R-:W-:Y:S01]  /*03e0*/  PRMT R18, R18, 0x7710, RZ ;  /* 0x0000771012127816 */ /* 0x000fe200000000ff */
[----:B------:R-:W-:Y:S01]  /*03f0*/  IMAD.WIDE.U32 R10, R11, 0xc4, R2 ;  /* 0x000000c40b0a7825 */ /* 0x000fe200078e0002 */
[----:B------:R-:W-:-:S03]  /*0400*/  PRMT R19, R19, 0x7710, RZ ;  /* 0x0000771013137816 */ /* 0x000fc600000000ff */
[----:B------:R-:W-:Y:S01]  /*0410*/  IMAD.HI.U32 R17, R14, 0x33333334, RZ ;  /* 0x333333340e117827 */ /* 0x000fe200078e00ff */
[----:B------:R-:W-:-:S03]  /*0420*/  IADD3 R0, PT, PT, R0, R19, RZ ;  /* 0x0000001300007210 */ /* 0x000fc60007ffe0ff */
[----:B------:R-:W-:Y:S02]  /*0430*/  IMAD R14, R15, 0xf, RZ ;  /* 0x0000000f0f0e7824 */ /* 0x000fe400078e02ff */
[----:B------:R-:W-:Y:S01]  /*0440*/  IMAD.IADD R15, R9, 0x1, R18 ;  /* 0x00000001090f7824 */ /* 0x000fe200078e0212 */
[----:B------:R-:W-:Y:S01]  /*0450*/  LOP3.LUT R9, R12, 0xff, RZ, 0xc0, !PT ;  /* 0x000000ff0c097812 */ /* 0x000fe200078ec0ff */
[----:B------:R-:W-:Y:S01]  /*0460*/  IMAD.WIDE.U32 R2, R13, 0xc4, R2 ;  /* 0x000000c40d027825 */ /* 0x000fe200078e0002 */
[----:B------:R-:W-:Y:S01]  /*0470*/  IADD3 R14, PT, PT, RZ, -R14, RZ ;  /* 0x8000000eff0e7210 */ /* 0x000fe20007ffe0ff */
[----:B------:R-:W2:Y:S01]  /*0480*/  LDC.64 R12, c[0x0][0x388] ;  /* 0x0000e200ff0c7b82 */ /* 0x000ea20000000a00 */
[----:B------:R-:W-:Y:S01]  /*0490*/  LOP3.LUT R18, R15, 0xff, RZ, 0xc0, !PT ;  /* 0x000000ff0f127812 */ /* 0x000fe200078ec0ff */
[----:B------:R-:W-:Y:S01]  /*04a0*/  IMAD.WIDE.U32 R10, R17, 0xe, R10 ;  /* 0x0000000e110a7825 */ /* 0x000fe200078e000a */
[----:B------:R-:W-:Y:S02]  /*04b0*/  LOP3.LUT R17, R15, 0xff, RZ, 0xc0, !PT ;  /* 0x000000ff0f117812 */ /* 0x000fe400078ec0ff */
[----:B------:R-:W-:Y:S01]  /*04c0*/  PRMT R19, R14, 0x7710, RZ ;  /* 0x000077100e137816 */ /* 0x000fe200000000ff */
[----:B------:R-:W-:-:S02]  /*04d0*/  IMAD R14, R9, 0xcd, RZ ;  /* 0x000000cd090e7824 */ /* 0x000fc400078e02ff */
[----:B------:R-:W-:Y:S01]  /*04e0*/  IMAD R17, R17, 0xcd, RZ ;  /* 0x000000cd11117824 */ /* 0x000fe200078e02ff */
[----:B------:R-:W-:Y:S01]  /*04f0*/  IADD3 R15, PT, PT, R24, R19, RZ ;  /* 0x00000013180f7210 */ /* 0x000fe20007ffe0ff */
[----:B------:R-:W-:Y:S01]  /*0500*/  IMAD.SHL.U32 R9, R6, 0x2, RZ ;  /* 0x0000000206097824 */ /* 0x000fe200078e00ff */
[----:B------:R-:W-:Y:S01]  /*0510*/  SHF.R.U32.HI R14, RZ, 0xa, R14 ;  /* 0x0000000aff0e7819 */ /* 0x000fe2000001160e */
[----:B------:R-:W-:Y:S01]  /*0520*/  IMAD.HI.U32 R19, R18, 0x33333334, RZ ;  /* 0x3333333412137827 */ /* 0x000fe200078e00ff */
[----:B------:R-:W-:Y:S02]  /*0530*/  SHF.R.U32.HI R18, RZ, 0xa, R17 ;  /* 0x0000000aff127819 */ /* 0x000fe40000011611 */
[----:B------:R-:W-:Y:S02]  /*0540*/  PRMT R17, R15, 0x9910, RZ ;  /* 0x000099100f117816 */ /* 0x000fe400000000ff */
[----:B------:R-:W-:Y:S01]  /*0550*/  LOP3.LUT P1, RZ, R9, R14, RZ, 0xfc, !PT ;  /* 0x0000000e09ff7212 */ /* 0x000fe2000782fcff */
[----:B------:R-:W-:Y:S01]  /*0560*/  IMAD.WIDE.U32 R2, R19, 0xe, R2 ;  /* 0x0000000e13027825 */ /* 0x000fe200078e0002 */
[----:B------:R-:W-:-:S02]  /*0570*/  LOP3.LUT P2, RZ, R9, R18, RZ, 0xfc, !PT ;  /* 0x0000001209ff7212 */ /* 0x000fc4000784fcff */
[----:B------:R-:W-:Y:S01]  /*0580*/  MOV R9, R17 ;  /* 0x0000001100097202 */ /* 0x000fe20000000f00 */
[----:B0-----:R-:W-:Y:S01]  /*0590*/  IMAD R17, R4, 0x10, R7 ;  /* 0x0000001004117824 */ /* 0x001fe200078e0207 */
[----:B------:R-:W-:Y:S01]  /*05a0*/  LOP3.LUT R15, R15, 0xffff, RZ, 0xc0, !PT ;  /* 0x0000ffff0f0f7812 */ /* 0x000fe200078ec0ff */
[----:B------:R-:W-:Y:S01]  /*05b0*/  IMAD R14, R16, 0x6, RZ ;  /* 0x00000006100e7824 */ /* 0x000fe200078e02ff */
[----:B------:R-:W-:Y:S02]  /*05c0*/  LOP3.LUT R19, R0, 0xffff, RZ, 0xc0, !PT ;  /* 0x0000ffff00137812 */ /* 0x000fe400078ec0ff */
[----:B------:R-:W-:Y:S01]  /*05d0*/  ISETP.EQ.OR P1, PT, R9, RZ, !P1 ;  /* 0x000000ff0900720c */ /* 0x000fe20004f22670 */
[--C-:B------:R-:W-:Y:S01]  /*05e0*/  IMAD R9, R17, 0x900, R14.reuse ;  /* 0x0000090011097824 */ /* 0x100fe200078e020e */
[----:B------:R-:W-:Y:S01]  /*05f0*/  IADD3 R15, P4, PT, R10, R15, RZ ;  /* 0x0000000f0a0f7210 */ /* 0x000fe20007f9e0ff */
[----:B------:R-:W-:Y:S01]  /*0600*/  IMAD R23, R7, 0x24, R14 ;  /* 0x0000002407177824 */ /* 0x000fe200078e020e */
[----:B------:R-:W-:Y:S01]  /*0610*/  IADD3 R19, P5, PT, R2, R19, RZ ;  /* 0x0000001302137210 */ /* 0x000fe20007fbe0ff */
[----:B--2---:R-:W-:Y:S01]  /*0620*/  IMAD.WIDE.U32 R12, R9, 0x4, R12 ;  /* 0x00000004090c7825 */ /* 0x004fe200078e000c */
[----:B------:R-:W-:-:S02]  /*0630*/  IADD3.X R18, PT, PT, RZ, R11, RZ, P4, !PT ;  /* 0x0000000bff127210 */ /* 0x000fc400027fe4ff */
[----:B------:R-:W-:Y:S01]  /*0640*/  IADD3.X R10, PT, PT, RZ, R3, RZ, P5, !PT ;  /* 0x00000003ff0a7210 */ /* 0x000fe20002ffe4ff */
[----:B------:R-:W-:Y:S01]  /*0650*/  IMAD R17, R7, 0x90, R8 ;  /* 0x0000009007117824 */ /* 0x000fe200078e0208 */
[----:B------:R-:W-:Y:S02]  /*0660*/  PRMT R0, R0, 0x9910, RZ ;  /* 0x0000991000007816 */ /* 0x000fe400000000ff */
[----:B-1----:R-:W-:Y:S02]  /*0670*/  LEA R3, P5, R15, UR4, 0x2 ;  /* 0x000000040f037c11 */ /* 0x002fe4000f8a10ff */
[----:B------:R-:W-:Y:S01]  /*0680*/  LEA R2, P4, R19, UR4, 0x2 ;  /* 0x0000000413027c11 */ /* 0x000fe2000f8810ff */
[----:B------:R-:W-:Y:S01]  /*0690*/  UMOV UR4, URZ ;  /* 0x000000ff00047c82 */ /* 0x000fe20008000000 */
[----:B------:R-:W-:Y:S02]  /*06a0*/  ISETP.EQ.OR P2, PT, R0, RZ, !P2 ;  /* 0x000000ff0000720c */ /* 0x000fe40005742670 */
[----:B------:R-:W-:-:S02]  /*06b0*/  IADD3 R26, P6, PT, R12, 0xc, RZ ;  /* 0x0000000c0c1a7810 */ /* 0x000fc40007fde0ff */
[----:B------:R-:W-:Y:S02]  /*06c0*/  LEA.HI.X R11, R15, UR5, R18, 0x2, P5 ;  /* 0x000000050f0b7c11 */ /* 0x000fe4000a8f1412 */
[----:B------:R-:W-:Y:S01]  /*06d0*/  LEA.HI.X R9, R19, UR5, R10, 0x2, P4 ;  /* 0x0000000513097c11 */ /* 0x000fe2000a0f140a */
[----:B------:R-:W-:Y:S01]  /*06e0*/  IMAD.X R27, RZ, RZ, R13, P6 ;  /* 0x000000ffff1b7224 */ /* 0x000fe200030e060d */
[----:B------:R-:W-:Y:S02]  /*06f0*/  IADD3 R0, P4, PT, R3, -0x3c, RZ ;  /* 0xffffffc403007810 */ /* 0x000fe40007f9e0ff */
[----:B------:R-:W-:Y:S02]  /*0700*/  IADD3 R2, P5, PT, R2, -0x3c, RZ ;  /* 0xffffffc402027810 */ /* 0x000fe40007fbe0ff */
[----:B------:R-:W-:Y:S02]  /*0710*/  LEA R24, R24, R5, 0x2 ;  /* 0x0000000518187211 */ /* 0x000fe400078e10ff */
[----:B------:R-:W-:-:S02]  /*0720*/  LEA R23, R23, R8, 0x2 ;  /* 0x0000000817177211 */ /* 0x000fc400078e10ff */
[----:B------:R-:W-:Y:S02]  /*0730*/  IADD3.X R3, PT, PT, R11, -0x1, RZ, P4, !PT ;  /* 0xffffffff0b037810 */ /* 0x000fe400027fe4ff */
[----:B---3--:R-:W-:-:S07]  /*0740*/  IADD3.X R5, PT, PT, R9, -0x1, RZ, P5, !PT ;  /* 0xffffffff09057810 */ /* 0x008fce0002ffe4ff */
.L_x_179:
[----:B------:R0:W5:Y:S04]  /*0750*/  @P0 LDG.E.CONSTANT R12, desc[UR6][R26.64+-0xc] ;  /* 0xfffff4061a0c0981 */ /* 0x000168000c1e9900 */
[----:B------:R0:W5:Y:S04]  /*0760*/  @P0 LDG.E.CONSTANT R13, desc[UR6][R26.64+-0x8] ;  /* 0xfffff8061a0d0981 */ /* 0x000168000c1e9900 */
[----:B------:R0:W5:Y:S04]  /*0770*/  @P0 LDG.E.CONSTANT R18, desc[UR6][R26.64+-0x4] ;  /* 0xfffffc061a120981 */ /* 0x000168000c1e9900 */
[----:B------:R0:W5:Y:S01]  /*0780*/  @P0 LDG.E.CONSTANT R19, desc[UR6][R26.64] ;  /* 0x000000061a130981 */ /* 0x000162000c1e9900 */
[----:B------:R-:W-:Y:S01]  /*0790*/  BSSY.RECONVERGENT B0, `(.L_x_177) ;  /* 0x000000d000007945 */ /* 0x000fe20003800200 */
[----:B------:R-:W-:Y:S06]  /*07a0*/  BAR.SYNC.DEFER_BLOCKING 0x0 ;  /* 0x0000000000007b1d */ /* 0x000fec0000010000 */
[----:B------:R-:W-:Y:S05]  /*07b0*/  @!P3 BRA `(.L_x_178) ;  /* 0x000000000028b947 */ /* 0x000fea0003800000 */
[----:B------:R-:W-:Y:S01]  /*07c0*/  HFMA2 R11, -RZ, RZ, 0, 0 ;  /* 0x00000000ff0b7431 */ /* 0x000fe200000001ff */
[----:B------:R-:W-:Y:S01]  /*07d0*/  @!P1 MOV R8, R0 ;  /* 0x0000000000089202 */ /* 0x000fe20000000f00 */
[----:B------:R-:W-:Y:S01]  /*07e0*/  IMAD.MOV.U32 R15, RZ, RZ, RZ ;  /* 0x000000ffff0f7224 */ /* 0x000fe200078e00ff */
[----:B------:R-:W-:-:S05]  /*07f0*/  @!P1 MOV R9, R3 ;  /* 0x0000000300099202 */ /* 0x000fca0000000f00 */
[----:B------:R1:W2:Y:S02]  /*0800*/  @!P1 LDG.E.CONSTANT R11, desc[UR6][R8.64] ;  /* 0x00000006080b9981 */ /* 0x0002a4000c1e9900 */
[----:B-1----:R-:W-:Y:S01]  /*0810*/  @!P2 IMAD.MOV.U32 R8, RZ, RZ, R2 ;  /* 0x000000ffff08a224 */ /* 0x002fe200078e0002 */
[----:B------:R-:W-:-:S05]  /*0820*/  @!P2 MOV R9, R5 ;  /* 0x000000050009a202 */ /* 0x000fca0000000f00 */
[----:B------:R-:W3:Y:S04]  /*0830*/  @!P2 LDG.E.CONSTANT R15, desc[UR6][R8.64] ;  /* 0x00000006080fa981 */ /* 0x000ee8000c1e9900 */
[----:B--2---:R1:W-:Y:S04]  /*0840*/  STS [R24], R11 ;  /* 0x0000000b18007388 */ /* 0x0043e80000000800 */
[----:B---3--:R1:W-:Y:S02]  /*0850*/  STS [R24+0x4], R15 ;  /* 0x0000040f18007388 */ /* 0x0083e40000000800 */
.L_x_178:
[----:B------:R-:W-:Y:S05]  /*0860*/  BSYNC.RECONVERGENT B0 ;  /* 0x0000000000007941 */ /* 0x000fea0003800200 */
.L_x_177:
[----:B------:R-:W2:Y:S04]  /*0870*/  @P0 LDG.E.CONSTANT R20, desc[UR6][R26.64+0x4] ;  /* 0x000004061a140981 */ /* 0x000ea8000c1e9900 */
[----:B------:R0:W2:Y:S01]  /*0880*/  @P0 LDG.E.CONSTANT R21, desc[UR6][R26.64+0x8] ;  /* 0x000008061a150981 */ /* 0x0000a2000c1e9900 */
[----:B------:R-:W-:Y:S01]  /*0890*/  UIADD3 UR4, UPT, UPT, UR4, 0x1, URZ ;  /* 0x0000000104047890 */ /* 0x000fe2000fffe0ff */
[----:B------:R-:W-:Y:S02]  /*08a0*/  IADD3 R0, P4, PT, R0, 0xc40, RZ ;  /* 0x00000c4000007810 */ /* 0x000fe40007f9e0ff */
[----:B-----5:R-:W-:Y:S01]  /*08b0*/  @P0 STS.64 [R23], R12 ;  /* 0x0000000c17000388 */ /* 0x020fe20000000a00 */
[----:B------:R-:W-:Y:S01]  /*08c0*/  UISETP.NE.AND UP0, UPT, UR4, 0x40, UPT ;  /* 0x000000400400788c */ /* 0x000fe2000bf05270 */
[----:B------:R-:W-:Y:S01]  /*08d0*/  IADD3 R2, P5, PT, R2, 0xc40, RZ ;  /* 0x00000c4002027810 */ /* 0x000fe20007fbe0ff */
[----:B------:R-:W-:Y:S01]  /*08e0*/  IMAD.X R3, RZ, RZ, R3, P4 ;  /* 0x000000ffff037224 */ /* 0x000fe200020e0603 */
[----:B------:R-:W-:Y:S01]  /*08f0*/  @P0 STS.64 [R23+0x8], R18 ;  /* 0x0000081217000388 */ /* 0x000fe20000000a00 */
[----:B0-----:R-:W-:-:S02]  /*0900*/  IADD3 R26, P6, PT, R26, 0x90, RZ ;  /* 0x000000901a1a7810 */ /* 0x001fc40007fde0ff */
[----:B------:R-:W-:Y:S02]  /*0910*/  IADD3.X R5, PT, PT, RZ, R5, RZ, P5, !PT ;  /* 0x00000005ff057210 */ /* 0x000fe40002ffe4ff */
[----:B------:R-:W-:Y:S01]  /*0920*/  IADD3.X R27, PT, PT, RZ, R27, RZ, P6, !PT ;  /* 0x0000001bff1b7210 */ /* 0x000fe200037fe4ff */
[----:B--2---:R-:W-:Y:S01]  /*0930*/  @P0 STS.64 [R23+0x10], R20 ;  /* 0x0000101417000388 */ /* 0x004fe20000000a00 */
[----:B------:R-:W-:Y:S06]  /*0940*/  BAR.SYNC.DEFER_BLOCKING 0x0 ;  /* 0x0000000000007b1d */ /* 0x000fec0000010000 */
[----:B-1----:R-:W-:Y:S04]  /*0950*/  LDS.64 R14, [R22] ;  /* 0x00000000160e7984 */ /* 0x002fe80000000a00 */
[----:B------:R-:W0:Y:S04]  /*0960*/  LDS.128 R8, [R17] ;  /* 0x0000000011087984 */ /* 0x000e280000000c00 */
[----:B------:R-:W1:Y:S04]  /*0970*/  LDS R29, [R22+0x8] ;  /* 0x00000800161d7984 */ /* 0x000e680000000800 */
[----:B------:R-:W-:Y:S04]  /*0980*/  LDS.64 R18, [R22+0x78] ;  /* 0x0000780016127984 */ /* 0x000fe80000000a00 */
[----:B------:R-:W-:Y:S01]  /*0990*/  LDS R21, [R22+0x80] ;  /* 0x0000800016157984 */ /* 0x000fe20000000800 */
[----:B0-----:R-:W-:-:S03]  /*09a0*/  FFMA R8, R14, R8, R25 ;  /* 0x000000080e087223 */ /* 0x001fc60000000019 */
[----:B------:R-:W0:Y:S01]  /*09b0*/  LDS R25, [R22+0x3c] ;  /* 0x00003c0016197984 */ /* 0x000e220000000800 */
[----:B------:R-:W-:-:S03]  /*09c0*/  FFMA R28, R15, R9, R8 ;  /* 0x000000090f1c7223 */ /* 0x000fc60000000008 */
[----:B------:R-:W-:Y:S01]  /*09d0*/  LDS.64 R8, [R22+0x40] ;  /* 0x0000400016087984 */ /* 0x000fe20000000a00 */
[----:B-1----:R-:W-:-:S03]  /*09e0*/  FFMA R10, R29, R10, R28 ;  /* 0x0000000a1d0a7223 */ /* 0x002fc6000000001c */
[----:B------:R-:W1:Y:S01]  /*09f0*/  LDS.128 R12, [R17+0x10] ;  /* 0x00001000110c7984 */ /* 0x000e620000000c00 */
[----:B0-----:R-:W-:-:S03]  /*0a00*/  FFMA R11, R25, R11, R10 ;  /* 0x0000000b190b7223 */ /* 0x001fc6000000000a */
[----:B------:R-:W-:Y:S01]  /*0a10*/  LDS R25, [R22+0x12c] ;  /* 0x00012c0016197984 */ /* 0x000fe20000000800 */
[----:B-1----:R-:W-:-:S03]  /*0a20*/  FFMA R8, R8, R12, R11 ;  /* 0x0000000c08087223 */ /* 0x002fc6000000000b */
[----:B------:R-:W-:Y:S01]  /*0a30*/  LDS R12, [R22+0xb4] ;  /* 0x0000b400160c7984 */ /* 0x000fe20000000800 */
[----:B------:R-:W-:-:S03]  /*0a40*/  FFMA R13, R9, R13, R8 ;  /* 0x0000000d090d7223 */ /* 0x000fc60000000008 */
[----:B------:R-:W0:Y:S01]  /*0a50*/  LDS.128 R8, [R17+0x20] ;  /* 0x0000200011087984 */ /* 0x000e220000000c00 */
[----:B------:R-:W-:-:S04]  /*0a60*/  FFMA R14, R18, R14, R13 ;  /* 0x0000000e120e7223 */ /* 0x000fc8000000000d */
[----:B------:R-:W-:Y:S02]  /*0a70*/  FFMA R14, R19, R15, R14 ;  /* 0x0000000f130e7223 */ /* 0x000fe4000000000e */
[----:B------:R-:W1:Y:S02]  /*0a80*/  LDS.64 R18, [R22+0xb8] ;  /* 0x0000b80016127984 */ /* 0x000e640000000a00 */
[----:B0-----:R-:W-:Y:S02]  /*0a90*/  FFMA R13, R21, R8, R14 ;  /* 0x00000008150d7223 */ /* 0x001fe4000000000e */
[----:B------:R-:W-:Y:S02]  /*0aa0*/  LDS.64 R20, [R22+0xf0] ;  /* 0x0000f00016147984 */ /* 0x000fe40000000a00 */
[----:B------:R-:W-:Y:S02]  /*0ab0*/  FFMA R9, R12, R9, R13 ;  /* 0x000000090c097223 */ /* 0x000fe4000000000d */
[----:B------:R-:W0:Y:S02]  /*0ac0*/  LDS.128 R12, [R17+0x30] ;  /* 0x00003000110c7984 */ /* 0x000e240000000c00 */
[----:B-1----:R-:W-:-:S04]  /*0ad0*/  FFMA R10, R18, R10, R9 ;  /* 0x0000000a120a7223 */ /* 0x002fc80000000009 */
[----:B------:R-:W-:Y:S02]  /*0ae0*/  FFMA R11, R19, R11, R10 ;  /* 0x0000000b130b7223 */ /* 0x000fe4000000000a */
[----:B------:R-:W1:Y:S02]  /*0af0*/  LDS R19, [R22+0xf8] ;  /* 0x0000f80016137984 */ /* 0x000e640000000800 */
[----:B0-----:R-:W-:Y:S02]  /*0b00*/  FFMA R12, R20, R12, R11 ;  /* 0x0000000c140c7223 */ /* 0x001fe4000000000b */
[----:B------:R-:W-:Y:S02]  /*0b10*/  LDS.128 R8, [R17+0x40] ;  /* 0x0000400011087984 */ /* 0x000fe40000000c00 */
[----:B------:R-:W-:Y:S02]  /*0b20*/  FFMA R18, R21, R13, R12 ;  /* 0x0000000d15127223 */ /* 0x000fe4000000000c */
[----:B------:R-:W0:Y:S02]  /*0b30*/  LDS.64 R12, [R22+0x130] ;  /* 0x00013000160c7984 */ /* 0x000e240000000a00 */
[----:B-1----:R-:W-:-:S02]  /*0b40*/  FFMA R14, R19, R14, R18 ;  /* 0x0000000e130e7223 */ /* 0x002fc40000000012 */
[----:B------:R-:W1:Y:S02]  /*0b50*/  LDS.64 R18, [R22+0x168] ;  /* 0x0001680016127984 */ /* 0x000e640000000a00 */
[----:B------:R-:W-:Y:S02]  /*0b60*/  FFMA R15, R25, R15, R14 ;  /* 0x0000000f190f7223 */ /* 0x000fe4000000000e */
[----:B------:R-:W-:Y:S04]  /*0b70*/  LDS R21, [R22+0x170] ;  /* 0x0001700016157984 */ /* 0x000fe80000000800 */
[----:B------:R-:W-:Y:S01]  /*0b80*/  LDS R25, [R22+0x1e8] ;  /* 0x0001e80016197984 */ /* 0x000fe20000000800 */
[----:B0-----:R-:W-:-:S04]  /*0b90*/  FFMA R8, R12, R8, R15 ;  /* 0x000000080c087223 */ /* 0x001fc8000000000f */
[----:B------:R-:W-:Y:S02]  /*0ba0*/  FFMA R9, R13, R9, R8 ;  /* 0x000000090d097223 */ /* 0x000fe40000000008 */
[----:B------:R-:W0:Y:S02]  /*0bb0*/  LDS.128 R12, [R17+0x50] ;  /* 0x00005000110c7984 */ /* 0x000e240000000c00 */
[----:B-1----:R-:W-:Y:S02]  /*0bc0*/  FFMA R10, R18, R10, R9 ;  /* 0x0000000a120a7223 */ /* 0x002fe40000000009 */
[----:B------:R-:W1:Y:S02]  /*0bd0*/  LDS R8, [R22+0x1a4] ;  /* 0x0001a40016087984 */ /* 0x000e640000000800 */
[----:B------:R-:W-:Y:S02]  /*0be0*/  FFMA R10, R19, R11, R10 ;  /* 0x0000000b130a7223 */ /* 0x000fe4000000000a */
[----:B------:R-:W2:Y:S02]  /*0bf0*/  LDS.64 R18, [R22+0x1a8] ;  /* 0x0001a80016127984 */ /* 0x000ea40000000a00 */
[----:B0-----:R-:W-:-:S02]  /*0c00*/  FFMA R9, R21, R12, R10 ;  /* 0x0000000c15097223 */ /* 0x001fc4000000000a */
[----:B------:R-:W-:Y:S02]  /*0c10*/  LDS.64 R20, [R22+0x1e0] ;  /* 0x0001e00016147984 */ /* 0x000fe40000000a00 */
[----:B-1----:R-:W-:Y:S02]  /*0c20*/  FFMA R13, R8, R13, R9 ;  /* 0x0000000d080d7223 */ /* 0x002fe40000000009 */
[----:B------:R-:W0:Y:S02]  /*0c30*/  LDS.128 R8, [R17+0x60] ;  /* 0x0000600011087984 */ /* 0x000e240000000c00 */
[----:B--2---:R-:W-:-:S04]  /*0c40*/  FFMA R14, R18, R14, R13 ;  /* 0x0000000e120e7223 */ /* 0x004fc8000000000d */
[----:B------:R-:W-:-:S04]  /*0c50*/  FFMA R15, R19, R15, R14 ;  /* 0x0000000f130f7223 */ /* 0x000fc8000000000e */
[----:B0-----:R-:W-:Y:S02]  /*0c60*/  FFMA R8, R20, R8, R15 ;  /* 0x0000000814087223 */ /* 0x001fe4000000000f */
[----:B------:R-:W0:Y:S02]  /*0c70*/  LDS R20, [R22+0x21c] ;  /* 0x00021c0016147984 */ /* 0x000e240000000800 */
[----:B------:R-:W-:Y:S02]  /*0c80*/  FFMA R18, R21, R9, R8 ;  /* 0x0000000915127223 */ /* 0x000fe40000000008 */
[----:B------:R-:W-:Y:S02]  /*0c90*/  LDS.64 R8, [R22+0x220] ;  /* 0x0002200016087984 */ /* 0x000fe40000000a00 */
[----:B------:R-:W-:Y:S02]  /*0ca0*/  FFMA R25, R25, R10, R18 ;  /* 0x0000000a19197223 */ /* 0x000fe40000000012 */
[----:B------:R-:W1:Y:S04]  /*0cb0*/  LDS.128 R12, [R17+0x70] ;  /* 0x00007000110c7984 */ /* 0x000e680000000c00 */
[----:B------:R-:W2:Y:S04]  /*0cc0*/  LDS.64 R18, [R22+0x258] ;  /* 0x0002580016127984 */ /* 0x000ea80000000a00 */
[----:B------:R-:W-:Y:S01]  /*0cd0*/  LDS R21, [R22+0x260] ;  /* 0x0002600016157984 */ /* 0x000fe20000000800 */
[----:B0-----:R-:W-:-:S03]  /*0ce0*/  FFMA R11, R20, R11, R25 ;  /* 0x0000000b140b7223 */ /* 0x001fc60000000019 */
[----:B------:R-:W-:Y:S01]  /*0cf0*/  LDS R20, [R22+0x294] ;  /* 0x0002940016147984 */ /* 0x000fe20000000800 */
[----:B-1----:R-:W-:-:S04]  /*0d00*/  FFMA R8, R8, R12, R11 ;  /* 0x0000000c08087223 */ /* 0x002fc8000000000b */
[----:B------:R-:W-:Y:S02]  /*0d10*/  FFMA R13, R9, R13, R8 ;  /* 0x0000000d090d7223 */ /* 0x000fe40000000008 */
[----:B------:R-:W0:Y:S02]  /*0d20*/  LDS.128 R8, [R17+0x80] ;  /* 0x0000800011087984 */ /* 0x000e240000000c00 */
[----:B--2---:R-:W-:Y:S02]  /*0d30*/  FFMA R14, R18, R14, R13 ;  /* 0x0000000e120e7223 */ /* 0x004fe4000000000d */
[----:B------:R-:W1:Y:S02]  /*0d40*/  LDS.64 R12, [R22+0x298] ;  /* 0x00029800160c7984 */ /* 0x000e640000000a00 */
[----:B------:R-:W-:-:S04]  /*0d50*/  FFMA R14, R19, R15, R14 ;  /* 0x0000000f130e7223 */ /* 0x000fc8000000000e */
[----:B0-----:R-:W-:-:S04]  /*0d60*/  FFMA R21, R21, R8, R14 ;  /* 0x0000000815157223 */ /* 0x001fc8000000000e */
[----:B------:R-:W-:-:S04]  /*0d70*/  FFMA R9, R20, R9, R21 ;  /* 0x0000000914097223 */ /* 0x000fc80000000015 */
[----:B-1----:R-:W-:-:S04]  /*0d80*/  FFMA R10, R12, R10, R9 ;  /* 0x0000000a0c0a7223 */ /* 0x002fc80000000009 */
[----:B------:R-:W-:Y:S01]  /*0d90*/  FFMA R25, R13, R11, R10 ;  /* 0x0000000b0d197223 */ /* 0x000fe2000000000a */
[----:B------:R-:W-:Y:S06]  /*0da0*/  BRA.U UP0, `(.L_x_179) ;  /* 0xfffffff900687547 */ /* 0x000fec000b83ffff */
[----:B------:R-:W0:Y:S01]  /*0db0*/  LDC.64 R2, c[0x0][0x398] ;  /* 0x0000e600ff027b82 */ /* 0x000e220000000a00 */
[----:B------:R-:W-:-:S07]  /*0dc0*/  LEA R5, R4, R7, 0x4 ;  /* 0x0000000704057211 */ /* 0x000fce00078e20ff */
[----:B------:R-:W1:Y:S01]  /*0dd0*/  LDC.64 R8, c[0x0][0x390] ;  /* 0x0000e400ff087b82 */ /* 0x000e620000000a00 */
[----:B0-----:R-:W-:-:S06]  /*0de0*/  IMAD.WIDE.U32 R2, R5, 0x4, R2 ;  /* 0x0000000405027825 */ /* 0x001fcc00078e0002 */
[----:B------:R-:W2:Y:S01]  /*0df0*/  LDG.E.CONSTANT R2, desc[UR6][R2.64] ;  /* 0x0000000602027981 */ /* 0x000ea2000c1e9900 */
[----:B------:R-:W-:-:S04]  /*0e00*/  IMAD R7, R7, 0x31, R16 ;  /* 0x0000003107077824 */ /* 0x000fc800078e0210 */
[----:B------:R-:W-:-:S04]  /*0e10*/  IMAD R7, R4, 0x310, R7 ;  /* 0x0000031004077824 */ /* 0x000fc800078e0207 */
[----:B------:R-:W-:-:S04]  /*0e20*/  IMAD R5, R6, 0x7, R7 ;  /* 0x0000000706057824 */ /* 0x000fc800078e0207 */
[----:B-1----:R-:W-:-:S04]  /*0e30*/  IMAD.WIDE.U32 R4, R5, 0x4, R8 ;  /* 0x0000000405047825 */ /* 0x002fc800078e0008 */
[----:B--2---:R-:W-:-:S05]  /*0e40*/  FADD R25, R25, R2 ;  /* 0x0000000219197221 */ /* 0x004fca0000000000 */
[----:B------:R-:W-:-:S05]  /*0e50*/  FMNMX R25, RZ, R25, !PT ;  /* 0x00000019ff197209 */ /* 0x000fca0007800000 */
[----:B------:R-:W-:Y:S01]  /*0e60*/  STG.E desc[UR6][R4.64], R25 ;  /* 0x0000001904007986 */ /* 0x000fe2000c101906 */
[----:B------:R-:W-:Y:S05]  /*0e70*/  EXIT ;  /* 0x000000000000794d */ /* 0x000fea0003800000 */
.L_x_180:
        /* <DEDUP_REMOVED lines=16> */
.L_x_255:


//--------------------- .text.tvmgen_default_fused_add_nn_relu_2_kernel0 --------------------------
	.section	.text.tvmgen_default_fused_add_nn_relu_2_kernel0,"ax",@progbits
	.align	128
        .global         tvmgen_default_fused_add_nn_relu_2_kernel0
        .type           tvmgen_default_fused_add_nn_relu_2_kernel0,@function
        .size           tvmgen_default_fused_add_nn_relu_2_kernel0,(.L_x_256 - tvmgen_default_fused_add_nn_relu_2_kernel0)
        .other          tvmgen_default_fused_add_nn_relu_2_kernel0,@"STO_CUDA_ENTRY STV_DEFAULT"
tvmgen_default_fused_add_nn_relu_2_kernel0:
.text.tvmgen_default_fused_add_nn_relu_2_kernel0:
        /* <DEDUP_REMOVED lines=23> */
.L_x_181:
        /* <DEDUP_REMOVED lines=9> */
.L_x_256:


//--------------------- .text.tvmgen_default_fused_nn_contrib_conv2d_winograd_without_weight_transform_add_nn_relu_2_kernel1 --------------------------
	.section	.text.tvmgen_default_fused_nn_contrib_conv2d_winograd_without_weight_transform_add_nn_relu_2_kernel1,"ax",@progbits
	.align	128
        .global         tvmgen_default_fused_nn_contrib_conv2d_winograd_without_weight_transform_add_nn_relu_2_kernel1
        .type           tvmgen_default_fused_nn_contrib_conv2d_winograd_without_weight_transform_add_nn_relu_2_kernel1,@function
        .size           tvmgen_default_fused_nn_contrib_conv2d_winograd_without_weight_transform_add_nn_relu_2_kernel1,(.L_x_257 - tvmgen_default_fused_nn_contrib_conv2d_winograd_without_weight_transform_add_nn_relu_2_kernel1)
        .other          tvmgen_default_fused_nn_contrib_conv2d_winograd_without_weight_transform_add_nn_relu_2_kernel1,@"STO_CUDA_ENTRY STV_DEFAULT"
tvmgen_default_fused_nn_contrib_conv2d_winograd_without_weight_transform_add_nn_relu_2_kernel1:
.text.tvmgen_default_fused_nn_contrib_conv2d_winograd_without_weight_transform_add_nn_relu_2_kernel1:
        /* <DEDUP_REMOVED lines=45> */
.L_x_182:
        /* <DEDUP_REMOVED lines=235> */
.L_x_183:
        /* <DEDUP_REMOVED lines=16> */
.L_x_257:


//--------------------- .text.tvmgen_default_fused_nn_contrib_conv2d_winograd_without_weight_transform_add_add_nn_relu_1_kernel0 --------------------------
	.section	.text.tvmgen_default_fused_nn_contrib_conv2d_winograd_without_weight_transform_add_add_nn_relu_1_kernel0,"ax",@progbits
	.align	128
        .global         tvmgen_default_fused_nn_contrib_conv2d_winograd_without_weight_transform_add_add_nn_relu_1_kernel0
        .type           tvmgen_default_fused_nn_contrib_conv2d_winograd_without_weight_transform_add_add_nn_relu_1_kernel0,@function
        .size           tvmgen_default_fused_nn_contrib_conv2d_winograd_without_weight_transform_add_add_nn_relu_1_kernel0,(.L_x_258 - tvmgen_default_fused_nn_contrib_conv2d_winograd_without_weight_transform_add_add_nn_relu_1_kernel0)
        .other          tvmgen_default_fused_nn_contrib_conv2d_winograd_without_weight_transform_add_add_nn_relu_1_kernel0,@"STO_CUDA_ENTRY STV_DEFAULT"
tvmgen_default_fused_nn_contrib_conv2d_winograd_without_weight_transform_add_add_nn_relu_1_kernel0:
.text.tvmgen_default_fused_nn_contrib_conv2d_winograd_without_weight_transform_add_add_nn_relu_1_kernel0:
        /* <DEDUP_REMOVED lines=126> */
.L_x_184:
        /* <DEDUP_REMOVED lines=10> */
.L_x_258:


//--------------------- .text.tvmgen_default_fused_nn_contrib_conv2d_winograd_without_weight_transform_add_kernel0 --------------------------
	.section	.text.tvmgen_default_fused_nn_contrib_conv2d_winograd_without_weight_transform_add_kernel0,"ax",@progbits
	.align	128
        .global         tvmgen_default_fused_nn_contrib_conv2d_winograd_without_weight_transform_add_kernel0
        .type           tvmgen_default_fused_nn_contrib_conv2d_winograd_without_weight_transform_add_kernel0,@function
        .size           tvmgen_default_fused_nn_contrib_conv2d_winograd_without_weight_transform_add_kernel0,(.L_x_259 - tvmgen_default_fused_nn_contrib_conv2d_winograd_without_weight_transform_add_kernel0)
        .other          tvmgen_default_fused_nn_contrib_conv2d_winograd_without_weight_transform_add_kernel0,@"STO_CUDA_ENTRY STV_DEFAULT"
tvmgen_default_fused_nn_contrib_conv2d_winograd_without_weight_transform_add_kernel0:
.text.tvmgen_default_fused_nn_contrib_conv2d_winograd_without_weight_transform_add_kernel0:
        /* <DEDUP_REMOVED lines=855> */
.L_x_185:
        /* <DEDUP_REMOVED lines=9> */
.L_x_259:


//--------------------- .text.tvmgen_default_fused_nn_contrib_conv2d_winograd_without_weight_transform_add_2_kernel1 --------------------------
	.section	.text.tvmgen_default_fused_nn_contrib_conv2d_winograd_without_weight_transform_add_2_kernel1,"ax",@progbits
	.align	128
        .global         tvmgen_default_fused_nn_contrib_conv2d_winograd_without_weight_transform_add_2_kernel1
        .type           tvmgen_default_fused_nn_contrib_conv2d_winograd_without_weight_transform_add_2_kernel1,@function
        .size           tvmgen_default_fused_nn_contrib_conv2d_winograd_without_weight_transform_add_2_kernel1,(.L_x_260 - tvmgen_default_fused_nn_contrib_conv2d_winograd_without_weight_transform_add_2_kernel1)
        .other          tvmgen_default_fused_nn_contrib_conv2d_winograd_without_weight_transform_add_2_kernel1,@"STO_CUDA_ENTRY STV_DEFAULT"
tvmgen_default_fused_nn_contrib_conv2d_winograd_without_weight_transform_add_2_kernel1:
.text.tvmgen_default_fused_nn_contrib_conv2d_winograd_without_weight_transform_add_2_kernel1:
        /* <DEDUP_REMOVED lines=45> */
.L_x_186:
        /* <DEDUP_REMOVED lines=235> */
.L_x_187:
        /* <DEDUP_REMOVED lines=16> */
.L_x_260:


//--------------------- .text.tvmgen_default_fused_nn_contrib_conv2d_winograd_without_weight_transform_add_kernel2 --------------------------
	.section	.text.tvmgen_default_fused_nn_contrib_conv2d_winograd_without_weight_transform_add_kernel2,"ax",@progbits
	.align	128
        .global         tvmgen_default_fused_nn_contrib_conv2d_winograd_without_weight_transform_add_kernel2
        .type           tvmgen_default_fused_nn_contrib_conv2d_winograd_without_weight_transform_add_kernel2,@function
        .size           tvmgen_default_fused_nn_contrib_conv2d_winograd_without_weight_transform_add_kernel2,(.L_x_261 - tvmgen_default_fused_nn_contrib_conv2d_winograd_without_weight_transform_add_kernel2)
        .other          tvmgen_default_fused_nn_contrib_conv2d_winograd_without_weight_transform_add_kernel2,@"STO_CUDA_ENTRY STV_DEFAULT"
tvmgen_default_fused_nn_contrib_conv2d_winograd_without_weight_transform_add_kernel2:
.text.tvmgen_default_fused_nn_contrib_conv2d_winograd_without_weight_transform_add_kernel2:
        /* <DEDUP_REMOVED lines=23> */
[----:B------:R-:W5:Y:S01]  /*0170*/  LDG.E.CONSTANT R14, desc[UR4][R2.64+0x86c00] ;  /* 0x086c0004020e7981 */ /* 0x000f62000c1e9900 */
[----:B0-----:R-:W-:Y:S02]  /*0180*/  SHF.R.U32.HI R20, RZ, 0x1, R11 ;  /* 0x00000001ff147819 */ /* 0x001fe4000001160b */
[----:B------:R-:W-:-:S05]  /*0190*/  LOP3.LUT R22, R22, R11, RZ, 0xfc, !PT ;  /* 0x0000000b16167212 */ /* 0x000fca00078efcff */
[----:B------:R-:W-:Y:S02]  /*01a0*/  IMAD R21, R21, -0x7e, R22 ;  /* 0xffffff8215157824 */ /* 0x000fe400078e0216 */
[----:B--2---:R-:W-:Y:S01]  /*01b0*/  FADD R11, RZ, R5 ;  /* 0x00000005ff0b7221 */ /* 0x004fe20000000000 */
[----:B------:R-:W-:Y:S01]  /*01c0*/  LOP3.LUT R5, R15, R20, RZ, 0xfc, !PT ;  /* 0x000000140f057212 */ /* 0x000fe200078efcff */
[--C-:B---3--:R-:W-:Y:S01]  /*01d0*/  FADD R15, RZ, -R16.reuse ;  /* 0x80000010ff0f7221 */ /* 0x108fe20000000000 */
[--C-:B------:R-:W-:Y:S01]  /*01e0*/  FADD R17, RZ, R16.reuse ;  /* 0x00000010ff117221 */ /* 0x100fe20000000000 */
[----:B------:R-:W-:Y:S02]  /*01f0*/  FADD R11, R11, R16 ;  /* 0x000000100b0b7221 */ /* 0x000fe40000000000 */
[C---:B----4-:R-:W-:Y:S01]  /*0200*/  FADD R16, R18.reuse, R15 ;  /* 0x0000000f12107221 */ /* 0x050fe20000000000 */
[----:B------:R-:W-:Y:S01]  /*0210*/  FADD R20, R18, R17 ;  /* 0x0000001112147221 */ /* 0x000fe20000000000 */
[----:B------:R-:W-:-:S02]  /*0220*/  FADD R18, R11, R18 ;  /* 0x000000120b127221 */ /* 0x000fc40000000000 */
[C---:B-----5:R-:W-:Y:S01]  /*0230*/  FFMA R22, R13.reuse, 0.125, R16 ;  /* 0x3e0000000d167823 */ /* 0x060fe20000000010 */
[C---:B------:R-:W-:Y:S01]  /*0240*/  FFMA R20, R13.reuse, 0.25, R20 ;  /* 0x3e8000000d147823 */ /* 0x040fe20000000014 */
[----:B------:R-:W-:Y:S01]  /*0250*/  FADD R18, R18, R13 ;  /* 0x0000000d12127221 */ /* 0x000fe20000000000 */
[----:B------:R-:W-:Y:S01]  /*0260*/  FFMA R16, R13, 0.5, R16 ;  /* 0x3f0000000d107823 */ /* 0x000fe20000000010 */
[C-C-:B------:R-:W-:Y:S01]  /*0270*/  FADD R15, R9.reuse, R9.reuse ;  /* 0x00000009090f7221 */ /* 0x140fe20000000000 */
[C---:B------:R-:W-:Y:S01]  /*0280*/  FFMA R17, R9.reuse, -8, R22 ;  /* 0xc100000009117823 */ /* 0x040fe20000000016 */
[----:B------:R-:W-:Y:S01]  /*0290*/  FFMA R13, R9, 4, R20 ;  /* 0x40800000090d7823 */ /* 0x000fe20000000014 */
[----:B------:R-:W-:Y:S01]  /*02a0*/  FADD R9, R18, R9 ;  /* 0x0000000912097221 */ /* 0x000fe20000000000 */
[----:B------:R-:W2:Y:S01]  /*02b0*/  LDG.E.CONSTANT R11, desc[UR4][R2.64+0x9f400] ;  /* 0x09f40004020b7981 */ /* 0x000ea2000c1e9900 */
[----:B------:R-:W-:Y:S01]  /*02c0*/  FADD R15, R16, -R15 ;  /* 0x8000000f100f7221 */ /* 0x000fe20000000000 */
[----:B------:R-:W-:Y:S01]  /*02d0*/  FADD R17, R17, R4 ;  /* 0x0000000411117221 */ /* 0x000fe20000000000 */
[--C-:B------:R-:W-:Y:S01]  /*02e0*/  FADD R19, RZ, -R6.reuse ;  /* 0x80000006ff137221 */ /* 0x100fe20000000000 */
[--C-:B------:R-:W-:Y:S01]  /*02f0*/  FADD R23, RZ, R6.reuse ;  /* 0x00000006ff177221 */ /* 0x100fe20000000000 */
[----:B------:R-:W-:Y:S01]  /*0300*/  FADD R9, R9, R6 ;  /* 0x0000000609097221 */ /* 0x000fe20000000000 */
        /* <DEDUP_REMOVED lines=9> */
[----:B------:R-:W4:Y:S01]  /*03a0*/  LDG.E.CONSTANT R6, desc[UR4][R2.64+0xb7c00] ;  /* 0x0b7c000402067981 */ /* 0x000f22000c1e9900 */
[----:B------:R-:W-:-:S02]  /*03b0*/  FADD R17, -R7, R28 ;  /* 0x0000001c07117221 */ /* 0x000fc40000000100 */
[C-C-:B------:R-:W-:Y:S01]  /*03c0*/  FADD R29, -R7.reuse, R0.reuse ;  /* 0x00000000071d7221 */ /* 0x140fe20000000100 */
[C---:B------:R-:W-:Y:S01]  /*03d0*/  FADD R23, R7.reuse, R0 ;  /* 0x0000000007177221 */ /* 0x040fe20000000000 */
[----:B------:R-:W5:Y:S01]  /*03e0*/  LDG.E.CONSTANT R9, desc[UR4][R2.64+0xc4000] ;  /* 0x0c40000402097981 */ /* 0x000f62000c1e9900 */
[C---:B------:R-:W-:Y:S01]  /*03f0*/  FADD R0, R7.reuse, R26 ;  /* 0x0000001a07007221 */ /* 0x040fe20000000000 */
[C---:B------:R-:W-:Y:S01]  /*0400*/  FADD R27, R7.reuse, R28 ;  /* 0x0000001c071b7221 */ /* 0x040fe20000000000 */
[C---:B------:R-:W-:Y:S01]  /*0410*/  FADD R24, -R7.reuse, R24 ;  /* 0x0000001807187221 */ /* 0x040fe20000000100 */
[C---:B------:R-:W-:Y:S01]  /*0420*/  FADD R15, R7.reuse, R18 ;  /* 0x00000012070f7221 */ /* 0x040fe20000000000 */
[C---:B------:R-:W-:Y:S01]  /*0430*/  FADD R16, R7.reuse, R16 ;  /* 0x0000001007107221 */ /* 0x040fe20000000000 */
[----:B------:R-:W-:Y:S01]  /*0440*/  FADD R25, R7, R20 ;  /* 0x0000001407197221 */ /* 0x000fe20000000000 */
[----:B------:R-:W-:Y:S01]  /*0450*/  FADD R7, R22, R7 ;  /* 0x0000000716077221 */ /* 0x000fe20000000000 */
[----:B------:R-:W-:Y:S01]  /*0460*/  FADD R18, R8, R8 ;  /* 0x0000000808127221 */ /* 0x000fe20000000000 */
[C---:B------:R-:W-:Y:S01]  /*0470*/  FFMA R13, R10.reuse, -0.5, R29 ;  /* 0xbf0000000a0d7823 */ /* 0x040fe2000000001d */
[C---:B------:R-:W-:Y:S01]  /*0480*/  FFMA R19, R10.reuse, 0.5, R27 ;  /* 0x3f0000000a137823 */ /* 0x040fe2000000001b */
[C---:B------:R-:W-:Y:S01]  /*0490*/  FFMA R20, R10.reuse, 0.5, R0 ;  /* 0x3f0000000a147823 */ /* 0x040fe20000000000 */
[C---:B------:R-:W-:Y:S01]  /*04a0*/  FFMA R17, R10.reuse, -0.25, R17 ;  /* 0xbe8000000a117823 */ /* 0x040fe20000000011 */
[C---:B------:R-:W-:Y:S01]  /*04b0*/  FFMA R23, R10.reuse, 0.25, R23 ;  /* 0x3e8000000a177823 */ /* 0x040fe20000000017 */
[C---:B------:R-:W-:Y:S01]  /*04c0*/  FFMA R29, R10.reuse, -0.125, R29 ;  /* 0xbe0000000a1d7823 */ /* 0x040fe2000000001d */
[C---:B------:R-:W-:Y:S01]  /*04d0*/  FFMA R27, R10.reuse, 0.125, R27 ;  /* 0x3e0000000a1b7823 */ /* 0x040fe2000000001b */
[C---:B------:R-:W-:Y:S01]  /*04e0*/  FADD R24, -R10.reuse, R24 ;  /* 0x000000180a187221 */ /* 0x040fe20000000100 */
[C---:B------:R-:W-:Y:S01]  /*04f0*/  FADD R15, R10.reuse, R15 ;  /* 0x0000000f0a0f7221 */ /* 0x040fe20000000000 */
[C---:B------:R-:W-:Y:S01]  /*0500*/  FFMA R16, R10.reuse, 0.25, R16 ;  /* 0x3e8000000a107823 */ /* 0x040fe20000000010 */
[----:B------:R-:W-:Y:S01]  /*0510*/  FFMA R25, R10, 0.125, R25 ;  /* 0x3e0000000a197823 */ /* 0x000fe20000000019 */
[----:B------:R-:W5:Y:S01]  /*0520*/  LDG.E.CONSTANT R0, desc[UR4][R2.64+0xd0400] ;  /* 0x0d04000402007981 */ /* 0x000f62000c1e9900 */
[----:B------:R-:W-:Y:S01]  /*0530*/  FADD R10, R7, R10 ;  /* 0x0000000a070a7221 */ /* 0x000fe20000000000 */
[C---:B------:R-:W-:Y:S01]  /*0540*/  FADD R13, R18.reuse, R13 ;  /* 0x0000000d120d7221 */ /* 0x040fe20000000000 */
[----:B------:R-:W-:Y:S01]  /*0550*/  FADD R19, -R18, R19 ;  /* 0x0000001312137221 */ /* 0x000fe20000000100 */
[----:B------:R-:W5:Y:S01]  /*0560*/  LDG.E.CONSTANT R7, desc[UR4][R2.64+0xdc800] ;  /* 0x0dc8000402077981 */ /* 0x000f62000c1e9900 */
[----:B------:R-:W-:Y:S01]  /*0570*/  FADD R20, R20, -R18 ;  /* 0x8000001214147221 */ /* 0x000fe20000000000 */
[----:B------:R-:W-:-:S02]  /*0580*/  FADD R15, R8, R15 ;  /* 0x0000000f080f7221 */ /* 0x000fc40000000000 */
[----:B------:R-:W5:Y:S01]  /*0590*/  LDG.E.CONSTANT R18, desc[UR4][R2.64+0xe8c00] ;  /* 0x0e8c000402127981 */ /* 0x000f62000c1e9900 */
[C---:B------:R-:W-:Y:S01]  /*05a0*/  FFMA R17, R8.reuse, -4, R17 ;  /* 0xc080000008117823 */ /* 0x040fe20000000011 */
[C---:B------:R-:W-:Y:S01]  /*05b0*/  FFMA R23, R8.reuse, 4, R23 ;  /* 0x4080000008177823 */ /* 0x040fe20000000017 */
[C---:B------:R-:W-:Y:S01]  /*05c0*/  FFMA R29, R8.reuse, 8, R29 ;  /* 0x41000000081d7823 */ /* 0x040fe2000000001d */
[C---:B------:R-:W-:Y:S01]  /*05d0*/  FFMA R27, R8.reuse, -8, R27 ;  /* 0xc1000000081b7823 */ /* 0x040fe2000000001b */
[C---:B------:R-:W-:Y:S01]  /*05e0*/  FADD R24, -R8.reuse, R24 ;  /* 0x0000001808187221 */ /* 0x040fe20000000100 */
[C---:B------:R-:W-:Y:S01]  /*05f0*/  FFMA R16, R8.reuse, 4, R16 ;  /* 0x4080000008107823 */ /* 0x040fe20000000010 */
[----:B------:R-:W-:Y:S01]  /*0600*/  FFMA R25, R8, -8, R25 ;  /* 0xc100000008197823 */ /* 0x000fe20000000019 */
[----:B------:R-:W-:Y:S01]  /*0610*/  FADD R10, R10, R8 ;  /* 0x000000080a0a7221 */ /* 0x000fe20000000000 */
[C---:B------:R-:W-:Y:S01]  /*0620*/  FADD R22, R12.reuse, R15 ;  /* 0x0000000f0c167221 */ /* 0x040fe20000000000 */
[----:B------:R-:W5:Y:S04]  /*0630*/  LDG.E.CONSTANT R8, desc[UR4][R2.64+0xf5000] ;  /* 0x0f50000402087981 */ /* 0x000f68000c1e9900 */
[----:B------:R-:W5:Y:S01]  /*0640*/  LDG.E.CONSTANT R15, desc[UR4][R2.64+0x101400] ;  /* 0x10140004020f7981 */ /* 0x000f62000c1e9900 */
[----:B------:R-:W-:Y:S01]  /*0650*/  FADD R24, R12, R24 ;  /* 0x000000180c187221 */ /* 0x000fe20000000000 */
[----:B------:R-:W-:-:S02]  /*0660*/  FADD R12, R10, R12 ;  /* 0x0000000c0a0c7221 */ /* 0x000fc40000000000 */
[----:B------:R-:W5:Y:S01]  /*0670*/  LDG.E.CONSTANT R10, desc[UR4][R2.64+0x10d800] ;  /* 0x10d80004020a7981 */ /* 0x000f62000c1e9900 */
[C---:B------:R-:W-:Y:S01]  /*0680*/  FADD R28, -R14.reuse, R29 ;  /* 0x0000001d0e1c7221 */ /* 0x040fe20000000100 */
[----:B------:R-:W-:Y:S01]  /*0690*/  FADD R26, R14, R27 ;  /* 0x0000001b0e1a7221 */ /* 0x000fe20000000000 */
[----:B------:R-:W-:Y:S01]  /*06a0*/  FADD R14, R25, R14 ;  /* 0x0000000e190e7221 */ /* 0x000fe20000000000 */
[C---:B--2---:R-:W-:Y:S01]  /*06b0*/  FADD R23, R11.reuse, R23 ;  /* 0x000000170b177221 */ /* 0x044fe20000000000 */
[C---:B------:R-:W-:Y:S01]  /*06c0*/  FADD R20, -R11.reuse, R20 ;  /* 0x000000140b147221 */ /* 0x040fe20000000100 */
[C---:B------:R-:W-:Y:S01]  /*06d0*/  FADD R17, R11.reuse, R17 ;  /* 0x000000110b117221 */ /* 0x040fe20000000000 */
[C---:B------:R-:W-:Y:S01]  /*06e0*/  FADD R27, -R11.reuse, R26 ;  /* 0x0000001a0b1b7221 */ /* 0x040fe20000000100 */
[C---:B------:R-:W-:Y:S01]  /*06f0*/  FADD R16, R11.reuse, R16 ;  /* 0x000000100b107221 */ /* 0x040fe20000000000 */
[C---:B------:R-:W-:Y:S01]  /*0700*/  FADD R19, -R11.reuse, R19 ;  /* 0x000000130b137221 */ /* 0x040fe20000000100 */
[C---:B------:R-:W-:Y:S01]  /*0710*/  FADD R14, -R11.reuse, R14 ;  /* 0x0000000e0b0e7221 */ /* 0x040fe20000000100 */
[C---:B------:R-:W-:Y:S01]  /*0720*/  FADD R13, -R11.reuse, R13 ;  /* 0x0000000d0b0d7221 */ /* 0x040fe20000000100 */
[C---:B------:R-:W-:Y:S01]  /*0730*/  FADD R25, -R11.reuse, R28 ;  /* 0x0000001c0b197221 */ /* 0x040fe20000000100 */
[C---:B------:R-:W-:Y:S01]  /*0740*/  FADD R29, R11.reuse, R24 ;  /* 0x000000180b1d7221 */ /* 0x040fe20000000000 */
[----:B------:R-:W-:Y:S01]  /*0750*/  FADD R22, R11, R22 ;  /* 0x000000160b167221 */ /* 0x000fe20000000000 */
[----:B---3--:R-:W-:Y:S01]  /*0760*/  FADD R23, R4, R23 ;  /* 0x0000001704177221 */ /* 0x008fe20000000000 */
[----:B------:R-:W-:Y:S01]  /*0770*/  FADD R11, R12, R11 ;  /* 0x0000000b0c0b7221 */ /* 0x000fe20000000000 */
        /* <DEDUP_REMOVED lines=8> */
[----:B----4-:R-:W-:Y:S01]  /*0800*/  FFMA R12, R6, 0.25, R23 ;  /* 0x3e800000060c7823 */ /* 0x010fe20000000017 */
[C---:B------:R-:W-:Y:S01]  /*0810*/  FADD R13, R4.reuse, R13 ;  /* 0x0000000d040d7221 */ /* 0x040fe20000000000 */
[----:B------:R-:W-:Y:S01]  /*0820*/  FADD R22, R4, R22 ;  /* 0x0000001604167221 */ /* 0x000fe20000000000 */
[----:B------:R-:W-:Y:S01]  /*0830*/  FADD R11, R11, R4 ;  /* 0x000000040b0b7221 */ /* 0x000fe20000000000 */
[C---:B------:R-:W-:Y:S01]  /*0840*/  FFMA R23, R6.reuse, 0.5, R20 ;  /* 0x3f00000006177823 */ /* 0x040fe20000000014 */
[C---:B------:R-:W-:Y:S01]  /*0850*/  FFMA R4, R6.reuse, 0.25, R17 ;  /* 0x3e80000006047823 */ /* 0x040fe20000000011 */
[C---:B------:R-:W-:Y:S01]  /*0860*/  FFMA R26, R6.reuse, 0.125, R27 ;  /* 0x3e000000061a7823 */ /* 0x040fe2000000001b */
[C---:B------:R-:W-:Y:S01]  /*0870*/  FFMA R20, R6.reuse, 0.25, R16 ;  /* 0x3e80000006147823 */ /* 0x040fe20000000010 */
[C---:B------:R-:W-:Y:S01]  /*0880*/  FFMA R19, R6.reuse, 0.5, R19 ;  /* 0x3f00000006137823 */ /* 0x040fe20000000013 */
[C---:B------:R-:W-:Y:S01]  /*0890*/  FFMA R17, R6.reuse, 0.125, R14 ;  /* 0x3e00000006117823 */ /* 0x040fe2000000000e */
[C---:B-----5:R-:W-:Y:S01]  /*08a0*/  FADD R16, R9.reuse, R9 ;  /* 0x0000000909107221 */ /* 0x060fe20000000000 */
[C---:B------:R-:W-:Y:S01]  /*08b0*/  FFMA R24, R6.reuse, 0.125, R25 ;  /* 0x3e00000006187823 */ /* 0x040fe20000000019 */
[C---:B------:R-:W-:Y:S01]  /*08c0*/  FADD R28, R6.reuse, R29 ;  /* 0x0000001d061c7221 */ /* 0x040fe20000000000 */
[C---:B------:R-:W-:Y:S01]  /*08d0*/  FFMA R13, R6.reuse, 0.5, R13 ;  /* 0x3f000000060d7823 */ /* 0x040fe2000000000d */
[----:B------:R-:W-:Y:S01]  /*08e0*/  FADD R22, R6, R22 ;  /* 0x0000001606167221 */ /* 0x000fe20000000000 */
[----:B------:R-:W-:Y:S01]  /*08f0*/  FADD R14, R9, R9 ;  /* 0x00000009090e7221 */ /* 0x000fe20000000000 */
[----:B------:R-:W-:Y:S01]  /*0900*/  FADD R6, R11, R6 ;  /* 0x000000060b067221 */ /* 0x000fe20000000000 */
[C---:B------:R-:W-:Y:S01]  /*0910*/  FFMA R25, R9.reuse, -8, R26 ;  /* 0xc100000009197823 */ /* 0x040fe2000000001a */
[C---:B------:R-:W-:Y:S01]  /*0920*/  FADD R11, -R16.reuse, R19 ;  /* 0x00000013100b7221 */ /* 0x040fe20000000100 */
[C---:B------:R-:W-:Y:S01]  /*0930*/  FFMA R17, R9.reuse, -8, R17 ;  /* 0xc100000009117823 */ /* 0x040fe20000000011 */
[C---:B------:R-:W-:Y:S01]  /*0940*/  FFMA R19, R9.reuse, -8, R24 ;  /* 0xc100000009137823 */ /* 0x040fe20000000018 */
[----:B------:R-:W-:Y:S01]  /*0950*/  FADD R28, R9, R28 ;  /* 0x0000001c091c7221 */ /* 0x000fe20000000000 */
[----:B------:R-:W-:Y:S01]  /*0960*/  FADD R14, R23, -R14 ;  /* 0x8000000e170e7221 */ /* 0x000fe20000000000 */
[----:B------:R-:W-:Y:S01]  /*0970*/  FADD R13, -R16, R13 ;  /* 0x0000000d100d7221 */ /* 0x000fe20000000100 */
[C---:B------:R-:W-:Y:S01]  /*0980*/  FFMA R23, R9.reuse, 4, R4 ;  /* 0x4080000009177823 */ /* 0x040fe20000000004 */
[C---:B------:R-:W-:Y:S01]  /*0990*/  FADD R22, R9.reuse, R22 ;  /* 0x0000001609167221 */ /* 0x040fe20000000000 */
[----:B------:R-:W-:Y:S01]  /*09a0*/  FADD R24, R0, R25 ;  /* 0x0000001900187221 */ /* 0x000fe20000000000 */
[----:B------:R-:W-:Y:S01]  /*09b0*/  FFMA R16, R9, 4, R12 ;  /* 0x4080000009107823 */ /* 0x000fe2000000000c */
[----:B------:R-:W-:Y:S01]  /*09c0*/  FADD R4, R6, R9 ;  /* 0x0000000906047221 */ /* 0x000fe20000000000 */
[----:B------:R-:W-:Y:S01]  /*09d0*/  FADD R25, R17, R0 ;  /* 0x0000000011197221 */ /* 0x000fe20000000000 */
[----:B------:R-:W-:Y:S01]  /*09e0*/  FADD R19, R0, R19 ;  /* 0x0000001300137221 */ /* 0x000fe20000000000 */
[----:B------:R-:W-:Y:S01]  /*09f0*/  FFMA R17, R7, 0.5, R28 ;  /* 0x3f00000007117823 */ /* 0x000fe2000000001c */
[----:B------:R-:W-:Y:S01]  /*0a00*/  FFMA R29, R9, 4, R20 ;  /* 0x40800000091d7823 */ /* 0x000fe20000000014 */
[C---:B------:R-:W-:Y:S01]  /*0a10*/  FFMA R20, R7.reuse, 0.25, R22 ;  /* 0x3e80000007147823 */ /* 0x040fe20000000016 */
[----:B------:R-:W-:Y:S01]  /*0a20*/  FFMA R27, R7, 0.125, R28 ;  /* 0x3e000000071b7823 */ /* 0x000fe2000000001c */
[----:B------:R-:W-:Y:S01]  /*0a30*/  FFMA R12, R18, -0.25, R11 ;  /* 0xbe800000120c7823 */ /* 0x000fe2000000000b */
[----:B------:R-:W-:Y:S01]  /*0a40*/  FADD R4, R4, R7 ;  /* 0x0000000704047221 */ /* 0x000fe20000000000 */
[C---:B------:R-:W-:Y:S01]  /*0a50*/  FFMA R11, R18.reuse, 0.25, R16 ;  /* 0x3e800000120b7823 */ /* 0x040fe20000000010 */
[C---:B------:R-:W-:Y:S01]  /*0a60*/  FFMA R9, R18.reuse, -0.5, R13 ;  /* 0xbf00000012097823 */ /* 0x040fe2000000000d */
[C---:B------:R-:W-:Y:S01]  /*0a70*/  FFMA R0, R18.reuse, 0.5, R23 ;  /* 0x3f00000012007823 */ /* 0x040fe20000000017 */
[C---:B------:R-:W-:Y:S01]  /*0a80*/  FFMA R16, R18.reuse, -0.5, R19 ;  /* 0xbf00000012107823 */ /* 0x040fe20000000013 */
[C---:B------:R-:W-:Y:S01]  /*0a90*/  FFMA R17, R18.reuse, 0.5, R17 ;  /* 0x3f00000012117823 */ /* 0x040fe20000000011 */
        /* <DEDUP_REMOVED lines=15> */
[----:B------:R-:W-:Y:S01]  /*0b90*/  FFMA R19, R8, 0.125, R19 ;  /* 0x3e00000008137823 */ /* 0x000fe20000000013 */
[----:B------:R-:W2:Y:S02]  /*0ba0*/  LDG.E.CONSTANT R6, desc[UR4][R2.64+0x126000] ;  /* 0x1260000402067981 */ /* 0x000ea4000c1e9900 */
[C---:B------:R-:W-:Y:S01]  /*0bb0*/  FFMA R9, R4.reuse, 0.5, R9 ;  /* 0x3f00000004097823 */ /* 0x040fe20000000009 */
[C---:B------:R-:W-:Y:S01]  /*0bc0*/  FFMA R0, R4.reuse, 0.25, R0 ;  /* 0x3e80000004007823 */ /* 0x040fe20000000000 */
[C---:B------:R-:W-:Y:S01]  /*0bd0*/  FFMA R16, R4.reuse, 0.125, R16 ;  /* 0x3e00000004107823 */ /* 0x040fe20000000010 */
[----:B------:R-:W-:Y:S01]  /*0be0*/  FADD R17, R4, R17 ;  /* 0x0000001104117221 */ /* 0x000fe20000000000 */
[C---:B------:R-:W-:Y:S01]  /*0bf0*/  FMUL R4, R15.reuse, 0.125 ;  /* 0x3e0000000f047820 */ /* 0x040fe20000400000 */
[C---:B------:R-:W-:Y:S01]  /*0c00*/  FADD R14, R8.reuse, R14 ;  /* 0x0000000e080e7221 */ /* 0x040fe20000000000 */
[C---:B------:R-:W-:Y:S01]  /*0c10*/  FFMA R7, R8.reuse, 0.125, R7 ;  /* 0x3e00000008077823 */ /* 0x040fe20000000007 */
[----:B------:R-:W-:Y:S01]  /*0c20*/  FFMA R23, R8, 0.125, R23 ;  /* 0x3e00000008177823 */ /* 0x000fe20000000017 */
[----:B------:R-:W-:Y:S01]  /*0c30*/  FFMA R22, R4, 0.125, R19 ;  /* 0x3e00000004167823 */ /* 0x000fe20000000013 */
[C---:B------:R-:W-:Y:S01]  /*0c40*/  FMUL R19, R15.reuse, 0.5 ;  /* 0x3f0000000f137820 */ /* 0x040fe20000400000 */
[C---:B------:R-:W-:Y:S01]  /*0c50*/  FFMA R12, R8.reuse, 0.25, R12 ;  /* 0x3e800000080c7823 */ /* 0x040fe2000000000c */
[C---:B------:R-:W-:Y:S01]  /*0c60*/  FFMA R11, R8.reuse, 0.25, R11 ;  /* 0x3e800000080b7823 */ /* 0x040fe2000000000b */
[----:B------:R-:W-:Y:S01]  /*0c70*/  FFMA R24, R8, 0.25, R24 ;  /* 0x3e80000008187823 */ /* 0x000fe20000000018 */
[----:B------:R-:W-:Y:S01]  /*0c80*/  FADD R14, R14, R19 ;  /* 0x000000130e0e7221 */ /* 0x000fe20000000000 */
[----:B------:R-:W3:Y:S04]  /*0c90*/  LDG.E.CONSTANT R20, desc[UR4][R2.64+0x132400] ;  /* 0x1324000402147981 */ /* 0x000ee8000c1e9900 */
[----:B------:R-:W4:Y:S01]  /*0ca0*/  LDG.E.CONSTANT R19, desc[UR4][R2.64+0x119c00] ;  /* 0x119c000402137981 */ /* 0x000f22000c1e9900 */
[C---:B------:R-:W-:Y:S01]  /*0cb0*/  FFMA R27, R8.reuse, 0.125, R27 ;  /* 0x3e000000081b7823 */ /* 0x040fe2000000001b */
[C---:B------:R-:W-:Y:S01]  /*0cc0*/  FADD R25, R8.reuse, R25 ;  /* 0x0000001908197221 */ /* 0x040fe20000000000 */
[C---:B------:R-:W-:Y:S01]  /*0cd0*/  FFMA R13, R8.reuse, 0.25, R13 ;  /* 0x3e800000080d7823 */ /* 0x040fe2000000000d */
[----:B------:R-:W-:Y:S01]  /*0ce0*/  FADD R29, R8, R29 ;  /* 0x0000001d081d7221 */ /* 0x000fe20000000000 */
[----:B------:R-:W-:Y:S01]  /*0cf0*/  FADD R8, R18, R8 ;  /* 0x0000000812087221 */ /* 0x000fe20000000000 */
[----:B------:R-:W-:Y:S01]  /*0d00*/  FMUL R18, R15, 0.25 ;  /* 0x3e8000000f127820 */ /* 0x000fe20000400000 */
[C---:B------:R-:W-:Y:S01]  /*0d10*/  FFMA R7, R4.reuse, 0.5, R7 ;  /* 0x3f00000004077823 */ /* 0x040fe20000000007 */
[C---:B------:R-:W-:Y:S01]  /*0d20*/  FFMA R23, R4.reuse, 0.25, R23 ;  /* 0x3e80000004177823 */ /* 0x040fe20000000017 */
[----:B------:R-:W-:Y:S01]  /*0d30*/  FADD R27, R4, R27 ;  /* 0x0000001b041b7221 */ /* 0x000fe20000000000 */
[----:B------:R-:W-:Y:S01]  /*0d40*/  FADD R25, R25, R4 ;  /* 0x0000000419197221 */ /* 0x000fe20000000000 */
[----:B------:R-:W-:Y:S01]  /*0d50*/  FMUL R4, R10, 0.5 ;  /* 0x3f0000000a047820 */ /* 0x000fe20000400000 */
[C---:B------:R-:W-:Y:S01]  /*0d60*/  FFMA R12, R18.reuse, 0.5, R12 ;  /* 0x3f000000120c7823 */ /* 0x040fe2000000000c */
[C---:B------:R-:W-:Y:S01]  /*0d70*/  FFMA R11, R18.reuse, 0.25, R11 ;  /* 0x3e800000120b7823 */ /* 0x040fe2000000000b */
[C---:B------:R-:W-:Y:S01]  /*0d80*/  FFMA R24, R18.reuse, 0.125, R24 ;  /* 0x3e00000012187823 */ /* 0x040fe20000000018 */
[----:B------:R-:W-:Y:S01]  /*0d90*/  FADD R13, R18, R13 ;  /* 0x0000000d120d7221 */ /* 0x000fe20000000000 */
[----:B------:R-:W-:Y:S01]  /*0da0*/  FADD R29, R29, R18 ;  /* 0x000000121d1d7221 */ /* 0x000fe20000000000 */
[C---:B------:R-:W-:Y:S01]  /*0db0*/  FADD R18, R4.reuse, R4 ;  /* 0x0000000404127221 */ /* 0x040fe20000000000 */
[C---:B------:R-:W-:Y:S01]  /*0dc0*/  FFMA R0, R4.reuse, 4, R0 ;  /* 0x4080000004007823 */ /* 0x040fe20000000000 */
[----:B------:R-:W-:Y:S01]  /*0dd0*/  FFMA R16, R4, -8, R16 ;  /* 0xc100000004107823 */ /* 0x000fe20000000010 */
[----:B------:R-:W-:Y:S01]  /*0de0*/  FADD R17, R17, R4 ;  /* 0x0000000411117221 */ /* 0x000fe20000000000 */
[----:B------:R-:W-:Y:S01]  /*0df0*/  FMUL R4, R10, 0.25 ;  /* 0x3e8000000a047820 */ /* 0x000fe20000400000 */
[----:B------:R-:W-:-:S03]  /*0e00*/  FADD R15, R8, R15 ;  /* 0x0000000f080f7221 */ /* 0x000fc60000000000 */
[C---:B------:R-:W-:Y:S01]  /*0e10*/  FADD R8, R4.reuse, R4 ;  /* 0x0000000404087221 */ /* 0x040fe20000000000 */
[C---:B------:R-:W-:Y:S01]  /*0e20*/  FFMA R11, R4.reuse, 4, R11 ;  /* 0x40800000040b7823 */ /* 0x040fe2000000000b */
[----:B------:R-:W-:Y:S01]  /*0e30*/  FFMA R24, R4, -8, R24 ;  /* 0xc100000004187823 */ /* 0x000fe20000000018 */
[----:B------:R-:W-:Y:S01]  /*0e40*/  FADD R13, R13, R4 ;  /* 0x000000040d0d7221 */ /* 0x000fe20000000000 */
[----:B------:R-:W-:Y:S01]  /*0e50*/  FMUL R4, R10, 0.125 ;  /* 0x3e0000000a047820 */ /* 0x000fe20000400000 */
[----:B------:R-:W-:-:S03]  /*0e60*/  FADD R12, R12, -R8 ;  /* 0x800000080c0c7221 */ /* 0x000fc60000000000 */
[----:B------:R-:W-:-:S04]  /*0e70*/  FADD R8, R4, R4 ;  /* 0x0000000404087221 */ /* 0x000fc80000000000 */
[----:B------:R-:W-:Y:S02]  /*0e80*/  FADD R7, R7, -R8 ;  /* 0x8000000807077221 */ /* 0x000fe40000000000 */
[----:B------:R-:W5:Y:S01]  /*0e90*/  LDG.E.CONSTANT R8, desc[UR4][R2.64+0x13e800] ;  /* 0x13e8000402087981 */ /* 0x000f62000c1e9900 */
[C---:B------:R-:W-:Y:S01]  /*0ea0*/  FFMA R23, R4.reuse, 4, R23 ;  /* 0x4080000004177823 */ /* 0x040fe20000000017 */
[----:B------:R-:W-:Y:S01]  /*0eb0*/  FFMA R22, R4, -8, R22 ;  /* 0xc100000004167823 */ /* 0x000fe20000000016 */
[----:B------:R-:W-:Y:S01]  /*0ec0*/  FADD R27, R27, R4 ;  /* 0x000000041b1b7221 */ /* 0x000fe20000000000 */
[----:B------:R-:W-:-:S04]  /*0ed0*/  FADD R4, R10, R10 ;  /* 0x0000000a0a047221 */ /* 0x000fc80000000000 */
[----:B------:R-:W-:Y:S02]  /*0ee0*/  FADD R14, R14, -R4 ;  /* 0x800000040e0e7221 */ /* 0x000fe40000000000 */
[----:B------:R-:W5:Y:S01]  /*0ef0*/  LDG.E.CONSTANT R4, desc[UR4][R2.64+0x14ac00] ;  /* 0x14ac000402047981 */ /* 0x000f62000c1e9900 */
[----:B------:R-:W-:Y:S01]  /*0f00*/  FADD R9, R9, -R18 ;  /* 0x8000001209097221 */ /* 0x000fe20000000000 */
[C---:B------:R-:W-:Y:S01]  /*0f10*/  FFMA R18, R10.reuse, -8, R25 ;  /* 0xc10000000a127823 */ /* 0x040fe20000000019 */
[----:B------:R-:W-:Y:S02]  /*0f20*/  FADD R25, R15, R10 ;  /* 0x0000000a0f197221 */ /* 0x000fe40000000000 */
[----:B------:R-:W5:Y:S01]  /*0f30*/  LDG.E.CONSTANT R15, desc[UR4][R2.64+0x157000] ;  /* 0x15700004020f7981 */ /* 0x000f62000c1e9900 */
[----:B------:R-:W-:Y:S01]  /*0f40*/  FFMA R29, R10, 4, R29 ;  /* 0x408000000a1d7823 */ /* 0x000fe2000000001d */
[C-C-:B--2---:R-:W-:Y:S01]  /*0f50*/  FADD R10, R6.reuse, R6.reuse ;  /* 0x00000006060a7221 */ /* 0x144fe20000000000 */
[C---:B------:R-:W-:Y:S01]  /*0f60*/  FFMA R13, R6.reuse, 4, R13 ;  /* 0x40800000060d7823 */ /* 0x040fe2000000000d */
[----:B------:R-:W-:Y:S01]  /*0f70*/  FFMA R27, R6, -8, R27 ;  /* 0xc1000000061b7823 */ /* 0x000fe2000000001b */
[----:B------:R-:W-:Y:S01]  /*0f80*/  FADD R6, R25, R6 ;  /* 0x0000000619067221 */ /* 0x000fe20000000000 */
[----:B------:R-:W-:Y:S01]  /*0f90*/  FADD R10, R17, -R10 ;  /* 0x8000000a110a7221 */ /* 0x000fe20000000000 */
[C---:B----4-:R-:W-:Y:S01]  /*0fa0*/  FFMA R16, R19.reuse, 0.5, R16 ;  /* 0x3f00000013107823 */ /* 0x050fe20000000010 */
[C---:B------:R-:W-:Y:S01]  /*0fb0*/  FFMA R17, R19.reuse, 0.25, R24 ;  /* 0x3e80000013117823 */ /* 0x040fe20000000018 */
[----:B------:R-:W-:Y:S01]  /*0fc0*/  FFMA R25, R19, 0.125, R22 ;  /* 0x3e00000013197823 */ /* 0x000fe20000000016 */
[----:B------:R-:W-:Y:S01]  /*0fd0*/  FADD R19, R18, R19 ;  /* 0x0000001312137221 */ /* 0x000fe20000000000 */
[C---:B---3--:R-:W-:Y:S01]  /*0fe0*/  FFMA R12, R20.reuse, -4, R12 ;  /* 0xc0800000140c7823 */ /* 0x048fe2000000000c */
[----:B------:R-:W2:Y:S01]  /*0ff0*/  LDG.E.CONSTANT R18, desc[UR4][R2.64+0x163400] ;  /* 0x1634000402127981 */ /* 0x000ea2000c1e9900 */
[C---:B------:R-:W-:Y:S01]  /*1000*/  FADD R22, R20.reuse, R20 ;  /* 0x0000001414167221 */ /* 0x040fe20000000000 */
[C---:B------:R-:W-:Y:S01]  /*1010*/  FFMA R11, R20.reuse, 4, R11 ;  /* 0x40800000140b7823 */ /* 0x040fe2000000000b */
[C---:B------:R-:W-:Y:S01]  /*1020*/  FFMA R7, R20.reuse, 8, R7 ;  /* 0x4100000014077823 */ /* 0x040fe20000000007 */
[C---:B------:R-:W-:Y:S01]  /*1030*/  FFMA R23, R20.reuse, -8, R23 ;  /* 0xc100000014177823 */ /* 0x040fe20000000017 */
        /* <DEDUP_REMOVED lines=8> */
[C---:B------:R-:W-:Y:S01]  /*10c0*/  FADD R9, R22.reuse, R9 ;  /* 0x0000000916097221 */ /* 0x040fe20000000000 */
[C---:B------:R-:W-:Y:S01]  /*10d0*/  FADD R0, -R22.reuse, R0 ;  /* 0x0000000016007221 */ /* 0x040fe20000000100 */
[----:B------:R-:W-:Y:S01]  /*10e0*/  FADD R16, R22, R16 ;  /* 0x0000001016107221 */ /* 0x000fe20000000000 */
[----:B------:R-:W-:Y:S01]  /*10f0*/  FADD R10, R10, -R22 ;  /* 0x800000160a0a7221 */ /* 0x000fe20000000000 */
[----:B------:R-:W3:Y:S01]  /*1100*/  LDG.E.CONSTANT R24, desc[UR4][R2.64+0x16f800] ;  /* 0x16f8000402187981 */ /* 0x000ee2000c1e9900 */
[----:B-----5:R-:W-:-:S04]  /*1110*/  FADD R6, R8, R8 ;  /* 0x0000000808067221 */ /* 0x020fc80000000000 */
[C---:B------:R-:W-:Y:S01]  /*1120*/  FADD R9, -R6.reuse, R9 ;  /* 0x0000000906097221 */ /* 0x040fe20000000100 */
[C---:B------:R-:W-:Y:S01]  /*1130*/  FADD R0, -R6.reuse, R0 ;  /* 0x0000000006007221 */ /* 0x040fe20000000100 */
[----:B------:R-:W-:Y:S01]  /*1140*/  FADD R16, -R6, R16 ;  /* 0x0000001006107221 */ /* 0x000fe20000000100 */
[----:B------:R-:W-:Y:S02]  /*1150*/  FADD R10, R10, -R6 ;  /* 0x800000060a0a7221 */ /* 0x000fe40000000000 */
[----:B------:R-:W4:Y:S01]  /*1160*/  LDG.E.CONSTANT R6, desc[UR4][R2.64+0x17bc00] ;  /* 0x17bc000402067981 */ /* 0x000f22000c1e9900 */
[C---:B------:R-:W-:Y:S01]  /*1170*/  FFMA R12, R8.reuse, 4, R12 ;  /* 0x40800000080c7823 */ /* 0x040fe2000000000c */
[C---:B------:R-:W-:Y:S01]  /*1180*/  FFMA R11, R8.reuse, 4, R11 ;  /* 0x40800000080b7823 */ /* 0x040fe2000000000b */
[C---:B------:R-:W-:Y:S01]  /*1190*/  FFMA R7, R8.reuse, -8, R7 ;  /* 0xc100000008077823 */ /* 0x040fe20000000007 */
[C---:B------:R-:W-:Y:S01]  /*11a0*/  FFMA R23, R8.reuse, -8, R23 ;  /* 0xc100000008177823 */ /* 0x040fe20000000017 */
[C---:B------:R-:W-:Y:S01]  /*11b0*/  FFMA R17, R8.reuse, 4, R17 ;  /* 0x4080000008117823 */ /* 0x040fe20000000011 */
[C---:B------:R-:W-:Y:S01]  /*11c0*/  FFMA R25, R8.reuse, -8, R25 ;  /* 0xc100000008197823 */ /* 0x040fe20000000019 */
[C---:B------:R-:W-:Y:S01]  /*11d0*/  FADD R14, R8.reuse, R14 ;  /* 0x0000000e080e7221 */ /* 0x040fe20000000000 */
[C---:B------:R-:W-:Y:S01]  /*11e0*/  FADD R29, R8.reuse, R29 ;  /* 0x0000001d081d7221 */ /* 0x040fe20000000000 */
[C---:B------:R-:W-:Y:S01]  /*11f0*/  FFMA R13, R8.reuse, 4, R13 ;  /* 0x40800000080d7823 */ /* 0x040fe2000000000d */
[C---:B------:R-:W-:Y:S01]  /*1200*/  FFMA R27, R8.reuse, -8, R27 ;  /* 0xc1000000081b7823 */ /* 0x040fe2000000001b */
[----:B------:R-:W-:Y:S01]  /*1210*/  FADD R19, R8, R19 ;  /* 0x0000001308137221 */ /* 0x000fe20000000000 */
[----:B------:R-:W-:Y:S01]  /*1220*/  FADD R8, R20, R8 ;  /* 0x0000000814087221 */ /* 0x000fe20000000000 */
[----:B------:R-:W-:-:S04]  /*1230*/  FADD R20, R4, R4 ;  /* 0x0000000404147221 */ /* 0x000fc80000000000 */
[C---:B------:R-:W-:Y:S01]  /*1240*/  FFMA R9, R20.reuse, -0.5, R9 ;  /* 0xbf00000014097823 */ /* 0x040fe20000000009 */
[C---:B------:R-:W-:Y:S01]  /*1250*/  FFMA R0, R20.reuse, -0.25, R0 ;  /* 0xbe80000014007823 */ /* 0x040fe20000000000 */
[----:B------:R-:W-:Y:S01]  /*1260*/  FFMA R16, R20, -0.125, R16 ;  /* 0xbe00000014107823 */ /* 0x000fe20000000010 */
[----:B------:R-:W-:Y:S01]  /*1270*/  FADD R10, R10, -R20 ;  /* 0x800000140a0a7221 */ /* 0x000fe20000000000 */
[C---:B------:R-:W-:Y:S01]  /*1280*/  FMUL R20, R4.reuse, 4 ;  /* 0x4080000004147820 */ /* 0x040fe20000400000 */
[----:B------:R-:W-:-:S03]  /*1290*/  FFMA R14, R4, 0.5, R14 ;  /* 0x3f000000040e7823 */ /* 0x000fc6000000000e */
[C---:B------:R-:W-:Y:S01]  /*12a0*/  FFMA R12, R20.reuse, 0.5, R12 ;  /* 0x3f000000140c7823 */ /* 0x040fe2000000000c */
[C---:B------:R-:W-:Y:S01]  /*12b0*/  FFMA R11, R20.reuse, 0.25, R11 ;  /* 0x3e800000140b7823 */ /* 0x040fe2000000000b */
[----:B------:R-:W-:Y:S01]  /*12c0*/  FFMA R17, R20, 0.125, R17 ;  /* 0x3e00000014117823 */ /* 0x000fe20000000011 */
[----:B------:R-:W-:Y:S01]  /*12d0*/  FADD R13, R13, R20 ;  /* 0x000000140d0d7221 */ /* 0x000fe20000000000 */
[C---:B------:R-:W-:Y:S01]  /*12e0*/  FMUL R20, R4.reuse, 8 ;  /* 0x4100000004147820 */ /* 0x040fe20000400000 */
[C---:B------:R-:W-:Y:S01]  /*12f0*/  FFMA R29, R4.reuse, 0.25, R29 ;  /* 0x3e800000041d7823 */ /* 0x040fe2000000001d */
[----:B------:R-:W-:Y:S01]  /*1300*/  FFMA R19, R4, 0.125, R19 ;  /* 0x3e00000004137823 */ /* 0x000fe20000000013 */
[----:B------:R-:W-:Y:S01]  /*1310*/  FADD R4, R8, R4 ;  /* 0x0000000408047221 */ /* 0x000fe20000000000 */
[C---:B------:R-:W-:Y:S01]  /*1320*/  FFMA R7, R20.reuse, -0.5, R7 ;  /* 0xbf00000014077823 */ /* 0x040fe20000000007 */
[C---:B------:R-:W-:Y:S01]  /*1330*/  FFMA R23, R20.reuse, -0.25, R23 ;  /* 0xbe80000014177823 */ /* 0x040fe20000000017 */
[----:B------:R-:W-:Y:S01]  /*1340*/  FFMA R25, R20, -0.125, R25 ;  /* 0xbe00000014197823 */ /* 0x000fe20000000019 */
[----:B------:R-:W-:Y:S01]  /*1350*/  FADD R27, R27, -R20 ;  /* 0x800000141b1b7221 */ /* 0x000fe20000000000 */
[C---:B------:R-:W-:Y:S01]  /*1360*/  FADD R8, R15.reuse, R15 ;  /* 0x0000000f0f087221 */ /* 0x040fe20000000000 */
[----:B------:R-:W-:-:S03]  /*1370*/  FMUL R20, R15, 4 ;  /* 0x408000000f147820 */ /* 0x000fc60000400000 */
[C---:B------:R-:W-:Y:S01]  /*1380*/  FFMA R9, R8.reuse, 2, R9 ;  /* 0x4000000008097823 */ /* 0x040fe20000000009 */
[C---:B------:R-:W-:Y:S01]  /*1390*/  FFMA R0, R8.reuse, -4, R0 ;  /* 0xc080000008007823 */ /* 0x040fe20000000000 */
[C---:B------:R-:W-:Y:S01]  /*13a0*/  FFMA R16, R8.reuse, 8, R16 ;  /* 0x4100000008107823 */ /* 0x040fe20000000010 */
[----:B------:R-:W-:Y:S01]  /*13b0*/  FADD R10, -R8, R10 ;  /* 0x0000000a080a7221 */ /* 0x000fe20000000100 */
[----:B------:R-:W-:-:S04]  /*13c0*/  FADD R8, R20, R20 ;  /* 0x0000001414087221 */ /* 0x000fc80000000000 */
[----:B------:R-:W-:Y:S01]  /*13d0*/  FADD R12, R12, -R8 ;  /* 0x800000080c0c7221 */ /* 0x000fe20000000000 */
[----:B------:R-:W-:-:S05]  /*13e0*/  SHF.R.U32.HI R8, RZ, 0x1, R21 ;  /* 0x00000001ff087819 */ /* 0x000fca0000011615 */
[----:B------:R-:W-:-:S05]  /*13f0*/  IMAD.HI.U32 R8, R8, -0x6db6db6d, RZ ;  /* 0x9249249308087827 */ /* 0x000fca00078e00ff */
[----:B------:R-:W-:Y:S01]  /*1400*/  SHF.R.U32.HI R8, RZ, 0x2, R8 ;  /* 0x00000002ff087819 */ /* 0x000fe20000011608 */
[C---:B------:R-:W-:Y:S01]  /*1410*/  FFMA R11, R20.reuse, 4, R11 ;  /* 0x40800000140b7823 */ /* 0x040fe2000000000b */
[C---:B------:R-:W-:Y:S01]  /*1420*/  FFMA R17, R20.reuse, -8, R17 ;  /* 0xc100000014117823 */ /* 0x040fe20000000011 */
[----:B------:R-:W-:Y:S02]  /*1430*/  FADD R13, R20, R13 ;  /* 0x0000000d140d7221 */ /* 0x000fe40000000000 */
[----:B------:R-:W-:Y:S02]  /*1440*/  IMAD R21, R8, -0xe, R21 ;  /* 0xfffffff208157824 */ /* 0x000fe400078e0215 */
[----:B------:R-:W-:Y:S01]  /*1450*/  FADD R8, R29, R20 ;  /* 0x000000141d087221 */ /* 0x000fe20000000000 */
[----:B------:R-:W-:-:S04]  /*1460*/  IMAD.HI.U32 R20, R5, -0x6db6db6d, RZ ;  /* 0x9249249305147827 */ /* 0x000fc800078e00ff */
[----:B------:R-:W-:Y:S01]  /*1470*/  FADD R5, R15, R15 ;  /* 0x0000000f0f057221 */ /* 0x000fe20000000000 */
[----:B------:R-:W-:-:S03]  /*1480*/  SHF.R.U32.HI R22, RZ, 0x2, R20 ;  /* 0x00000002ff167819 */ /* 0x000fc60000011614 */
[----:B------:R-:W-:Y:S01]  /*1490*/  FADD R14, R14, -R5 ;  /* 0x800000050e0e7221 */ /* 0x000fe20000000000 */
[----:B------:R-:W-:Y:S01]  /*14a0*/  FMUL R20, R15, 8 ;  /* 0x410000000f147820 */ /* 0x000fe20000400000 */
[----:B------:R-:W-:-:S03]  /*14b0*/  FADD R15, R4, R15 ;  /* 0x0000000f040f7221 */ /* 0x000fc60000000000 */
[C---:B------:R-:W-:Y:S01]  /*14c0*/  FFMA R7, R20.reuse, 2, R7 ;  /* 0x4000000014077823 */ /* 0x040fe20000000007 */
[C---:B------:R-:W-:Y:S01]  /*14d0*/  FFMA R23, R20.reuse, -4, R23 ;  /* 0xc080000014177823 */ /* 0x040fe20000000017 */
[C---:B------:R-:W-:Y:S01]  /*14e0*/  FFMA R25, R20.reuse, 8, R25 ;  /* 0x4100000014197823 */ /* 0x040fe20000000019 */
[----:B------:R-:W-:Y:S01]  /*14f0*/  FADD R27, -R20, R27 ;  /* 0x0000001b141b7221 */ /* 0x000fe20000000100 */
[----:B------:R-:W-:Y:S02]  /*1500*/  FADD R19, R19, -R20 ;  /* 0x8000001413137221 */ /* 0x000fe40000000000 */
[----:B------:R-:W5:Y:S01]  /*1510*/  LDG.E.CONSTANT R20, desc[UR4][R2.64+0x188000] ;  /* 0x1880000402147981 */ /* 0x000f62000c1e9900 */
[----:B------:R-:W-:-:S03]  /*1520*/  IMAD R21, R22, 0x38, R21 ;  /* 0x0000003816157824 */ /* 0x000fc600078e0215 */
[----:B------:R-:W5:Y:S02]  /*1530*/  LDG.E.CONSTANT R22, desc[UR4][R2.64+0x194400] ;  /* 0x1944000402167981 */ /* 0x000f64000c1e9900 */
[----:B------:R-:W-:Y:S01]  /*1540*/  SHF.L.U32 R21, R21, 0x2, RZ ;  /* 0x0000000215157819 */ /* 0x000fe200000006ff */
[----:B--2---:R-:W-:-:S04]  /*1550*/  FADD R5, R18, R18 ;  /* 0x0000001212057221 */ /* 0x004fc80000000000 */
[----:B------:R-:W-:Y:S02]  /*1560*/  FADD R16, R16, -R5 ;  /* 0x8000000510107221 */ /* 0x000fe40000000000 */
[----:B------:R-:W0:Y:S02]  /*1570*/  LDC.64 R4, c[0x0][0x390] ;  /* 0x0000e400ff047b82 */ /* 0x000e240000000a00 */
[----:B0-----:R-:W-:-:S04]  /*1580*/  IMAD.WIDE.U32 R4, R21, 0x4, R4 ;  /* 0x0000000415047825 */ /* 0x001fc800078e0004 */
[----:B----4-:R-:W-:Y:S01]  /*1590*/  FADD R29, R6, R23 ;  /* 0x00000017061d7221 */ /* 0x010fe20000000000 */
[----:B------:R-:W-:Y:S01]  /*15a0*/  FFMA R25, R18, -8, R25 ;  /* 0xc100000012197823 */ /* 0x000fe20000000019 */
[----:B------:R-:W2:Y:S01]  /*15b0*/  LDG.E.CONSTANT R23, desc[UR4][R4.64+0x4] ;  /* 0x0000040404177981 */ /* 0x000ea2000c1e9900 */
[----:B---3--:R-:W-:Y:S01]  /*15c0*/  FADD R27, R27, R24 ;  /* 0x000000181b1b7221 */ /* 0x008fe20000000000 */
[C---:B------:R-:W-:Y:S01]  /*15d0*/  FADD R7, -R6.reuse, R7 ;  /* 0x0000000706077221 */ /* 0x040fe20000000100 */
[----:B------:R-:W-:Y:S01]  /*15e0*/  FADD R25, -R6, R25 ;  /* 0x0000001906197221 */ /* 0x000fe20000000100 */
[----:B------:R-:W-:Y:S01]  /*15f0*/  FFMA R17, R18, 4, R17 ;  /* 0x4080000012117823 */ /* 0x000fe20000000011 */
[----:B------:R-:W-:Y:S01]  /*1600*/  FADD R27, R27, R6 ;  /* 0x000000061b1b7221 */ /* 0x000fe20000000000 */
[----:B------:R-:W-:Y:S01]  /*1610*/  FADD R18, R19, R18 ;  /* 0x0000001213127221 */ /* 0x000fe20000000000 */
[----:B------:R-:W3:Y:S04]  /*1620*/  LDG.E.CONSTANT R26, desc[UR4][R4.64] ;  /* 0x00000004041a7981 */ /* 0x000ee8000c1e9900 */
[----:B------:R-:W4:Y:S04]  /*1630*/  LDG.E.CONSTANT R19, desc[UR4][R2.64+0x1a0800] ;  /* 0x1a08000402137981 */ /* 0x000f28000c1e9900 */
[----:B------:R0:W4:Y:S01]  /*1640*/  LDG.E.CONSTANT R2, desc[UR4][R2.64+0x1acc00] ;  /* 0x1acc000402027981 */ /* 0x000122000c1e9900 */
[C---:B-----5:R-:W-:Y:S01]  /*1650*/  FADD R6, R20.reuse, R7 ;  /* 0x0000000714067221 */ /* 0x060fe20000000000 */
[C---:B------:R-:W-:Y:S01]  /*1660*/  FADD R29, R20.reuse, R29 ;  /* 0x0000001d141d7221 */ /* 0x040fe20000000000 */
[----:B------:R-:W-:Y:S01]  /*1670*/  FADD R25, R20, R25 ;  /* 0x0000001914197221 */ /* 0x000fe20000000000 */
[----:B------:R-:W-:Y:S01]  /*1680*/  FADD R7, R27, R20 ;  /* 0x000000141b077221 */ /* 0x000fe20000000000 */
[C---:B------:R-:W-:Y:S01]  /*1690*/  FFMA R27, R22.reuse, 0.5, R6 ;  /* 0x3f000000161b7823 */ /* 0x040fe20000000006 */
[C---:B------:R-:W-:Y:S01]  /*16a0*/  FFMA R24, R22.reuse, 0.25, R29 ;  /* 0x3e80000016187823 */ /* 0x040fe2000000001d */
[----:B------:R-:W-:Y:S01]  /*16b0*/  FFMA R20, R22, 0.125, R25 ;  /* 0x3e00000016147823 */ /* 0x000fe20000000019 */
[----:B------:R-:W-:Y:S01]  /*16c0*/  FADD R22, R7, R22 ;  /* 0x0000001607167221 */ /* 0x000fe20000000000 */
[----:B------:R-:W5:Y:S01]  /*16d0*/  LDG.E.CONSTANT R25, desc[UR4][R4.64+0x8] ;  /* 0x0000080404197981 */ /* 0x000f62000c1e9900 */
[----:B------:R-:W1:Y:S02]  /*16e0*/  LDC.64 R6, c[0x0][0x388] ;  /* 0x0000e200ff067b82 */ /* 0x000e640000000a00 */
[----:B-1----:R-:W-:-:S02]  /*16f0*/  IMAD.WIDE.U32 R6, R21, 0x4, R6 ;  /* 0x0000000415067825 */ /* 0x002fc400078e0006 */
[----:B------:R-:W5:Y:S02]  /*1700*/  LDG.E.CONSTANT R21, desc[UR4][R4.64+0xe0] ;  /* 0x0000e00404157981 */ /* 0x000f64000c1e9900 */
[----:B--2---:R-:W-:Y:S02]  /*1710*/  FADD R29, R14, R23 ;  /* 0x000000170e1d7221 */ /* 0x004fe40000000000 */
[----:B------:R-:W2:Y:S04]  /*1720*/  LDG.E.CONSTANT R23, desc[UR4][R4.64+0xc] ;  /* 0x00000c0404177981 */ /* 0x000ea8000c1e9900 */
[----:B------:R-:W2:Y:S01]  /*1730*/  LDG.E.CONSTANT R14, desc[UR4][R4.64+0xe4] ;  /* 0x0000e404040e7981 */ /* 0x000ea2000c1e9900 */
[----:B---3--:R-:W-:Y:S01]  /*1740*/  FADD R15, R15, R26 ;  /* 0x0000001a0f0f7221 */ /* 0x008fe20000000000 */
[C-C-:B----4-:R-:W-:Y:S01]  /*1750*/  FADD R28, R19.reuse, R19.reuse ;  /* 0x00000013131c7221 */ /* 0x150fe20000000000 */
[C---:B0-----:R-:W-:Y:S01]  /*1760*/  FFMA R3, R19.reuse, -8, R20 ;  /* 0xc100000013037823 */ /* 0x041fe20000000014 */
[----:B------:R-:W-:Y:S01]  /*1770*/  FFMA R24, R19, 4, R24 ;  /* 0x4080000013187823 */ /* 0x000fe20000000018 */
[----:B------:R-:W-:Y:S01]  /*1780*/  FADD R22, R22, R19 ;  /* 0x0000001316167221 */ /* 0x000fe20000000000 */
[----:B------:R-:W-:Y:S01]  /*1790*/  FADD R27, R27, -R28 ;  /* 0x8000001c1b1b7221 */ /* 0x000fe20000000000 */
[----:B------:R0:W-:Y:S04]  /*17a0*/  STG.E desc[UR4][R6.64], R15 ;  /* 0x0000000f06007986 */ /* 0x0001e8000c101904 */
[----:B------:R-:W3:Y:S01]  /*17b0*/  LDG.E.CONSTANT R20, desc[UR4][R4.64+0x1c0] ;  /* 0x0001c00404147981 */ /* 0x000ee2000c1e9900 */
[----:B------:R-:W-:-:S03]  /*17c0*/  FADD R2, R3, R2 ;  /* 0x0000000203027221 */ /* 0x000fc60000000000 */
[----:B------:R-:W4:Y:S04]  /*17d0*/  LDG.E.CONSTANT R3, desc[UR4][R4.64+0xec] ;  /* 0x0000ec0404037981 */ /* 0x000f28000c1e9900 */
[----:B------:R-:W4:Y:S04]  /*17e0*/  LDG.E.CONSTANT R19, desc[UR4][R4.64+0x1c4] ;  /* 0x0001c40404137981 */ /* 0x000f28000c1e9900 */
[----:B0-----:R-:W4:Y:S01]  /*17f0*/  LDG.E.CONSTANT R15, desc[UR4][R4.64+0x2a8] ;  /* 0x0002a804040f7981 */ /* 0x001f22000c1e9900 */
[----:B-----5:R-:W-:-:S03]  /*1800*/  FADD R26, R8, R25 ;  /* 0x00000019081a7221 */ /* 0x020fc60000000000 */
[----:B------:R-:W5:Y:S04]  /*1810*/  LDG.E.CONSTANT R25, desc[UR4][R4.64+0xe8] ;  /* 0x0000e80404197981 */ /* 0x000f68000c1e9900 */
[----:B------:R-:W5:Y:S01]  /*1820*/  LDG.E.CONSTANT R8, desc[UR4][R4.64+0x1c8] ;  /* 0x0001c80404087981 */ /* 0x000f62000c1e9900 */
[----:B--2---:R-:W-:Y:S01]  /*1830*/  FADD R23, R18, R23 ;  /* 0x0000001712177221 */ /* 0x004fe20000000000 */
[----:B------:R-:W-:Y:S02]  /*1840*/  FADD R18, R10, R21 ;  /* 0x000000150a127221 */ /* 0x000fe40000000000 */
[----:B------:R-:W2:Y:S01]  /*1850*/  LDG.E.CONSTANT R10, desc[UR4][R4.64+0x2a4] ;  /* 0x0002a404040a7981 */ /* 0x000ea2000c1e9900 */
[----:B------:R-:W-:-:S03]  /*1860*/  FADD R28, R9, R14 ;  /* 0x0000000e091c7221 */ /* 0x000fc60000000000 */
[----:B------:R-:W2:Y:S04]  /*1870*/  LDG.E.CONSTANT R14, desc[UR4][R4.64+0x1cc] ;  /* 0x0001cc04040e7981 */ /* 0x000ea8000c1e9900 */
[----:B------:R-:W2:Y:S04]  /*1880*/  LDG.E.CONSTANT R9, desc[UR4][R4.64+0x2a0] ;  /* 0x0002a00404097981 */ /* 0x000ea8000c1e9900 */
[----:B------:R-:W2:Y:S01]  /*1890*/  LDG.E.CONSTANT R21, desc[UR4][R4.64+0x2ac] ;  /* 0x0002ac0404157981 */ /* 0x000ea2000c1e9900 */
[----:B---3--:R-:W-:Y:S01]  /*18a0*/  FADD R13, R13, R20 ;  /* 0x000000140d0d7221 */ /* 0x008fe20000000000 */
[----:B----4-:R-:W-:Y:S01]  /*18b0*/  FADD R3, R16, R3 ;  /* 0x0000000310037221 */ /* 0x010fe20000000000 */
        /* <DEDUP_REMOVED lines=11> */
[----:B-----5:R-:W-:Y:S01]  /*1970*/  FADD R25, R0, R25 ;  /* 0x0000001900197221 */ /* 0x020fe20000000000 */
[----:B------:R-:W-:-:S04]  /*1980*/  FADD R11, R11, R8 ;  /* 0x000000080b0b7221 */ /* 0x000fc80000000000 */
[----:B------:R-:W-:Y:S04]  /*1990*/  STG.E desc[UR4][R6.64+0xe8], R25 ;  /* 0x0000e81906007986 */ /* 0x000fe8000c101904 */
[----:B------:R-:W-:Y:S01]  /*19a0*/  STG.E desc[UR4][R6.64+0x1c8], R11 ;  /* 0x0001c80b06007986 */ /* 0x000fe2000c101904 */
[----:B--2---:R-:W-:Y:S01]  /*19b0*/  FADD R27, R27, R10 ;  /* 0x0000000a1b1b7221 */ /* 0x004fe20000000000 */
[----:B------:R-:W-:Y:S01]  /*19c0*/  FADD R17, R17, R14 ;  /* 0x0000000e11117221 */ /* 0x000fe20000000000 */
[----:B------:R-:W-:Y:S01]  /*19d0*/  FADD R9, R22, R9 ;  /* 0x0000000916097221 */ /* 0x000fe20000000000 */
[----:B------:R-:W-:-:S03]  /*19e0*/  FADD R21, R2, R21 ;  /* 0x0000001502157221 */ /* 0x000fc60000000000 */
[----:B------:R-:W-:Y:S04]  /*19f0*/  STG.E desc[UR4][R6.64+0x1cc], R17 ;  /* 0x0001cc1106007986 */ /* 0x000fe8000c101904 */
[----:B------:R-:W-:Y:S04]  /*1a00*/  STG.E desc[UR4][R6.64+0x2a0], R9 ;  /* 0x0002a00906007986 */ /* 0x000fe8000c101904 */
[----:B------:R-:W-:Y:S04]  /*1a10*/  STG.E desc[UR4][R6.64+0x2a4], R27 ;  /* 0x0002a41b06007986 */ /* 0x000fe8000c101904 */
[----:B------:R-:W-:Y:S01]  /*1a20*/  STG.E desc[UR4][R6.64+0x2ac], R21 ;  /* 0x0002ac1506007986 */ /* 0x000fe2000c101904 */
[----:B------:R-:W-:Y:S05]  /*1a30*/  EXIT ;  /* 0x000000000000794d */ /* 0x000fea0003800000 */
.L_x_188:
        /* <DEDUP_REMOVED lines=12> */
.L_x_261:


//--------------------- .text.tvmgen_default_fused_nn_contrib_conv2d_winograd_without_weight_transform_add_add_nn_relu_2_kernel2 --------------------------
	.section	.text.tvmgen_default_fused_nn_contrib_conv2d_winograd_without_weight_transform_add_add_nn_relu_2_kernel2,"ax",@progbits
	.align	128
        .global         tvmgen_default_fused_nn_contrib_conv2d_winograd_without_weight_transform_add_add_nn_relu_2_kernel2
        .type           tvmgen_default_fused_nn_contrib_conv2d_winograd_without_weight_transform_add_add_nn_relu_2_kernel2,@function
        .size           tvmgen_default_fused_nn_contrib_conv2d_winograd_without_weight_transform_add_add_nn_relu_2_kernel2,(.L_x_262 - tvmgen_default_fused_nn_contrib_conv2d_winograd_without_weight_transform_add_add_nn_relu_2_kernel2)
        .other          tvmgen_default_fused_nn_contrib_conv2d_winograd_without_weight_transform_add_add_nn_relu_2_kernel2,@"STO_CUDA_ENTRY STV_DEFAULT"
tvmgen_default_fused_nn_contrib_conv2d_winograd_without_weight_transform_add_add_nn_relu_2_kernel2:
.text.tvmgen_default_fused_nn_contrib_conv2d_winograd_without_weight_transform_add_add_nn_relu_2_kernel2:
[----:B------:R-:W-:Y:S01]  /*0000*/  LDC R1, c[0x0][0x37c] ;  /* 0x0000df00ff017b82 */ /* 0x000fe20000000800 */
[----:B------:R-:W0:Y:S01]  /*0010*/  S2R R5, SR_CTAID.X ;  /* 0x0000000000057919 */ /* 0x000e220000002500 */
[----:B------:R-:W1:Y:S01]  /*0020*/  LDCU.64 UR4, c[0x0][0x358] ;  /* 0x00006b00ff0477ac */ /* 0x000e620008000a00 */
[----:B------:R-:W2:Y:S01]  /*0030*/  S2R R3, SR_TID.X ;  /* 0x0000000000037919 */ /* 0x000ea20000002100 */
[----:B0-----:R-:W-:-:S04]  /*0040*/  SHF.L.U32 R0, R5, 0x7, RZ ;  /* 0x0000000705007819 */ /* 0x001fc800000006ff */
[----:B--2---:R-:W-:-:S05]  /*0050*/  LOP3.LUT R0, R0, R3, RZ, 0xfc, !PT ;  /* 0x0000000300007212 */ /* 0x004fca00078efcff */
[----:B------:R-:W-:Y:S02]  /*0060*/  IMAD R2, R5, -0x62, R0 ;  /* 0xffffff9e05027824 */ /* 0x000fe400078e0200 */
[----:B------:R-:W-:-:S04]  /*0070*/  IMAD.HI.U32 R25, R0, 0x5397829d, RZ ;  /* 0x5397829d00197827 */ /* 0x000fc800078e00ff */
[----:B------:R-:W-:Y:S01]  /*0080*/  IMAD.HI.U32 R3, R2, 0x5397829d, RZ ;  /* 0x5397829d02037827 */ /* 0x000fe200078e00ff */
[----:B------:R-:W-:-:S03]  /*0090*/  SHF.R.U32.HI R25, RZ, 0x4, R25 ;  /* 0x00000004ff197819 */ /* 0x000fc60000011619 */
[----:B------:R-:W-:Y:S01]  /*00a0*/  IMAD R6, R5, -0x1c, R2 ;  /* 0xffffffe405067824 */ /* 0x000fe200078e0202 */
[----:B------:R-:W-:-:S03]  /*00b0*/  SHF.R.U32.HI R3, RZ, 0x4, R3 ;  /* 0x00000004ff037819 */ /* 0x000fc60000011603 */
[----:B------:R-:W-:-:S04]  /*00c0*/  IMAD.HI.U32 R7, R6, 0x24924925, RZ ;  /* 0x2492492506077827 */ /* 0x000fc800078e00ff */
[----:B------:R-:W-:Y:S01]  /*00d0*/  IMAD R4, R3, -0x31, R2 ;  /* 0xffffffcf03047824 */ /* 0x000fe200078e0202 */
[----:B------:R-:W-:-:S04]  /*00e0*/  IADD3 R8, PT, PT, R6, -R7, RZ ;  /* 0x8000000706087210 */ /* 0x000fc80007ffe0ff */
[----:B------:R-:W-:Y:S02]  /*00f0*/  PRMT R3, R4, 0x9910, RZ ;  /* 0x0000991004037816 */ /* 0x000fe400000000ff */
[----:B------:R-:W-:-:S03]  /*0100*/  LEA.HI R8, R8, R7, RZ, 0x1f ;  /* 0x0000000708087211 */ /* 0x000fc600078ff8ff */
[----:B------:R-:W-:Y:S01]  /*0110*/  IMAD R3, R3, 0x25, RZ ;  /* 0x0000002503037824 */ /* 0x000fe200078e02ff */
[----:B------:R-:W-:-:S04]  /*0120*/  SHF.R.U32.HI R7, RZ, 0x2, R8 ;  /* 0x00000002ff077819 */ /* 0x000fc80000011608 */
[----:B------:R-:W-:Y:S01]  /*0130*/  LOP3.LUT R3, R3, 0xffff, RZ, 0xc0, !PT ;  /* 0x0000ffff03037812 */ /* 0x000fe200078ec0ff */
[----:B------:R-:W-:Y:S02]  /*0140*/  IMAD R12, R7, -0x7, R6 ;  /* 0xfffffff9070c7824 */ /* 0x000fe400078e0206 */
[----:B------:R-:W-:Y:S01]  /*0150*/  IMAD.HI.U32 R8, R0, -0x6db6db6d, RZ ;  /* 0x9249249300087827 */ /* 0x000fe200078e00ff */
[----:B------:R-:W-:Y:S01]  /*0160*/  SHF.R.U32.HI R3, RZ, 0x8, R3 ;  /* 0x00000008ff037819 */ /* 0x000fe20000011603 */
[----:B------:R-:W0:Y:S03]  /*0170*/  LDC.64 R6, c[0x0][0x390] ;  /* 0x0000e400ff067b82 */ /* 0x000e260000000a00 */
[----:B------:R-:W-:-:S04]  /*0180*/  PRMT R5, R3, 0x9910, RZ ;  /* 0x0000991003057816 */ /* 0x000fc800000000ff */
[----:B------:R-:W-:Y:S01]  /*0190*/  LEA R5, R5, -R5, 0x3 ;  /* 0x8000000505057211 */ /* 0x000fe200078e18ff */
[----:B------:R-:W2:Y:S03]  /*01a0*/  LDC.64 R2, c[0x0][0x380] ;  /* 0x0000e000ff027b82 */ /* 0x000ea60000000a00 */
[----:B------:R-:W-:-:S04]  /*01b0*/  IADD3 R5, PT, PT, RZ, -R5, RZ ;  /* 0x80000005ff057210 */ /* 0x000fc80007ffe0ff */
[----:B------:R-:W-:-:S04]  /*01c0*/  PRMT R5, R5, 0x7710, RZ ;  /* 0x0000771005057816 */ /* 0x000fc800000000ff */
[----:B------:R-:W-:Y:S01]  /*01d0*/  IADD3 R5, PT, PT, R4, R5, RZ ;  /* 0x0000000504057210 */ /* 0x000fe20007ffe0ff */
[----:B------:R-:W-:-:S03]  /*01e0*/  IMAD R4, R25, 0x31, R4 ;  /* 0x0000003119047824 */ /* 0x000fc600078e0204 */
[----:B------:R-:W-:-:S04]  /*01f0*/  LOP3.LUT R5, R5, 0xff, RZ, 0xc0, !PT ;  /* 0x000000ff05057812 */ /* 0x000fc800078ec0ff */
[----:B------:R-:W-:-:S05]  /*0200*/  IADD3 R5, PT, PT, -R5, R4, R12 ;  /* 0x0000000405057210 */ /* 0x000fca0007ffe10c */
[----:B--2---:R-:W-:Y:S01]  /*0210*/  IMAD.WIDE.U32 R2, R5, 0x4, R2 ;  /* 0x0000000405027825 */ /* 0x004fe200078e0002 */
[----:B------:R-:W-:Y:S01]  /*0220*/  SHF.R.U32.HI R11, RZ, 0x2, R8 ;  /* 0x00000002ff0b7819 */ /* 0x000fe20000011608 */
[----:B------:R-:W2:Y:S03]  /*0230*/  LDC.64 R4, c[0x0][0x398] ;  /* 0x0000e600ff047b82 */ /* 0x000ea60000000a00 */
[----:B-1----:R-:W3:Y:S04]  /*0240*/  LDG.E.CONSTANT R15, desc[UR4][R2.64] ;  /* 0x00000004020f7981 */ /* 0x002ee8000c1e9900 */
        /* <DEDUP_REMOVED lines=16> */
[----:B------:R-:W5:Y:S01]  /*0350*/  LDG.E.CONSTANT R20, desc[UR4][R2.64+0xab800] ;  /* 0x0ab8000402147981 */ /* 0x000f62000c1e9900 */
[----:B--2---:R-:W-:-:S03]  /*0360*/  IMAD.WIDE.U32 R4, R25, 0x4, R4 ;  /* 0x0000000419047825 */ /* 0x004fc600078e0004 */
[----:B------:R0:W2:Y:S04]  /*0370*/  LDG.E.CONSTANT R23, desc[UR4][R2.64+0xb7c00] ;  /* 0x0b7c000402177981 */ /* 0x0000a8000c1e9900 */
[----:B------:R-:W2:Y:S04]  /*0380*/  LDG.E.CONSTANT R26, desc[UR4][R6.64] ;  /* 0x00000004061a7981 */ /* 0x000ea8000c1e9900 */
[----:B------:R-:W2:Y:S04]  /*0390*/  LDG.E.CONSTANT R25, desc[UR4][R6.64+0x4] ;  /* 0x0000040406197981 */ /* 0x000ea8000c1e9900 */
[----:B------:R-:W2:Y:S04]  /*03a0*/  LDG.E.CONSTANT R24, desc[UR4][R6.64+0x38] ;  /* 0x0000380406187981 */ /* 0x000ea8000c1e9900 */
[----:B------:R-:W2:Y:S04]  /*03b0*/  LDG.E.CONSTANT R27, desc[UR4][R6.64+0x3c] ;  /* 0x00003c04061b7981 */ /* 0x000ea8000c1e9900 */
[----:B------:R1:W2:Y:S01]  /*03c0*/  LDG.E.CONSTANT R4, desc[UR4][R4.64] ;  /* 0x0000000404047981 */ /* 0x0002a2000c1e9900 */
[----:B---3--:R-:W-:Y:S01]  /*03d0*/  FADD R15, RZ, R15 ;  /* 0x0000000fff0f7221 */ /* 0x008fe20000000000 */
[----:B----4-:R-:W-:-:S03]  /*03e0*/  FADD R28, RZ, -R18 ;  /* 0x80000012ff1c7221 */ /* 0x010fc60000000000 */
[----:B------:R-:W-:Y:S01]  /*03f0*/  FADD R18, R15, R18 ;  /* 0x000000120f127221 */ /* 0x000fe20000000000 */
[----:B-----5:R-:W-:Y:S01]  /*0400*/  FADD R15, RZ, -R17 ;  /* 0x80000011ff0f7221 */ /* 0x020fe20000000000 */
[----:B------:R-:W-:-:S03]  /*0410*/  FADD R29, RZ, R16 ;  /* 0x00000010ff1d7221 */ /* 0x000fc60000000000 */
[----:B0-----:R-:W-:Y:S01]  /*0420*/  FADD R2, -R16, R15 ;  /* 0x0000000f10027221 */ /* 0x001fe20000000100 */
[----:B------:R-:W-:Y:S01]  /*0430*/  FADD R3, R19, R28 ;  /* 0x0000001c13037221 */ /* 0x000fe20000000000 */
[----:B------:R-:W-:Y:S01]  /*0440*/  FADD R18, R18, R19 ;  /* 0x0000001312127221 */ /* 0x000fe20000000000 */
[----:B------:R-:W-:-:S03]  /*0450*/  FADD R29, -R21, R29 ;  /* 0x0000001d151d7221 */ /* 0x000fc60000000100 */
[----:B------:R-:W-:Y:S01]  /*0460*/  FADD R17, R18, R17 ;  /* 0x0000001112117221 */ /* 0x000fe20000000000 */
[----:B-1----:R-:W-:Y:S01]  /*0470*/  FADD R5, -R21, R2 ;  /* 0x0000000215057221 */ /* 0x002fe20000000100 */
[----:B------:R-:W-:Y:S01]  /*0480*/  FADD R3, R3, R22 ;  /* 0x0000001603037221 */ /* 0x000fe20000000000 */
[----:B------:R-:W-:-:S03]  /*0490*/  FADD R18, -R0, R29 ;  /* 0x0000001d00127221 */ /* 0x000fc60000000100 */
[----:B------:R-:W-:Y:S01]  /*04a0*/  FADD R2, -R16, R3 ;  /* 0x0000000310027221 */ /* 0x000fe20000000100 */
[----:B------:R-:W-:Y:S01]  /*04b0*/  FADD R16, R17, R16 ;  /* 0x0000001011107221 */ /* 0x000fe20000000000 */
[----:B------:R-:W-:Y:S02]  /*04c0*/  FADD R6, R8, R5 ;  /* 0x0000000508067221 */ /* 0x000fe40000000000 */
[----:B------:R-:W-:Y:S01]  /*04d0*/  FADD R5, R21, R2 ;  /* 0x0000000215057221 */ /* 0x000fe20000000000 */
[----:B------:R-:W-:Y:S01]  /*04e0*/  FADD R21, R16, R21 ;  /* 0x0000001510157221 */ /* 0x000fe20000000000 */
[C---:B------:R-:W-:Y:S01]  /*04f0*/  FADD R3, -R9.reuse, R18 ;  /* 0x0000001209037221 */ /* 0x040fe20000000100 */
[----:B------:R-:W-:Y:S01]  /*0500*/  FADD R7, R9, R6 ;  /* 0x0000000609077221 */ /* 0x000fe20000000000 */
[----:B------:R-:W-:Y:S01]  /*0510*/  FADD R0, R5, R0 ;  /* 0x0000000005007221 */ /* 0x000fe20000000000 */
[----:B------:R-:W-:Y:S01]  /*0520*/  FADD R8, R21, R8 ;  /* 0x0000000815087221 */ /* 0x000fe20000000000 */
[C---:B------:R-:W-:Y:S01]  /*0530*/  FADD R6, R10.reuse, R3 ;  /* 0x000000030a067221 */ /* 0x040fe20000000000 */
[----:B------:R-:W-:Y:S01]  /*0540*/  FADD R7, R10, R7 ;  /* 0x000000070a077221 */ /* 0x000fe20000000000 */
[----:B------:R-:W0:Y:S01]  /*0550*/  LDC.64 R2, c[0x0][0x388] ;  /* 0x0000e200ff027b82 */ /* 0x000e220000000a00 */
[----:B------:R-:W-:Y:S01]  /*0560*/  FADD R5, -R9, R0 ;  /* 0x0000000009057221 */ /* 0x000fe20000000100 */
[----:B------:R-:W-:Y:S01]  /*0570*/  FADD R15, R11, R6 ;  /* 0x000000060b0f7221 */ /* 0x000fe20000000000 */
[----:B------:R-:W-:-:S02]  /*0580*/  FADD R9, R8, R9 ;  /* 0x0000000908097221 */ /* 0x000fc40000000000 */
[----:B------:R-:W-:Y:S01]  /*0590*/  FADD R0, R10, R5 ;  /* 0x000000050a007221 */ /* 0x000fe20000000000 */
[----:B------:R-:W-:Y:S01]  /*05a0*/  FADD R7, R7, R12 ;  /* 0x0000000c07077221 */ /* 0x000fe20000000000 */
[----:B------:R-:W-:Y:S02]  /*05b0*/  FADD R9, R9, R10 ;  /* 0x0000000a09097221 */ /* 0x000fe40000000000 */
[----:B------:R-:W-:Y:S01]  /*05c0*/  FADD R0, R0, R11 ;  /* 0x0000000b00007221 */ /* 0x000fe20000000000 */
[----:B------:R-:W-:Y:S01]  /*05d0*/  FADD R15, -R14, R15 ;  /* 0x0000000f0e0f7221 */ /* 0x000fe20000000100 */
[----:B------:R-:W-:-:S03]  /*05e0*/  FADD R7, R7, R14 ;  /* 0x0000000e07077221 */ /* 0x000fc60000000000 */
[----:B------:R-:W-:Y:S01]  /*05f0*/  FADD R6, R20, R15 ;  /* 0x0000000f14067221 */ /* 0x000fe20000000000 */
[----:B------:R-:W-:-:S03]  /*0600*/  FADD R7, R7, R20 ;  /* 0x0000001407077221 */ /* 0x000fc60000000000 */
[----:B--2---:R-:W-:Y:S01]  /*0610*/  FADD R6, R6, R23 ;  /* 0x0000001706067221 */ /* 0x004fe20000000000 */
        /* <DEDUP_REMOVED lines=18> */
.L_x_189:
        /* <DEDUP_REMOVED lines=12> */
.L_x_262:


//--------------------- .text.tvmgen_default_fused_nn_conv2d_1_kernel0 --------------------------
	.section	.text.tvmgen_default_fused_nn_conv2d_1_kernel0,"ax",@progbits
	.align	128
        .global         tvmgen_default_fused_nn_conv2d_1_kernel0
        .type           tvmgen_default_fused_nn_conv2d_1_kernel0,@function
        .size           tvmgen_default_fused_nn_conv2d_1_kernel0,(.L_x_263 - tvmgen_default_fused_nn_conv2d_1_kernel0)
        .other          tvmgen_default_fused_nn_conv2d_1_kernel0,@"STO_CUDA_ENTRY STV_DEFAULT"
tvmgen_default_fused_nn_conv2d_1_kernel0:
.text.tvmgen_default_fused_nn_conv2d_1_kernel0:
[----:B------:R-:W-:Y:S01]  /*0000*/  LDC R1, c[0x0][0x37c] ;  /* 0x0000df00ff017b82 */ /* 0x000fe20000000800 */
[----:B------:R-:W0:Y:S07]  /*0010*/  S2R R32, SR_TID.X ;  /* 0x0000000000207919 */ /* 0x000e2e0000002100 */
[----:B------:R-:W1:Y:S01]  /*0020*/  S2UR UR5, SR_CgaCtaId ;  /* 0x00000000000579c3 */ /* 0x000e620000008800 */
[----:B------:R-:W-:Y:S01]  /*0030*/  UMOV UR4, 0x400 ;  /* 0x0000040000047882 */ /* 0x000fe20000000000 */
[----:B------:R-:W-:Y:S01]  /*0040*/  HFMA2 R33, -RZ, RZ, 0, 0 ;  /* 0x00000000ff217431 */ /* 0x000fe200000001ff */
[----:B------:R-:W2:Y:S01]  /*0050*/  S2R R29, SR_TID.Z ;  /* 0x00000000001d7919 */ /* 0x000ea20000002300 */
[----:B------:R-:W-:Y:S01]  /*0060*/  MOV R35, RZ ;  /* 0x000000ff00237202 */ /* 0x000fe20000000f00 */
[----:B------:R-:W3:Y:S01]  /*0070*/  LDCU.64 UR8, c[0x0][0x358] ;  /* 0x00006b00ff0877ac */ /* 0x000ee20008000a00 */
[----:B------:R-:W-:Y:S01]  /*0080*/  MOV R23, RZ ;  /* 0x000000ff00177202 */ /* 0x000fe20000000f00 */
[----:B------:R-:W4:Y:S01]  /*0090*/  S2R R6, SR_CTAID.Z ;  /* 0x0000000000067919 */ /* 0x000f220000002700 */
[----:B------:R-:W5:Y:S01]  /*00a0*/  S2R R28, SR_CTAID.Y ;  /* 0x00000000001c7919 */ /* 0x000f620000002600 */
[----:B-1----:R-:W-:-:S02]  /*00b0*/  ULEA UR6, UR5, UR4, 0x18 ;  /* 0x0000000405067291 */ /* 0x002fc4000f8ec0ff */
[----:B------:R-:W-:-:S04]  /*00c0*/  UIADD3 UR4, UPT, UPT, UR4, 0xdc0, URZ ;  /* 0x00000dc004047890 */ /* 0x000fc8000fffe0ff */
[----:B------:R-:W-:Y:S01]  /*00d0*/  ULEA UR4, UR5, UR4, 0x18 ;  /* 0x0000000405047291 */ /* 0x000fe2000f8ec0ff */
[C---:B0-----:R-:W-:Y:S01]  /*00e0*/  IMAD R10, R32.reuse, 0x3, RZ ;  /* 0x00000003200a7824 */ /* 0x041fe200078e02ff */
[C---:B------:R-:W-:Y:S02]  /*00f0*/  ISETP.GE.U32.AND P0, PT, R32.reuse, 0xb, PT ;  /* 0x0000000b2000780c */ /* 0x040fe40003f06070 */
[----:B------:R-:W-:Y:S01]  /*0100*/  ISETP.GE.U32.AND P1, PT, R32, 0xa, PT ;  /* 0x0000000a2000780c */ /* 0x000fe20003f26070 */
[----:B--2---:R-:W-:Y:S01]  /*0110*/  IMAD R4, R29, 0xe, R32 ;  /* 0x0000000e1d047824 */ /* 0x004fe200078e0220 */
[C---:B------:R-:W-:Y:S02]  /*0120*/  IADD3 R8, PT, PT, R10.reuse, 0x1, RZ ;  /* 0x000000010a087810 */ /* 0x040fe40007ffe0ff */
[----:B------:R-:W-:Y:S02]  /*0130*/  IADD3 R14, PT, PT, R10, 0x2, RZ ;  /* 0x000000020a0e7810 */ /* 0x000fe40007ffe0ff */
[----:B------:R-:W-:-:S02]  /*0140*/  SHF.L.U32 R4, R4, 0x1, RZ ;  /* 0x0000000104047819 */ /* 0x000fc400000006ff */
[-C--:B------:R-:W-:Y:S02]  /*0150*/  LEA.HI R11, R8, R29.reuse, RZ, 0x1b ;  /* 0x0000001d080b7211 */ /* 0x080fe400078fd8ff */
[C---:B------:R-:W-:Y:S02]  /*0160*/  IADD3 R0, PT, PT, R4.reuse, 0x1, RZ ;  /* 0x0000000104007810 */ /* 0x040fe40007ffe0ff */
[----:B------:R-:W-:Y:S02]  /*0170*/  LOP3.LUT R2, R4, 0xffff, RZ, 0xc0, !PT ;  /* 0x0000ffff04027812 */ /* 0x000fe400078ec0ff */
[----:B------:R-:W-:Y:S02]  /*0180*/  LOP3.LUT R5, R0, 0xffff, RZ, 0xc0, !PT ;  /* 0x0000ffff00057812 */ /* 0x000fe400078ec0ff */
[----:B----4-:R-:W-:Y:S01]  /*0190*/  LEA R16, R6, R29, 0x5 ;  /* 0x0000001d06107211 */ /* 0x010fe200078e28ff */
[----:B------:R-:W-:Y:S01]  /*01a0*/  IMAD R3, R2, 0x29e5, RZ ;  /* 0x000029e502037824 */ /* 0x000fe200078e02ff */
[----:B------:R-:W-:Y:S01]  /*01b0*/  SHF.R.U32.HI R2, RZ, 0x1, R32 ;  /* 0x00000001ff027819 */ /* 0x000fe20000011620 */
[----:B------:R-:W-:Y:S01]  /*01c0*/  IMAD R5, R5, 0x29e5, RZ ;  /* 0x000029e505057824 */ /* 0x000fe200078e02ff */
[----:B------:R-:W-:-:S02]  /*01d0*/  SHF.L.U32 R16, R16, 0x7, RZ ;  /* 0x0000000710107819 */ /* 0x000fc400000006ff */
[----:B------:R-:W-:Y:S01]  /*01e0*/  SHF.R.U32.HI R3, RZ, 0x10, R3 ;  /* 0x00000010ff037819 */ /* 0x000fe20000011603 */
[----:B------:R-:W-:Y:S01]  /*01f0*/  IMAD R2, R29, 0x7, R2 ;  /* 0x000000071d027824 */ /* 0x000fe200078e0202 */
[----:B------:R-:W-:Y:S02]  /*0200*/  SHF.R.U32.HI R5, RZ, 0x10, R5 ;  /* 0x00000010ff057819 */ /* 0x000fe40000011605 */
[----:B------:R-:W-:Y:S02]  /*0210*/  IADD3 R7, PT, PT, RZ, -R3, RZ ;  /* 0x80000003ff077210 */ /* 0x000fe40007ffe0ff */
[----:B------:R-:W-:Y:S02]  /*0220*/  IADD3 R9, PT, PT, RZ, -R5, RZ ;  /* 0x80000005ff097210 */ /* 0x000fe40007ffe0ff */
[----:B------:R-:W-:Y:S02]  /*0230*/  PRMT R7, R7, 0x7710, RZ ;  /* 0x0000771007077816 */ /* 0x000fe400000000ff */
[----:B------:R-:W-:-:S02]  /*0240*/  ISETP.GT.U32.AND P2, PT, R2, 0xdb, PT ;  /* 0x000000db0200780c */ /* 0x000fc40003f44070 */
[----:B------:R-:W-:Y:S02]  /*0250*/  PRMT R9, R9, 0x7710, RZ ;  /* 0x0000771009097816 */ /* 0x000fe400000000ff */
[----:B------:R-:W-:Y:S02]  /*0260*/  IADD3 R2, PT, PT, R4, R7, RZ ;  /* 0x0000000704027210 */ /* 0x000fe40007ffe0ff */
[----:B------:R-:W-:Y:S02]  /*0270*/  IADD3 R7, PT, PT, R0, R9, RZ ;  /* 0x0000000900077210 */ /* 0x000fe40007ffe0ff */
[----:B------:R-:W-:Y:S02]  /*0280*/  LOP3.LUT R2, R2, 0xffff, RZ, 0xc0, !PT ;  /* 0x0000ffff02027812 */ /* 0x000fe400078ec0ff */
[----:B------:R-:W-:Y:S02]  /*0290*/  LOP3.LUT R12, R7, 0xffff, RZ, 0xc0, !PT ;  /* 0x0000ffff070c7812 */ /* 0x000fe400078ec0ff */
[----:B------:R-:W-:-:S02]  /*02a0*/  LEA.HI R3, R2, R3, RZ, 0x1f ;  /* 0x0000000302037211 */ /* 0x000fc400078ff8ff */
[----:B------:R-:W-:Y:S02]  /*02b0*/  LEA.HI R7, R12, R5, RZ, 0x1f ;  /* 0x000000050c077211 */ /* 0x000fe400078ff8ff */
[----:B------:R-:W-:Y:S02]  /*02c0*/  LEA.HI R9, R10, R29, RZ, 0x1b ;  /* 0x0000001d0a097211 */ /* 0x000fe400078fd8ff */
[----:B------:R-:W-:Y:S02]  /*02d0*/  LOP3.LUT R5, R3, 0xffff, RZ, 0xc0, !PT ;  /* 0x0000ffff03057812 */ /* 0x000fe400078ec0ff */
[----:B------:R-:W-:Y:S01]  /*02e0*/  ISETP.LT.U32.AND P3, PT, R9, 0x20, !P0 ;  /* 0x000000200900780c */ /* 0x000fe20004761070 */
[----:B------:R-:W0:Y:S01]  /*02f0*/  LDC.64 R2, c[0x0][0x388] ;  /* 0x0000e200ff027b82 */ /* 0x000e220000000a00 */
[----:B------:R-:W-:Y:S02]  /*0300*/  SHF.R.U32.HI R5, RZ, 0x5, R5 ;  /* 0x00000005ff057819 */ /* 0x000fe40000011605 */
[----:B------:R-:W-:-:S02]  /*0310*/  ISETP.LT.U32.AND P0, PT, R11, 0x20, !P0 ;  /* 0x000000200b00780c */ /* 0x000fc40004701070 */
[----:B------:R-:W-:Y:S01]  /*0320*/  LOP3.LUT R11, R7, 0xffff, RZ, 0xc0, !PT ;  /* 0x0000ffff070b7812 */ /* 0x000fe200078ec0ff */
[----:B------:R-:W-:Y:S01]  /*0330*/  IMAD R7, R32, 0xc, RZ ;  /* 0x0000000c20077824 */ /* 0x000fe200078e02ff */
[----:B------:R-:W-:Y:S02]  /*0340*/  PRMT R9, R5, 0x9910, RZ ;  /* 0x0000991005097816 */ /* 0x000fe400000000ff */
[----:B------:R-:W-:Y:S02]  /*0350*/  SHF.R.U32.HI R11, RZ, 0x5, R11 ;  /* 0x00000005ff0b7819 */ /* 0x000fe4000001160b */
[----:B------:R-:W-:Y:S01]  /*0360*/  SHF.L.U32 R12, R8, 0x2, RZ ;  /* 0x00000002080c7819 */ /* 0x000fe200000006ff */
[----:B------:R-:W-:Y:S01]  /*0370*/  IMAD R9, R9, 0x37, RZ ;  /* 0x0000003709097824 */ /* 0x000fe200078e02ff */
[----:B------:R-:W-:Y:S02]  /*0380*/  PRMT R17, R11, 0x9910, RZ ;  /* 0x000099100b117816 */ /* 0x000fe400000000ff */
[----:B------:R-:W-:-:S02]  /*0390*/  LOP3.LUT R15, R16, 0x40, R12, 0xf8, !PT ;  /* 0x00000040100f7812 */ /* 0x000fc400078ef80c */
[----:B------:R-:W-:Y:S01]  /*03a0*/  IADD3 R12, PT, PT, RZ, -R9, RZ ;  /* 0x80000009ff0c7210 */ /* 0x000fe20007ffe0ff */
[----:B------:R-:W-:Y:S01]  /*03b0*/  IMAD R9, R17, 0x37, RZ ;  /* 0x0000003711097824 */ /* 0x000fe200078e02ff */
[----:B------:R-:W-:Y:S02]  /*03c0*/  LOP3.LUT R15, R15, 0xf, R8, 0xf8, !PT ;  /* 0x0000000f0f0f7812 */ /* 0x000fe400078ef808 */
[----:B------:R-:W-:Y:S02]  /*03d0*/  PRMT R17, R12, 0x7710, RZ ;  /* 0x000077100c117816 */ /* 0x000fe400000000ff */
[----:B------:R-:W-:Y:S02]  /*03e0*/  IADD3 R21, PT, PT, RZ, -R9, RZ ;  /* 0x80000009ff157210 */ /* 0x000fe40007ffe0ff */
[----:B------:R-:W1:Y:S01]  /*03f0*/  LDC.64 R8, c[0x0][0x380] ;  /* 0x0000e000ff087b82 */ /* 0x000e620000000a00 */
[----:B------:R-:W-:Y:S02]  /*0400*/  SHF.L.U32 R13, R14, 0x2, RZ ;  /* 0x000000020e0d7819 */ /* 0x000fe400000006ff */
[----:B------:R-:W-:Y:S01]  /*0410*/  IADD3 R12, PT, PT, R4, R17, RZ ;  /* 0x00000011040c7210 */ /* 0x000fe20007ffe0ff */
[----:B-----5:R-:W-:Y:S01]  /*0420*/  IMAD R4, R28, 0x70, RZ ;  /* 0x000000701c047824 */ /* 0x020fe200078e02ff */
[----:B------:R-:W-:-:S02]  /*0430*/  PRMT R21, R21, 0x7710, RZ ;  /* 0x0000771015157816 */ /* 0x000fc400000000ff */
[----:B------:R-:W-:Y:S02]  /*0440*/  LOP3.LUT R17, R5, 0xffff, RZ, 0xc0, !PT ;  /* 0x0000ffff05117812 */ /* 0x000fe400078ec0ff */
[C---:B------:R-:W-:Y:S02]  /*0450*/  LOP3.LUT R7, R16.reuse, 0x40, R7, 0xf8, !PT ;  /* 0x0000004010077812 */ /* 0x040fe400078ef807 */
[----:B------:R-:W-:Y:S01]  /*0460*/  LOP3.LUT R19, R11, 0xffff, RZ, 0xc0, !PT ;  /* 0x0000ffff0b137812 */ /* 0x000fe200078ec0ff */
[----:B------:R-:W-:Y:S01]  /*0470*/  IMAD R11, R17, 0xc40, R4 ;  /* 0x00000c40110b7824 */ /* 0x000fe200078e0204 */
[----:B------:R-:W-:Y:S02]  /*0480*/  LOP3.LUT R13, R16, 0x40, R13, 0xf8, !PT ;  /* 0x00000040100d7812 */ /* 0x000fe400078ef80d */
[----:B------:R-:W-:Y:S01]  /*0490*/  IADD3 R0, PT, PT, R0, R21, RZ ;  /* 0x0000001500007210 */ /* 0x000fe20007ffe0ff */
[----:B------:R-:W-:Y:S01]  /*04a0*/  HFMA2 R21, -RZ, RZ, 0, 0 ;  /* 0x00000000ff157431 */ /* 0x000fe200000001ff */
[----:B------:R-:W-:Y:S01]  /*04b0*/  LOP3.LUT R5, R7, 0xf, R10, 0xf8, !PT ;  /* 0x0000000f07057812 */ /* 0x000fe200078ef80a */
[----:B------:R-:W-:Y:S01]  /*04c0*/  IMAD R7, R19, 0xc40, R4 ;  /* 0x00000c4013077824 */ /* 0x000fe200078e0204 */
[----:B------:R-:W-:-:S02]  /*04d0*/  LOP3.LUT R13, R13, 0xf, R14, 0xf8, !PT ;  /* 0x0000000f0d0d7812 */ /* 0x000fc400078ef80e */
[----:B------:R-:W-:Y:S01]  /*04e0*/  LOP3.LUT R12, R12, 0xffff, RZ, 0xc0, !PT ;  /* 0x0000ffff0c0c7812 */ /* 0x000fe200078ec0ff */
[--C-:B0-----:R-:W-:Y:S01]  /*04f0*/  IMAD.WIDE.U32 R4, R5, 0x4, R2.reuse ;  /* 0x0000000405047825 */ /* 0x101fe200078e0002 */
[----:B------:R-:W-:Y:S02]  /*0500*/  LOP3.LUT R0, R0, 0xffff, RZ, 0xc0, !PT ;  /* 0x0000ffff00007812 */ /* 0x000fe400078ec0ff */
[----:B------:R-:W-:Y:S01]  /*0510*/  LEA.HI R18, R14, R29, RZ, 0x1b ;  /* 0x0000001d0e127211 */ /* 0x000fe200078fd8ff */
[--C-:B------:R-:W-:Y:S01]  /*0520*/  IMAD.WIDE.U32 R14, R15, 0x4, R2.reuse ;  /* 0x000000040f0e7825 */ /* 0x100fe200078e0002 */
[----:B------:R-:W-:Y:S02]  /*0530*/  IADD3 R11, PT, PT, R12, R11, RZ ;  /* 0x0000000b0c0b7210 */ /* 0x000fe40007ffe0ff */
[----:B------:R-:W-:Y:S01]  /*0540*/  IADD3 R25, PT, PT, R0, R7, RZ ;  /* 0x0000000700197210 */ /* 0x000fe20007ffe0ff */
[----:B------:R-:W-:Y:S01]  /*0550*/  IMAD.WIDE.U32 R12, R13, 0x4, R2 ;  /* 0x000000040d0c7825 */ /* 0x000fe200078e0002 */
[----:B------:R-:W-:-:S02]  /*0560*/  LEA R32, R32, UR6, 0x3 ;  /* 0x0000000620207c11 */ /* 0x000fc4000f8e18ff */
[----:B------:R-:W-:Y:S01]  /*0570*/  LEA R30, R29, R10, 0x5 ;  /* 0x0000000a1d1e7211 */ /* 0x000fe200078e28ff */
[--C-:B-1----:R-:W-:Y:S01]  /*0580*/  IMAD.WIDE.U32 R26, R11, 0x4, R8.reuse ;  /* 0x000000040b1a7825 */ /* 0x102fe200078e0008 */
[----:B------:R-:W-:Y:S02]  /*0590*/  MOV R3, R5 ;  /* 0x0000000500037202 */ /* 0x000fe40000000f00 */
[----:B------:R-:W-:Y:S01]  /*05a0*/  ISETP.LT.U32.AND P1, PT, R18, 0x20, !P1 ;  /* 0x000000201200780c */ /* 0x000fe20004f21070 */
[----:B------:R-:W-:Y:S01]  /*05b0*/  IMAD.WIDE.U32 R24, R25, 0x4, R8 ;  /* 0x0000000419187825 */ /* 0x000fe200078e0008 */
[----:B------:R-:W-:Y:S02]  /*05c0*/  MOV R0, R12 ;  /* 0x0000000c00007202 */ /* 0x000fe40000000f00 */
[----:B------:R-:W-:Y:S01]  /*05d0*/  MOV R5, R13 ;  /* 0x0000000d00057202 */ /* 0x000fe20000000f00 */
[----:B------:R-:W-:Y:S01]  /*05e0*/  IMAD R31, R29, 0x70, R32 ;  /* 0x000000701d1f7824 */ /* 0x000fe200078e0220 */
[----:B------:R-:W-:-:S02]  /*05f0*/  MOV R2, R14 ;  /* 0x0000000e00027202 */ /* 0x000fc40000000f00 */
[----:B------:R-:W-:Y:S02]  /*0600*/  MOV R7, R15 ;  /* 0x0000000f00077202 */ /* 0x000fe40000000f00 */
[----:B------:R-:W-:Y:S02]  /*0610*/  LEA R30, R30, UR4, 0x2 ;  /* 0x000000041e1e7c11 */ /* 0x000fe4000f8e10ff */
[----:B------:R-:W-:Y:S01]  /*0620*/  LEA R29, R29, UR4, 0x6 ;  /* 0x000000041d1d7c11 */ /* 0x000fe2000f8e30ff */
[----:B---3--:R-:W-:-:S06]  /*0630*/  UMOV UR4, URZ ;  /* 0x000000ff00047c82 */ /* 0x008fcc0008000000 */
.L_x_190:
[----:B------:R-:W-:Y:S01]  /*0640*/  @P3 MOV R8, R4 ;  /* 0x0000000400083202 */ /* 0x000fe20000000f00 */
[----:B------:R-:W2:Y:S01]  /*0650*/  @!P2 LDG.E.CONSTANT R10, desc[UR8][R26.64] ;  /* 0x000000081a0aa981 */ /* 0x000ea2000c1e9900 */
[----:B------:R-:W-:-:S03]  /*0660*/  @P3 MOV R9, R3 ;  /* 0x0000000300093202 */ /* 0x000fc60000000f00 */
[----:B------:R-:W2:Y:S04]  /*0670*/  @!P2 LDG.E.CONSTANT R11, desc[UR8][R24.64] ;  /* 0x00000008180ba981 */ /* 0x000ea8000c1e9900 */
[----:B------:R0:W3:Y:S01]  /*0680*/  @P3 LDG.E.CONSTANT R37, desc[UR8][R8.64] ;  /* 0x0000000808253981 */ /* 0x0000e2000c1e9900 */
[----:B------:R-:W-:Y:S01]  /*0690*/  BAR.SYNC.DEFER_BLOCKING 0x0 ;  /* 0x0000000000007b1d */ /* 0x000fe20000010000 */
[----:B0-----:R-:W-:Y:S02]  /*06a0*/  @P0 MOV R8, R2 ;  /* 0x0000000200080202 */ /* 0x001fe40000000f00 */
[----:B------:R-:W-:-:S05]  /*06b0*/  @P0 MOV R9, R7 ;  /* 0x0000000700090202 */ /* 0x000fca0000000f00 */
[----:B------:R0:W4:Y:S02]  /*06c0*/  @P0 LDG.E.CONSTANT R22, desc[UR8][R8.64] ;  /* 0x0000000808160981 */ /* 0x000124000c1e9900 */
[----:B0-----:R-:W-:Y:S02]  /*06d0*/  @P1 MOV R8, R0 ;  /* 0x0000000000081202 */ /* 0x001fe40000000f00 */
[----:B------:R-:W-:-:S05]  /*06e0*/  @P1 MOV R9, R5 ;  /* 0x0000000500091202 */ /* 0x000fca0000000f00 */
[----:B------:R-:W5:Y:S04]  /*06f0*/  @P1 LDG.E.CONSTANT R34, desc[UR8][R8.64] ;  /* 0x0000000808221981 */ /* 0x000f68000c1e9900 */
[----:B--2---:R-:W-:Y:S04]  /*0700*/  @!P2 STS.64 [R31], R10 ;  /* 0x0000000a1f00a388 */ /* 0x004fe80000000a00 */
[----:B---3--:R-:W-:Y:S04]  /*0710*/  @P3 STS [R30], R37 ;  /* 0x000000251e003388 */ /* 0x008fe80000000800 */
[----:B----4-:R-:W-:Y:S04]  /*0720*/  @P0 STS [R30+0x4], R22 ;  /* 0x000004161e000388 */ /* 0x010fe80000000800 */
[----:B-----5:R-:W-:Y:S01]  /*0730*/  @P1 STS [R30+0x8], R34 ;  /* 0x000008221e001388 */ /* 0x020fe20000000800 */
[----:B------:R-:W-:Y:S06]  /*0740*/  BAR.SYNC.DEFER_BLOCKING 0x0 ;  /* 0x0000000000007b1d */ /* 0x000fec0000010000 */
[----:B------:R-:W-:Y:S04]  /*0750*/  LDS R36, [R32] ;  /* 0x0000000020247984 */ /* 0x000fe80000000800 */
[----:B------:R-:W0:Y:S04]  /*0760*/  LDS.128 R12, [R29] ;  /* 0x000000001d0c7984 */ /* 0x000e280000000c00 */
[----:B------:R-:W1:Y:S04]  /*0770*/  LDS.128 R16, [R29+0x800] ;  /* 0x000800001d107984 */ /* 0x000e680000000c00 */
[----:B------:R-:W2:Y:S04]  /*0780*/  LDS R10, [R32+0x70] ;  /* 0x00007000200a7984 */ /* 0x000ea80000000800 */
[----:B------:R-:W3:Y:S04]  /*0790*/  LDS R20, [R32+0xdc] ;  /* 0x0000dc0020147984 */ /* 0x000ee80000000800 */
[----:B------:R-:W4:Y:S04]  /*07a0*/  LDS R8, [R32+0x14c] ;  /* 0x00014c0020087984 */ /* 0x000f280000000800 */
[----:B------:R-:W5:Y:S04]  /*07b0*/  LDS R11, [R32+0x1b8] ;  /* 0x0001b800200b7984 */ /* 0x000f680000000800 */
[----:B------:R-:W5:Y:S04]  /*07c0*/  LDS R9, [R32+0x228] ;  /* 0x0002280020097984 */ /* 0x000f680000000800 */
[----:B------:R-:W-:Y:S01]  /*07d0*/  LDS R37, [R32+0x750] ;  /* 0x0007500020257984 */ /* 0x000fe20000000800 */
[C---:B0-----:R-:W-:Y:S01]  /*07e0*/  FFMA R33, R36.reuse, R12, R33 ;  /* 0x0000000c24217223 */ /* 0x041fe20000000021 */
[----:B-1----:R-:W-:Y:S01]  /*07f0*/  FFMA R36, R36, R16, R21 ;  /* 0x0000001024247223 */ /* 0x002fe20000000015 */
[-C--:B--2---:R-:W-:Y:S01]  /*0800*/  FFMA R35, R12, R10.reuse, R35 ;  /* 0x0000000a0c237223 */ /* 0x084fe20000000023 */
[----:B------:R-:W-:-:S02]  /*0810*/  FFMA R10, R16, R10, R23 ;  /* 0x0000000a100a7223 */ /* 0x000fc40000000017 */
[----:B------:R-:W0:Y:S01]  /*0820*/  LDS R16, [R32+0x294] ;  /* 0x0002940020107984 */ /* 0x000e220000000800 */
[C---:B---3--:R-:W-:Y:S01]  /*0830*/  FFMA R12, R20.reuse, R13, R33 ;  /* 0x0000000d140c7223 */ /* 0x048fe20000000021 */
[----:B------:R-:W-:Y:S01]  /*0840*/  FFMA R21, R20, R17, R36 ;  /* 0x0000001114157223 */ /* 0x000fe20000000024 */
[C---:B----4-:R-:W-:Y:S02]  /*0850*/  FFMA R20, R8.reuse, R13, R35 ;  /* 0x0000000d08147223 */ /* 0x050fe40000000023 */
[C---:B-----5:R-:W-:Y:S01]  /*0860*/  FFMA R33, R11.reuse, R14, R12 ;  /* 0x0000000e0b217223 */ /* 0x060fe2000000000c */
[----:B------:R-:W-:Y:S01]  /*0870*/  FFMA R34, R11, R18, R21 ;  /* 0x000000120b227223 */ /* 0x000fe20000000015 */
[----:B------:R-:W1:Y:S01]  /*0880*/  LDS R12, [R32+0x304] ;  /* 0x00030400200c7984 */ /* 0x000e620000000800 */
[----:B------:R-:W-:Y:S01]  /*0890*/  FFMA R17, R8, R17, R10 ;  /* 0x0000001108117223 */ /* 0x000fe2000000000a */
[C---:B------:R-:W-:Y:S02]  /*08a0*/  FFMA R35, R9.reuse, R14, R20 ;  /* 0x0000000e09237223 */ /* 0x040fe40000000014 */
[----:B------:R-:W-:Y:S04]  /*08b0*/  LDS R13, [R32+0x370] ;  /* 0x00037000200d7984 */ /* 0x000fe80000000800 */
[----:B------:R-:W2:Y:S01]  /*08c0*/  LDS.128 R20, [R29+0x10] ;  /* 0x000010001d147984 */ /* 0x000ea20000000c00 */
[----:B------:R-:W-:-:S03]  /*08d0*/  FFMA R18, R9, R18, R17 ;  /* 0x0000001209127223 */ /* 0x000fc60000000011 */
[----:B------:R-:W3:Y:S04]  /*08e0*/  LDS.128 R8, [R29+0x810] ;  /* 0x000810001d087984 */ /* 0x000ee80000000c00 */
[----:B------:R-:W4:Y:S01]  /*08f0*/  LDS R17, [R32+0x3e0] ;  /* 0x0003e00020117984 */ /* 0x000f220000000800 */
[C---:B0-----:R-:W-:Y:S01]  /*0900*/  FFMA R14, R16.reuse, R15, R33 ;  /* 0x0000000f100e7223 */ /* 0x041fe20000000021 */
[----:B------:R-:W-:Y:S01]  /*0910*/  FFMA R16, R16, R19, R34 ;  /* 0x0000001310107223 */ /* 0x000fe20000000022 */
[C---:B-1----:R-:W-:Y:S01]  /*0920*/  FFMA R33, R12.reuse, R15, R35 ;  /* 0x0000000f0c217223 */ /* 0x042fe20000000023 */
[----:B------:R-:W-:Y:S01]  /*0930*/  FFMA R19, R12, R19, R18 ;  /* 0x000000130c137223 */ /* 0x000fe20000000012 */
[----:B------:R-:W-:Y:S04]  /*0940*/  LDS R35, [R32+0x528] ;  /* 0x0005280020237984 */ /* 0x000fe80000000800 */
[----:B------:R-:W0:Y:S01]  /*0950*/  LDS R12, [R32+0x44c] ;  /* 0x00044c00200c7984 */ /* 0x000e220000000800 */
[----:B--2---:R-:W-:-:S03]  /*0960*/  FFMA R15, R13, R20, R14 ;  /* 0x000000140d0f7223 */ /* 0x004fc6000000000e */
[----:B------:R-:W1:Y:S01]  /*0970*/  LDS R14, [R32+0x4bc] ;  /* 0x0004bc00200e7984 */ /* 0x000e620000000800 */
[----:B---3--:R-:W-:-:S03]  /*0980*/  FFMA R18, R13, R8, R16 ;  /* 0x000000080d127223 */ /* 0x008fc60000000010 */
[----:B------:R-:W2:Y:S04]  /*0990*/  LDS R13, [R32+0x598] ;  /* 0x00059800200d7984 */ /* 0x000ea80000000800 */
[----:B------:R-:W3:Y:S01]  /*09a0*/  LDS R16, [R32+0x604] ;  /* 0x0006040020107984 */ /* 0x000ee20000000800 */
[-C--:B----4-:R-:W-:Y:S01]  /*09b0*/  FFMA R33, R20, R17.reuse, R33 ;  /* 0x0000001114217223 */ /* 0x090fe20000000021 */
[----:B------:R-:W-:Y:S02]  /*09c0*/  FFMA R19, R8, R17, R19 ;  /* 0x0000001108137223 */ /* 0x000fe40000000013 */
[----:B------:R-:W4:Y:S01]  /*09d0*/  LDS R20, [R32+0x674] ;  /* 0x0006740020147984 */ /* 0x000f220000000800 */
[C---:B0-----:R-:W-:Y:S01]  /*09e0*/  FFMA R8, R12.reuse, R21, R15 ;  /* 0x000000150c087223 */ /* 0x041fe2000000000f */
[----:B------:R-:W-:Y:S01]  /*09f0*/  FFMA R15, R12, R9, R18 ;  /* 0x000000090c0f7223 */ /* 0x000fe20000000012 */
[C---:B-1----:R-:W-:Y:S01]  /*0a00*/  FFMA R12, R14.reuse, R21, R33 ;  /* 0x000000150e0c7223 */ /* 0x042fe20000000021 */
[----:B------:R-:W-:Y:S01]  /*0a10*/  FFMA R19, R14, R9, R19 ;  /* 0x000000090e137223 */ /* 0x000fe20000000013 */
[C---:B------:R-:W-:Y:S01]  /*0a20*/  FFMA R9, R35.reuse, R22, R8 ;  /* 0x0000001623097223 */ /* 0x040fe20000000008 */
[----:B------:R-:W-:Y:S01]  /*0a30*/  FFMA R8, R35, R10, R15 ;  /* 0x0000000a23087223 */ /* 0x000fe2000000000f */
[C---:B--2---:R-:W-:Y:S01]  /*0a40*/  FFMA R35, R13.reuse, R22, R12 ;  /* 0x000000160d237223 */ /* 0x044fe2000000000c */
[----:B------:R-:W-:Y:S01]  /*0a50*/  FFMA R21, R13, R10, R19 ;  /* 0x0000000a0d157223 */ /* 0x000fe20000000013 */
[----:B------:R-:W-:Y:S01]  /*0a60*/  LDS R22, [R32+0x6e0] ;  /* 0x0006e00020167984 */ /* 0x000fe20000000800 */
[C---:B---3--:R-:W-:Y:S01]  /*0a70*/  FFMA R9, R16.reuse, R23, R9 ;  /* 0x0000001710097223 */ /* 0x048fe20000000009 */
[----:B------:R-:W-:-:S02]  /*0a80*/  FFMA R33, R16, R11, R8 ;  /* 0x0000000b10217223 */ /* 0x000fc40000000008 */
[----:B------:R-:W0:Y:S04]  /*0a90*/  LDS.128 R12, [R29+0x20] ;  /* 0x000020001d0c7984 */ /* 0x000e280000000c00 */
[----:B------:R-:W1:Y:S04]  /*0aa0*/  LDS.128 R16, [R29+0x820] ;  /* 0x000820001d107984 */ /* 0x000e680000000c00 */
[----:B------:R-:W2:Y:S04]  /*0ab0*/  LDS R10, [R32+0x7bc] ;  /* 0x0007bc00200a7984 */ /* 0x000ea80000000800 */
[----:B------:R-:W3:Y:S01]  /*0ac0*/  LDS R8, [R32+0x82c] ;  /* 0x00082c0020087984 */ /* 0x000ee20000000800 */
[C---:B----4-:R-:W-:Y:S01]  /*0ad0*/  FFMA R35, R20.reuse, R23, R35 ;  /* 0x0000001714237223 */ /* 0x050fe20000000023 */
[----:B------:R-:W-:-:S02]  /*0ae0*/  FFMA R11, R20, R11, R21 ;  /* 0x0000000b140b7223 */ /* 0x000fc40000000015 */
[----:B------:R-:W4:Y:S04]  /*0af0*/  LDS R23, [R32+0x898] ;  /* 0x0008980020177984 */ /* 0x000f280000000800 */
[----:B------:R-:W5:Y:S01]  /*0b00*/  LDS R21, [R32+0x908] ;  /* 0x0009080020157984 */ /* 0x000f620000000800 */
[C---:B0-----:R-:W-:Y:S01]  /*0b10*/  FFMA R9, R22.reuse, R12, R9 ;  /* 0x0000000c16097223 */ /* 0x041fe20000000009 */
[----:B-1----:R-:W-:Y:S01]  /*0b20*/  FFMA R22, R22, R16, R33 ;  /* 0x0000001016167223 */ /* 0x002fe20000000021 */
[-C--:B------:R-:W-:Y:S01]  /*0b30*/  FFMA R33, R12, R37.reuse, R35 ;  /* 0x000000250c217223 */ /* 0x080fe20000000023 */
[----:B------:R-:W-:Y:S01]  /*0b40*/  FFMA R11, R16, R37, R11 ;  /* 0x00000025100b7223 */ /* 0x000fe2000000000b */
[----:B------:R-:W0:Y:S01]  /*0b50*/  LDS R12, [R32+0x974] ;  /* 0x00097400200c7984 */ /* 0x000e220000000800 */
[C---:B--2---:R-:W-:Y:S01]  /*0b60*/  FFMA R35, R10.reuse, R17, R22 ;  /* 0x000000110a237223 */ /* 0x044fe20000000016 */
[----:B------:R-:W-:-:S02]  /*0b70*/  FFMA R20, R10, R13, R9 ;  /* 0x0000000d0a147223 */ /* 0x000fc40000000009 */
[----:B------:R-:W1:Y:S01]  /*0b80*/  LDS R16, [R32+0x9e4] ;  /* 0x0009e40020107984 */ /* 0x000e620000000800 */
[C---:B---3--:R-:W-:Y:S01]  /*0b90*/  FFMA R22, R8.reuse, R13, R33 ;  /* 0x0000000d08167223 */ /* 0x048fe20000000021 */
[----:B------:R-:W-:Y:S02]  /*0ba0*/  FFMA R36, R8, R17, R11 ;  /* 0x0000001108247223 */ /* 0x000fe4000000000b */
[----:B------:R-:W-:Y:S04]  /*0bb0*/  LDS R13, [R32+0xa50] ;  /* 0x000a5000200d7984 */ /* 0x000fe80000000800 */
[----:B------:R-:W2:Y:S04]  /*0bc0*/  LDS.128 R8, [R29+0x30] ;  /* 0x000030001d087984 */ /* 0x000ea80000000c00 */
[----:B------:R-:W3:Y:S01]  /*0bd0*/  LDS R17, [R32+0xac0] ;  /* 0x000ac00020117984 */ /* 0x000ee20000000800 */
[C---:B----4-:R-:W-:Y:S01]  /*0be0*/  FFMA R33, R23.reuse, R14, R20 ;  /* 0x0000000e17217223 */ /* 0x050fe20000000014 */
[----:B------:R-:W-:Y:S01]  /*0bf0*/  FFMA R34, R23, R18, R35 ;  /* 0x0000001217227223 */ /* 0x000fe20000000023 */
[C---:B-----5:R-:W-:Y:S01]  /*0c00*/  FFMA R35, R21.reuse, R14, R22 ;  /* 0x0000000e15237223 */ /* 0x060fe20000000016 */
[----:B------:R-:W-:Y:S01]  /*0c10*/  FFMA R36, R21, R18, R36 ;  /* 0x0000001215247223 */ /* 0x000fe20000000024 */
[----:B------:R-:W-:Y:S04]  /*0c20*/  LDS R37, [R32+0xc08] ;  /* 0x000c080020257984 */ /* 0x000fe80000000800 */
[----:B------:R-:W4:Y:S01]  /*0c30*/  LDS.128 R20, [R29+0x830] ;  /* 0x000830001d147984 */ /* 0x000f220000000c00 */
[C---:B0-----:R-:W-:Y:S01]  /*0c40*/  FFMA R14, R12.reuse, R15, R33 ;  /* 0x0000000f0c0e7223 */ /* 0x041fe20000000021 */
[----:B------:R-:W-:-:S02]  /*0c50*/  FFMA R34, R12, R19, R34 ;  /* 0x000000130c227223 */ /* 0x000fc40000000022 */
[----:B------:R-:W0:Y:S01]  /*0c60*/  LDS R12, [R32+0xb2c] ;  /* 0x000b2c00200c7984 */ /* 0x000e220000000800 */
[C---:B-1----:R-:W-:Y:S01]  /*0c70*/  FFMA R33, R16.reuse, R15, R35 ;  /* 0x0000000f10217223 */ /* 0x042fe20000000023 */
[----:B------:R-:W-:Y:S02]  /*0c80*/  FFMA R19, R16, R19, R36 ;  /* 0x0000001310137223 */ /* 0x000fe40000000024 */
[----:B------:R-:W-:Y:S04]  /*0c90*/  LDS R35, [R32+0xc78] ;  /* 0x000c780020237984 */ /* 0x000fe80000000800 */
[----:B------:R-:W-:Y:S01]  /*0ca0*/  LDS R16, [R32+0xce4] ;  /* 0x000ce40020107984 */ /* 0x000fe20000000800 */
[----:B--2---:R-:W-:-:S03]  /*0cb0*/  FFMA R15, R13, R8, R14 ;  /* 0x000000080d0f7223 */ /* 0x004fc6000000000e */
[----:B------:R-:W1:Y:S01]  /*0cc0*/  LDS R14, [R32+0xb9c] ;  /* 0x000b9c00200e7984 */ /* 0x000e620000000800 */
[----:B---3--:R-:W-:-:S03]  /*0cd0*/  FFMA R33, R8, R17, R33 ;  /* 0x0000001108217223 */ /* 0x008fc60000000021 */
[----:B------:R-:W2:Y:S01]  /*0ce0*/  LDS R8, [R32+0xd54] ;  /* 0x000d540020087984 */ /* 0x000ea20000000800 */
[----:B------:R-:W-:Y:S01]  /*0cf0*/  UIADD3 UR4, UPT, UPT, UR4, 0x1, URZ ;  /* 0x0000000104047890 */ /* 0x000fe2000fffe0ff */
[----:B------:R-:W-:Y:S01]  /*0d00*/  IADD3 R24, P4, PT, R24, 0x31000, RZ ;  /* 0x0003100018187810 */ /* 0x000fe20007f9e0ff */
[----:B----4-:R-:W-:Y:S01]  /*0d10*/  FFMA R34, R13, R20, R34 ;  /* 0x000000140d227223 */ /* 0x010fe20000000022 */
[----:B------:R-:W-:Y:S01]  /*0d20*/  FFMA R19, R20, R17, R19 ;  /* 0x0000001114137223 */ /* 0x000fe20000000013 */
[----:B------:R-:W-:Y:S01]  /*0d30*/  UISETP.NE.AND UP0, UPT, UR4, 0x4, UPT ;  /* 0x000000040400788c */ /* 0x000fe2000bf05270 */
[----:B------:R-:W-:Y:S02]  /*0d40*/  IADD3 R26, P6, PT, R26, 0x31000, RZ ;  /* 0x000310001a1a7810 */ /* 0x000fe40007fde0ff */
[----:B------:R-:W-:Y:S02]  /*0d50*/  IADD3.X R25, PT, PT, RZ, R25, RZ, P4, !PT ;  /* 0x00000019ff197210 */ /* 0x000fe400027fe4ff */
[----:B------:R-:W-:-:S02]  /*0d60*/  IADD3.X R27, PT, PT, RZ, R27, RZ, P6, !PT ;  /* 0x0000001bff1b7210 */ /* 0x000fc400037fe4ff */
[----:B------:R-:W-:Y:S02]  /*0d70*/  IADD3 R4, P5, PT, R4, 0x40, RZ ;  /* 0x0000004004047810 */ /* 0x000fe40007fbe0ff */
[----:B------:R-:W-:Y:S02]  /*0d80*/  IADD3 R2, P4, PT, R2, 0x40, RZ ;  /* 0x0000004002027810 */ /* 0x000fe40007f9e0ff */
[----:B------:R-:W-:Y:S01]  /*0d90*/  IADD3 R0, P6, PT, R0, 0x40, RZ ;  /* 0x0000004000007810 */ /* 0x000fe20007fde0ff */
[C---:B0-----:R-:W-:Y:S01]  /*0da0*/  FFMA R18, R12.reuse, R9, R15 ;  /* 0x000000090c127223 */ /* 0x041fe2000000000f */
[----:B------:R-:W-:Y:S01]  /*0db0*/  FFMA R13, R12, R21, R34 ;  /* 0x000000150c0d7223 */ /* 0x000fe20000000022 */
[----:B------:R-:W-:Y:S02]  /*0dc0*/  IADD3.X R3, PT, PT, RZ, R3, RZ, P5, !PT ;  /* 0x00000003ff037210 */ /* 0x000fe40002ffe4ff */
[----:B------:R-:W-:Y:S01]  /*0dd0*/  IADD3.X R7, PT, PT, RZ, R7, RZ, P4, !PT ;  /* 0x00000007ff077210 */ /* 0x000fe200027fe4ff */
[C---:B-1----:R-:W-:Y:S01]  /*0de0*/  FFMA R12, R14.reuse, R9, R33 ;  /* 0x000000090e0c7223 */ /* 0x042fe20000000021 */
[----:B------:R-:W-:Y:S01]  /*0df0*/  FFMA R19, R14, R21, R19 ;  /* 0x000000150e137223 */ /* 0x000fe20000000013 */
[C---:B------:R-:W-:Y:S01]  /*0e00*/  FFMA R14, R37.reuse, R22, R13 ;  /* 0x00000016250e7223 */ /* 0x040fe2000000000d */
[-C--:B------:R-:W-:Y:S01]  /*0e10*/  FFMA R33, R37, R10.reuse, R18 ;  /* 0x0000000a25217223 */ /* 0x080fe20000000012 */
[C---:B------:R-:W-:Y:S01]  /*0e20*/  FFMA R9, R35.reuse, R10, R12 ;  /* 0x0000000a23097223 */ /* 0x040fe2000000000c */
[----:B------:R-:W-:Y:S01]  /*0e30*/  FFMA R22, R35, R22, R19 ;  /* 0x0000001623167223 */ /* 0x000fe20000000013 */
[C---:B------:R-:W-:Y:S01]  /*0e40*/  FFMA R21, R16.reuse, R23, R14 ;  /* 0x0000001710157223 */ /* 0x040fe2000000000e */
[-C--:B------:R-:W-:Y:S01]  /*0e50*/  FFMA R33, R16, R11.reuse, R33 ;  /* 0x0000000b10217223 */ /* 0x080fe20000000021 */
[C---:B--2---:R-:W-:Y:S01]  /*0e60*/  FFMA R35, R8.reuse, R11, R9 ;  /* 0x0000000b08237223 */ /* 0x044fe20000000009 */
[----:B------:R-:W-:Y:S01]  /*0e70*/  FFMA R23, R8, R23, R22 ;  /* 0x0000001708177223 */ /* 0x000fe20000000016 */
[----:B------:R-:W-:Y:S01]  /*0e80*/  IADD3.X R5, PT, PT, RZ, R5, RZ, P6, !PT ;  /* 0x00000005ff057210 */ /* 0x000fe200037fe4ff */
[----:B------:R-:W-:Y:S06]  /*0e90*/  BRA.U UP0, `(.L_x_190) ;  /* 0xfffffff500e87547 */ /* 0x000fec000b83ffff */
[----:B------:R-:W0:Y:S01]  /*0ea0*/  S2R R5, SR_TID.X ;  /* 0x0000000000057919 */ /* 0x000e220000002100 */
[----:B------:R-:W1:Y:S01]  /*0eb0*/  LDC.64 R2, c[0x0][0x390] ;  /* 0x0000e400ff027b82 */ /* 0x000e620000000a00 */
[----:B------:R-:W0:Y:S02]  /*0ec0*/  S2R R0, SR_TID.Z ;  /* 0x0000000000007919 */ /* 0x000e240000002300 */
[----:B0-----:R-:W-:-:S04]  /*0ed0*/  IMAD R5, R0, 0x310, R5 ;  /* 0x0000031000057824 */ /* 0x001fc800078e0205 */
[----:B------:R-:W-:-:S04]  /*0ee0*/  IMAD R5, R6, 0xc400, R5 ;  /* 0x0000c40006057824 */ /* 0x000fc800078e0205 */
[----:B------:R-:W-:-:S04]  /*0ef0*/  IMAD R5, R28, 0x1c, R5 ;  /* 0x0000001c1c057824 */ /* 0x000fc800078e0205 */
[----:B-1----:R-:W-:-:S05]  /*0f00*/  IMAD.WIDE.U32 R2, R5, 0x4, R2 ;  /* 0x0000000405027825 */ /* 0x002fca00078e0002 */
[----:B------:R-:W-:Y:S04]  /*0f10*/  STG.E desc[UR8][R2.64], R33 ;  /* 0x0000002102007986 */ /* 0x000fe8000c101908 */
[----:B------:R-:W-:Y:S04]  /*0f20*/  STG.E desc[UR8][R2.64+0x18800], R21 ;  /* 0x0188001502007986 */ /* 0x000fe8000c101908 */
[----:B------:R-:W-:Y:S04]  /*0f30*/  STG.E desc[UR8][R2.64+0x38], R35 ;  /* 0x0000382302007986 */ /* 0x000fe8000c101908 */
[----:B------:R-:W-:Y:S01]  /*0f40*/  STG.E desc[UR8][R2.64+0x18838], R23 ;  /* 0x0188381702007986 */ /* 0x000fe2000c101908 */
[----:B------:R-:W-:Y:S05]  /*0f50*/  EXIT ;  /* 0x000000000000794d */ /* 0x000fea0003800000 */
.L_x_191:
        /* <DEDUP_REMOVED lines=10> */
.L_x_263:


//--------------------- .text.tvmgen_default_fused_nn_contrib_conv2d_winograd_without_weight_transform_add_multiply_add_nn_re_a4e88f85cf7823fc__kernel0 --------------------------
	.section	.text.tvmgen_default_fused_nn_contrib_conv2d_winograd_without_weight_transform_add_multiply_add_nn_re_a4e88f85cf7823fc__kernel0,"ax",@progbits
	.align	128
        .global         tvmgen_default_fused_nn_contrib_conv2d_winograd_without_weight_transform_add_multiply_add_nn_re_a4e88f85cf7823fc__kernel0
        .type           tvmgen_default_fused_nn_contrib_conv2d_winograd_without_weight_transform_add_multiply_add_nn_re_a4e88f85cf7823fc__kernel0,@function
        .size           tvmgen_default_fused_nn_contrib_conv2d_winograd_without_weight_transform_add_multiply_add_nn_re_a4e88f85cf7823fc__kernel0,(.L_x_264 - tvmgen_default_fused_nn_contrib_conv2d_winograd_without_weight_transform_add_multiply_add_nn_re_a4e88f85cf7823fc__kernel0)
        .other          tvmgen_default_fused_nn_contrib_conv2d_winograd_without_weight_transform_add_multiply_add_nn_re_a4e88f85cf7823fc__kernel0,@"STO_CUDA_ENTRY STV_DEFAULT"
tvmgen_default_fused_nn_contrib_conv2d_winograd_without_weight_transform_add_multiply_add_nn_re_a4e88f85cf7823fc__kernel0:
.text.tvmgen_default_fused_nn_contrib_conv2d_winograd_without_weight_transform_add_multiply_add_nn_re_a4e88f85cf7823fc__kernel0:
        /* <DEDUP_REMOVED lines=124> */
.L_x_192:
        /* <DEDUP_REMOVED lines=12> */
.L_x_264:


//--------------------- .text.tvmgen_default_fused_add_nn_relu_kernel0 --------------------------
	.section	.text.tvmgen_default_fused_add_nn_relu_kernel0,"ax",@progbits
	.align	128
        .global         tvmgen_default_fused_add_nn_relu_kernel0
        .type           tvmgen_default_fused_add_nn_relu_kernel0,@function
        .size           tvmgen_default_fused_add_nn_relu_kernel0,(.L_x_265 - tvmgen_default_fused_add_nn_relu_kernel0)
        .other          tvmgen_default_fused_add_nn_relu_kernel0,@"STO_CUDA_ENTRY STV_DEFAULT"
tvmgen_default_fused_add_nn_relu_kernel0:
.text.tvmgen_default_fused_add_nn_relu_kernel0:
        /* <DEDUP_REMOVED lines=23> */
.L_x_193:
        /* <DEDUP_REMOVED lines=9> */
.L_x_265:


//--------------------- .text.tvmgen_default_fused_nn_contrib_conv2d_winograd_without_weight_transform_add_1_kernel2 --------------------------
	.section	.text.tvmgen_default_fused_nn_contrib_conv2d_winograd_without_weight_transform_add_1_kernel2,"ax",@progbits
	.align	128
        .global         tvmgen_default_fused_nn_contrib_conv2d_winograd_without_weight_transform_add_1_kernel2
        .type           tvmgen_default_fused_nn_contrib_conv2d_winograd_without_weight_transform_add_1_kernel2,@function
        .size           tvmgen_default_fused_nn_contrib_conv2d_winograd_without_weight_transform_add_1_kernel2,(.L_x_266 - tvmgen_default_fused_nn_contrib_conv2d_winograd_without_weight_transform_add_1_kernel2)
        .other          tvmgen_default_fused_nn_contrib_conv2d_winograd_without_weight_transform_add_1_kernel2,@"STO_CUDA_ENTRY STV_DEFAULT"
tvmgen_default_fused_nn_contrib_conv2d_winograd_without_weight_transform_add_1_kernel2:
.text.tvmgen_default_fused_nn_contrib_conv2d_winograd_without_weight_transform_add_1_kernel2:
        /* <DEDUP_REMOVED lines=17> */
[----:B------:R-:W5:Y:S04]  /*0110*/  LDG.E.CONSTANT R13, desc[UR4][R2.64+0x7a800] ;  /* 0x07a80004020d7981 */ /* 0x000f68000c1e9900 */
[----:B------:R-:W5:Y:S01]  /*0120*/  LDG.E.CONSTANT R23, desc[UR4][R2.64+0x31000] ;  /* 0x0310000402177981 */ /* 0x000f62000c1e9900 */
[----:B------:R-:W-:-:S03]  /*0130*/  IMAD.HI.U32 R7, R7, -0x6db6db6d, RZ ;  /* 0x9249249307077827 */ /* 0x000fc600078e00ff */
[----:B------:R-:W5:Y:S04]  /*0140*/  LDG.E.CONSTANT R14, desc[UR4][R2.64+0x93000] ;  /* 0x09300004020e7981 */ /* 0x000f68000c1e9900 */
[----:B------:R-:W5:Y:S01]  /*0150*/  LDG.E.CONSTANT R19, desc[UR4][R2.64+0x49800] ;  /* 0x0498000402137981 */ /* 0x000f62000c1e9900 */
[----:B------:R-:W-:-:S03]  /*0160*/  IMAD.HI.U32 R0, R0, -0x6db6db6d, RZ ;  /* 0x9249249300007827 */ /* 0x000fc600078e00ff */
[----:B------:R-:W5:Y:S01]  /*0170*/  LDG.E.CONSTANT R15, desc[UR4][R2.64+0xab800] ;  /* 0x0ab80004020f7981 */ /* 0x000f62000c1e9900 */
[----:B------:R-:W-:-:S03]  /*0180*/  SHF.R.U32.HI R7, RZ, 0x2, R7 ;  /* 0x00000002ff077819 */ /* 0x000fc60000011607 */
[----:B------:R-:W5:Y:S04]  /*0190*/  LDG.E.CONSTANT R12, desc[UR4][R2.64+0xc4000] ;  /* 0x0c400004020c7981 */ /* 0x000f68000c1e9900 */
[----:B------:R-:W5:Y:S01]  /*01a0*/  LDG.E.CONSTANT R9, desc[UR4][R2.64+0xdc800] ;  /* 0x0dc8000402097981 */ /* 0x000f62000c1e9900 */
[----:B------:R-:W-:Y:S01]  /*01b0*/  SHF.R.U32.HI R0, RZ, 0x2, R0 ;  /* 0x00000002ff007819 */ /* 0x000fe20000011600 */
[----:B------:R-:W-:Y:S02]  /*01c0*/  IMAD R7, R7, -0xe, R6 ;  /* 0xfffffff207077824 */ /* 0x000fe400078e0206 */
[----:B------:R-:W5:Y:S02]  /*01d0*/  LDG.E.CONSTANT R8, desc[UR4][R2.64+0xf5000] ;  /* 0x0f50000402087981 */ /* 0x000f64000c1e9900 */
[----:B------:R-:W-:-:S02]  /*01e0*/  IMAD R7, R0, 0x1c, R7 ;  /* 0x0000001c00077824 */ /* 0x000fc400078e0207 */
[----:B------:R-:W5:Y:S04]  /*01f0*/  LDG.E.CONSTANT R6, desc[UR4][R2.64+0x10d800] ;  /* 0x10d8000402067981 */ /* 0x000f68000c1e9900 */
[----:B------:R-:W5:Y:S01]  /*0200*/  LDG.E.CONSTANT R11, desc[UR4][R2.64+0x126000] ;  /* 0x12600004020b7981 */ /* 0x000f62000c1e9900 */
[----:B------:R-:W-:-:S03]  /*0210*/  SHF.L.U32 R7, R7, 0x1, RZ ;  /* 0x0000000107077819 */ /* 0x000fc600000006ff */
[----:B------:R-:W5:Y:S04]  /*0220*/  LDG.E.CONSTANT R10, desc[UR4][R2.64+0x13e800] ;  /* 0x13e80004020a7981 */ /* 0x000f68000c1e9900 */
[----:B------:R-:W5:Y:S01]  /*0230*/  LDG.E.CONSTANT R0, desc[UR4][R2.64+0x157000] ;  /* 0x1570000402007981 */ /* 0x000f62000c1e9900 */
[----:B0-----:R-:W-:-:S03]  /*0240*/  IMAD.WIDE.U32 R4, R7, 0x4, R4 ;  /* 0x0000000407047825 */ /* 0x001fc600078e0004 */
        /* <DEDUP_REMOVED lines=10> */
[----:B0-----:R-:W-:Y:S01]  /*02f0*/  FADD R3, -R13, R28 ;  /* 0x0000001c0d037221 */ /* 0x001fe20000000100 */
[----:B------:R-:W-:Y:S01]  /*0300*/  FADD R26, R23, R26 ;  /* 0x0000001a171a7221 */ /* 0x000fe20000000000 */
[----:B------:R-:W-:Y:S01]  /*0310*/  FADD R23, R24, R23 ;  /* 0x0000001718177221 */ /* 0x000fe20000000000 */
[----:B------:R-:W-:-:S03]  /*0320*/  FADD R2, -R14, R25 ;  /* 0x000000190e027221 */ /* 0x000fc60000000100 */
[----:B------:R-:W-:Y:S01]  /*0330*/  FADD R16, R23, R16 ;  /* 0x0000001017107221 */ /* 0x000fe20000000000 */
[----:B------:R-:W-:Y:S01]  /*0340*/  FADD R26, R26, R19 ;  /* 0x000000131a1a7221 */ /* 0x000fe20000000000 */
[----:B------:R-:W-:Y:S01]  /*0350*/  FADD R19, -R14, R3 ;  /* 0x000000030e137221 */ /* 0x000fe20000000100 */
[----:B-1----:R-:W-:Y:S02]  /*0360*/  FADD R4, -R15, R2 ;  /* 0x000000020f047221 */ /* 0x002fe40000000100 */
[----:B------:R-:W-:Y:S01]  /*0370*/  FADD R5, -R13, R26 ;  /* 0x0000001a0d057221 */ /* 0x000fe20000000100 */
[----:B------:R-:W0:Y:S01]  /*0380*/  LDC.64 R2, c[0x0][0x388] ;  /* 0x0000e200ff027b82 */ /* 0x000e220000000a00 */
        /* <DEDUP_REMOVED lines=9> */
[----:B------:R-:W-:Y:S02]  /*0420*/  FADD R14, R8, R5 ;  /* 0x00000005080e7221 */ /* 0x000fe40000000000 */
        /* <DEDUP_REMOVED lines=22> */
.L_x_194:
        /* <DEDUP_REMOVED lines=15> */
.L_x_266:


//--------------------- .text.tvmgen_default_fused_nn_contrib_conv2d_winograd_without_weight_transform_add_nn_relu_kernel2 --------------------------
	.section	.text.tvmgen_default_fused_nn_contrib_conv2d_winograd_without_weight_transform_add_nn_relu_kernel2,"ax",@progbits
	.align	128
        .global         tvmgen_default_fused_nn_contrib_conv2d_winograd_without_weight_transform_add_nn_relu_kernel2
        .type           tvmgen_default_fused_nn_contrib_conv2d_winograd_without_weight_transform_add_nn_relu_kernel2,@function
        .size           tvmgen_default_fused_nn_contrib_conv2d_winograd_without_weight_transform_add_nn_relu_kernel2,(.L_x_267 - tvmgen_default_fused_nn_contrib_conv2d_winograd_without_weight_transform_add_nn_relu_kernel2)
        .other          tvmgen_default_fused_nn_contrib_conv2d_winograd_without_weight_transform_add_nn_relu_kernel2,@"STO_CUDA_ENTRY STV_DEFAULT"
tvmgen_default_fused_nn_contrib_conv2d_winograd_without_weight_transform_add_nn_relu_kernel2:
.text.tvmgen_default_fused_nn_contrib_conv2d_winograd_without_weight_transform_add_nn_relu_kernel2:
        /* <DEDUP_REMOVED lines=25> */
[----:B0-----:R-:W-:Y:S02]  /*0190*/  LOP3.LUT R17, R6, R21, RZ, 0xfc, !PT ;  /* 0x0000001506117212 */ /* 0x001fe400078efcff */
[----:B------:R-:W-:Y:S01]  /*01a0*/  SHF.R.U32.HI R22, RZ, 0x2, R21 ;  /* 0x00000002ff167819 */ /* 0x000fe20000011615 */
[----:B------:R-:W0:Y:S02]  /*01b0*/  LDC.64 R6, c[0x0][0x390] ;  /* 0x0000e400ff067b82 */ /* 0x000e240000000a00 */
[----:B------:R-:W-:Y:S01]  /*01c0*/  IMAD R17, R18, -0x7e, R17 ;  /* 0xffffff8212117824 */ /* 0x000fe200078e0211 */
[----:B------:R-:W-:Y:S02]  /*01d0*/  LOP3.LUT R19, R19, R22, RZ, 0xfc, !PT ;  /* 0x0000001613137212 */ /* 0x000fe400078efcff */
[----:B------:R-:W-:-:S02]  /*01e0*/  SHF.R.U32.HI R21, RZ, 0x1, R21 ;  /* 0x00000001ff157819 */ /* 0x000fc40000011615 */
[----:B------:R-:W-:Y:S02]  /*01f0*/  SHF.R.U32.HI R22, RZ, 0x1, R17 ;  /* 0x00000001ff167819 */ /* 0x000fe40000011611 */
[----:B------:R-:W-:-:S03]  /*0200*/  SHF.L.U32 R18, R18, 0x6, RZ ;  /* 0x0000000612127819 */ /* 0x000fc600000006ff */
[----:B------:R-:W-:Y:S01]  /*0210*/  IMAD.HI.U32 R22, R22, -0x6db6db6d, RZ ;  /* 0x9249249316167827 */ /* 0x000fe200078e00ff */
[----:B------:R-:W-:-:S04]  /*0220*/  LOP3.LUT R18, R18, R21, RZ, 0xfc, !PT ;  /* 0x0000001512127212 */ /* 0x000fc800078efcff */
[----:B------:R-:W-:Y:S01]  /*0230*/  SHF.R.U32.HI R22, RZ, 0x2, R22 ;  /* 0x00000002ff167819 */ /* 0x000fe20000011616 */
[----:B------:R-:W-:-:S04]  /*0240*/  IMAD.HI.U32 R18, R18, -0x6db6db6d, RZ ;  /* 0x9249249312127827 */ /* 0x000fc800078e00ff */
[----:B------:R-:W-:-:S04]  /*0250*/  IMAD.HI.U32 R19, R19, 0x5397829d, RZ ;  /* 0x5397829d13137827 */ /* 0x000fc800078e00ff */
[----:B------:R-:W-:Y:S01]  /*0260*/  IMAD R26, R22, -0xe, R17 ;  /* 0xfffffff2161a7824 */ /* 0x000fe200078e0211 */
[----:B------:R-:W-:Y:S02]  /*0270*/  SHF.R.U32.HI R17, RZ, 0x2, R18 ;  /* 0x00000002ff117819 */ /* 0x000fe40000011612 */
[----:B------:R-:W-:-:S05]  /*0280*/  SHF.R.U32.HI R19, RZ, 0x4, R19 ;  /* 0x00000004ff137819 */ /* 0x000fca0000011613 */
[----:B0-----:R-:W-:-:S04]  /*0290*/  IMAD.WIDE.U32 R6, R19, 0x4, R6 ;  /* 0x0000000413067825 */ /* 0x001fc800078e0006 */
[----:B--2---:R-:W-:Y:S01]  /*02a0*/  FADD R18, RZ, R13 ;  /* 0x0000000dff127221 */ /* 0x004fe20000000000 */
[----:B------:R-:W-:Y:S02]  /*02b0*/  IMAD R13, R17, 0x38, R26 ;  /* 0x00000038110d7824 */ /* 0x000fe400078e021a */
[--C-:B---3--:R-:W-:Y:S01]  /*02c0*/  FADD R24, RZ, R5.reuse ;  /* 0x00000005ff187221 */ /* 0x108fe20000000000 */
[--C-:B------:R-:W-:Y:S01]  /*02d0*/  FADD R22, RZ, -R5.reuse ;  /* 0x80000005ff167221 */ /* 0x100fe20000000000 */
[----:B------:R-:W-:Y:S02]  /*02e0*/  FADD R18, R18, R5 ;  /* 0x0000000512127221 */ /* 0x000fe40000000000 */
[C---:B----4-:R-:W-:Y:S01]  /*02f0*/  FADD R19, R15.reuse, R24 ;  /* 0x000000180f137221 */ /* 0x050fe20000000000 */
[----:B------:R-:W-:Y:S01]  /*0300*/  FADD R17, R15, R22 ;  /* 0x000000160f117221 */ /* 0x000fe20000000000 */
[----:B------:R-:W-:Y:S01]  /*0310*/  FADD R15, R18, R15 ;  /* 0x0000000f120f7221 */ /* 0x000fe20000000000 */
[----:B------:R0:W2:Y:S01]  /*0320*/  LDG.E.CONSTANT R5, desc[UR4][R6.64] ;  /* 0x0000000406057981 */ /* 0x0000a2000c1e9900 */
[C---:B-----5:R-:W-:Y:S01]  /*0330*/  FFMA R21, R12.reuse, 0.25, R19 ;  /* 0x3e8000000c157823 */ /* 0x060fe20000000013 */
[C-C-:B------:R-:W-:Y:S01]  /*0340*/  FFMA R19, R12.reuse, 0.5, R17.reuse ;  /* 0x3f0000000c137823 */ /* 0x140fe20000000011 */
[----:B------:R-:W-:Y:S01]  /*0350*/  FADD R15, R15, R12 ;  /* 0x0000000c0f0f7221 */ /* 0x000fe20000000000 */
[----:B------:R-:W-:Y:S01]  /*0360*/  FFMA R17, R12, 0.125, R17 ;  /* 0x3e0000000c117823 */ /* 0x000fe20000000011 */
[C-C-:B------:R-:W-:Y:S01]  /*0370*/  FADD R12, R8.reuse, R8.reuse ;  /* 0x00000008080c7221 */ /* 0x140fe20000000000 */
[----:B------:R-:W3:Y:S01]  /*0380*/  LDG.E.CONSTANT R18, desc[UR4][R2.64+0xab800] ;  /* 0x0ab8000402127981 */ /* 0x000ee2000c1e9900 */
[----:B------:R-:W-:Y:S01]  /*0390*/  FADD R15, R15, R8 ;  /* 0x000000080f0f7221 */ /* 0x000fe20000000000 */
[C---:B------:R-:W-:Y:S01]  /*03a0*/  FFMA R22, R8.reuse, -8, R17 ;  /* 0xc100000008167823 */ /* 0x040fe20000000011 */
[----:B------:R-:W-:Y:S01]  /*03b0*/  FADD R29, R19, -R12 ;  /* 0x8000000c131d7221 */ /* 0x000fe20000000000 */
[----:B------:R-:W-:Y:S01]  /*03c0*/  FFMA R17, R8, 4, R21 ;  /* 0x4080000008117823 */ /* 0x000fe20000000015 */
[--C-:B------:R-:W-:Y:S01]  /*03d0*/  FADD R19, R15, R10.reuse ;  /* 0x0000000a0f137221 */ /* 0x100fe20000000000 */
[--C-:B------:R-:W-:Y:S01]  /*03e0*/  FADD R27, RZ, -R10.reuse ;  /* 0x8000000aff1b7221 */ /* 0x100fe20000000000 */
[----:B------:R-:W-:Y:S01]  /*03f0*/  FADD R21, R22, R11 ;  /* 0x0000000b16157221 */ /* 0x000fe20000000000 */
[----:B------:R-:W-:Y:S01]  /*0400*/  FADD R15, RZ, R10 ;  /* 0x0000000aff0f7221 */ /* 0x000fe20000000000 */
[----:B------:R-:W4:Y:S01]  /*0410*/  LDG.E.CONSTANT R11, desc[UR4][R2.64+0xb7c00] ;  /* 0x0b7c0004020b7981 */ /* 0x000f22000c1e9900 */
[--C-:B------:R-:W-:Y:S01]  /*0420*/  FADD R25, RZ, -R0.reuse ;  /* 0x80000000ff197221 */ /* 0x100fe20000000000 */
[C---:B------:R-:W-:Y:S01]  /*0430*/  FADD R27, -R0.reuse, R27 ;  /* 0x0000001b001b7221 */ /* 0x040fe20000000100 */
[C---:B------:R-:W-:Y:S01]  /*0440*/  FADD R15, R0.reuse, R15 ;  /* 0x0000000f000f7221 */ /* 0x040fe20000000000 */
[C---:B0-----:R-:W-:Y:S01]  /*0450*/  FADD R7, R0.reuse, R17 ;  /* 0x0000001100077221 */ /* 0x041fe20000000000 */
[C---:B------:R-:W-:Y:S01]  /*0460*/  FADD R29, -R0.reuse, R29 ;  /* 0x0000001d001d7221 */ /* 0x040fe20000000100 */
[----:B------:R-:W-:Y:S01]  /*0470*/  FADD R21, -R0, R21 ;  /* 0x0000001500157221 */ /* 0x000fe20000000100 */
[--C-:B------:R-:W-:Y:S01]  /*0480*/  FADD R19, R19, R0.reuse ;  /* 0x0000000013137221 */ /* 0x100fe20000000000 */
[----:B------:R-:W-:Y:S01]  /*0490*/  FADD R0, RZ, R0 ;  /* 0x00000000ff007221 */ /* 0x000fe20000000000 */
[C-C-:B------:R-:W-:Y:S01]  /*04a0*/  FADD R10, -R14.reuse, R25.reuse ;  /* 0x000000190e0a7221 */ /* 0x140fe20000000100 */
[C---:B------:R-:W-:Y:S01]  /*04b0*/  FADD R25, R14.reuse, R25 ;  /* 0x000000190e197221 */ /* 0x040fe20000000000 */
[----:B------:R-:W5:Y:S01]  /*04c0*/  LDG.E.CONSTANT R6, desc[UR4][R2.64+0xc4000] ;  /* 0x0c40000402067981 */ /* 0x000f62000c1e9900 */
[C-C-:B------:R-:W-:Y:S01]  /*04d0*/  FADD R17, -R14.reuse, R0.reuse ;  /* 0x000000000e117221 */ /* 0x140fe20000000100 */
[C---:B------:R-:W-:Y:S01]  /*04e0*/  FADD R12, R14.reuse, R0 ;  /* 0x000000000e0c7221 */ /* 0x040fe20000000000 */
[C---:B------:R-:W-:Y:S01]  /*04f0*/  FADD R28, R14.reuse, R15 ;  /* 0x0000000f0e1c7221 */ /* 0x040fe20000000000 */
[C---:B------:R-:W-:Y:S01]  /*0500*/  FADD R26, R14.reuse, R7 ;  /* 0x000000070e1a7221 */ /* 0x040fe20000000000 */
[----:B------:R-:W-:Y:S01]  /*0510*/  FADD R22, R14, R29 ;  /* 0x0000001d0e167221 */ /* 0x000fe20000000000 */
[----:B------:R-:W-:Y:S01]  /*0520*/  FADD R7, R4, R4 ;  /* 0x0000000404077221 */ /* 0x000fe20000000000 */
[C---:B------:R-:W-:Y:S01]  /*0530*/  FFMA R15, R23.reuse, -0.5, R17 ;  /* 0xbf000000170f7823 */ /* 0x040fe20000000011 */
[----:B------:R-:W-:Y:S01]  /*0540*/  FFMA R0, R23, 0.5, R25 ;  /* 0x3f00000017007823 */ /* 0x000fe20000000019 */
[C---:B------:R-:W-:Y:S01]  /*0550*/  FADD R24, -R14.reuse, R27 ;  /* 0x0000001b0e187221 */ /* 0x040fe20000000100 */
[----:B------:R-:W-:Y:S01]  /*0560*/  FADD R8, R14, R21 ;  /* 0x000000150e087221 */ /* 0x000fe20000000000 */
[----:B------:R-:W-:Y:S01]  /*0570*/  FADD R14, R19, R14 ;  /* 0x0000000e130e7221 */ /* 0x000fe20000000000 */
[C---:B------:R-:W-:Y:S01]  /*0580*/  FADD R15, R7.reuse, R15 ;  /* 0x0000000f070f7221 */ /* 0x040fe20000000000 */
[----:B------:R-:W-:Y:S01]  /*0590*/  FADD R0, -R7, R0 ;  /* 0x0000000007007221 */ /* 0x000fe20000000100 */
        /* <DEDUP_REMOVED lines=9> */
[----:B------:R-:W-:Y:S01]  /*0630*/  FADD R23, R14, R23 ;  /* 0x000000170e177221 */ /* 0x000fe20000000000 */
[----:B------:R-:W2:Y:S01]  /*0640*/  LDG.E.CONSTANT R21, desc[UR4][R2.64+0xd0400] ;  /* 0x0d04000402157981 */ /* 0x000ea2000c1e9900 */
[C---:B------:R-:W-:Y:S01]  /*0650*/  FADD R8, R4.reuse, R4 ;  /* 0x0000000404087221 */ /* 0x040fe20000000000 */
[C---:B------:R-:W-:Y:S01]  /*0660*/  FFMA R10, R4.reuse, -4, R10 ;  /* 0xc0800000040a7823 */ /* 0x040fe2000000000a */
[C---:B------:R-:W-:Y:S01]  /*0670*/  FFMA R12, R4.reuse, 4, R12 ;  /* 0x40800000040c7823 */ /* 0x040fe2000000000c */
[----:B------:R-:W2:Y:S01]  /*0680*/  LDG.E.CONSTANT R19, desc[UR4][R2.64+0xdc800] ;  /* 0x0dc8000402137981 */ /* 0x000ea2000c1e9900 */
[C---:B------:R-:W-:Y:S01]  /*0690*/  FFMA R17, R4.reuse, 8, R17 ;  /* 0x4100000004117823 */ /* 0x040fe20000000011 */
[C---:B------:R-:W-:Y:S01]  /*06a0*/  FFMA R25, R4.reuse, -8, R25 ;  /* 0xc100000004197823 */ /* 0x040fe20000000019 */
[C---:B------:R-:W-:Y:S01]  /*06b0*/  FADD R24, -R4.reuse, R24 ;  /* 0x0000001804187221 */ /* 0x040fe20000000100 */
[C---:B------:R-:W-:Y:S01]  /*06c0*/  FADD R27, R4.reuse, R27 ;  /* 0x0000001b041b7221 */ /* 0x040fe20000000000 */
[C---:B------:R-:W-:Y:S01]  /*06d0*/  FFMA R22, R4.reuse, 4, R22 ;  /* 0x4080000004167823 */ /* 0x040fe20000000016 */
[----:B------:R-:W-:Y:S01]  /*06e0*/  FFMA R7, R4, -8, R7 ;  /* 0xc100000004077823 */ /* 0x000fe20000000007 */
[----:B------:R-:W-:Y:S01]  /*06f0*/  FADD R4, R23, R4 ;  /* 0x0000000417047221 */ /* 0x000fe20000000000 */
[----:B------:R-:W2:Y:S01]  /*0700*/  LDG.E.CONSTANT R26, desc[UR4][R2.64+0xe8c00] ;  /* 0x0e8c0004021a7981 */ /* 0x000ea2000c1e9900 */
[----:B------:R-:W-:Y:S01]  /*0710*/  FADD R29, R29, -R8 ;  /* 0x800000081d1d7221 */ /* 0x000fe20000000000 */
[C---:B------:R-:W-:Y:S01]  /*0720*/  FADD R24, R16.reuse, R24 ;  /* 0x0000001810187221 */ /* 0x040fe20000000000 */
[----:B------:R-:W-:Y:S01]  /*0730*/  FADD R8, R16, R27 ;  /* 0x0000001b10087221 */ /* 0x000fe20000000000 */
[----:B------:R-:W-:Y:S01]  /*0740*/  FADD R16, R4, R16 ;  /* 0x0000001004107221 */ /* 0x000fe20000000000 */
[----:B------:R-:W2:Y:S04]  /*0750*/  LDG.E.CONSTANT R23, desc[UR4][R2.64+0xf5000] ;  /* 0x0f50000402177981 */ /* 0x000ea8000c1e9900 */
[----:B------:R-:W2:Y:S04]  /*0760*/  LDG.E.CONSTANT R4, desc[UR4][R2.64+0x101400] ;  /* 0x1014000402047981 */ /* 0x000ea8000c1e9900 */
[----:B------:R-:W2:Y:S01]  /*0770*/  LDG.E.CONSTANT R14, desc[UR4][R2.64+0x10d800] ;  /* 0x10d80004020e7981 */ /* 0x000ea2000c1e9900 */
[C---:B------:R-:W-:Y:S01]  /*0780*/  FADD R17, -R20.reuse, R17 ;  /* 0x0000001114117221 */ /* 0x040fe20000000100 */
[----:B------:R-:W-:Y:S01]  /*0790*/  FADD R28, R20, R25 ;  /* 0x00000019141c7221 */ /* 0x000fe20000000000 */
[----:B------:R-:W-:-:S02]  /*07a0*/  FADD R20, R7, R20 ;  /* 0x0000001407147221 */ /* 0x000fc40000000000 */
[----:B------:R-:W2:Y:S01]  /*07b0*/  LDG.E.CONSTANT R7, desc[UR4][R2.64+0x126000] ;  /* 0x1260000402077981 */ /* 0x000ea2000c1e9900 */
[C---:B------:R-:W-:Y:S01]  /*07c0*/  FADD R15, -R9.reuse, R15 ;  /* 0x0000000f090f7221 */ /* 0x040fe20000000100 */
[C---:B------:R-:W-:Y:S01]  /*07d0*/  FADD R10, R9.reuse, R10 ;  /* 0x0000000a090a7221 */ /* 0x040fe20000000000 */
[C---:B------:R-:W-:Y:S01]  /*07e0*/  FADD R0, -R9.reuse, R0 ;  /* 0x0000000009007221 */ /* 0x040fe20000000100 */
[C---:B------:R-:W-:Y:S01]  /*07f0*/  FADD R12, R9.reuse, R12 ;  /* 0x0000000c090c7221 */ /* 0x040fe20000000000 */
[C---:B------:R-:W-:Y:S01]  /*0800*/  FADD R17, -R9.reuse, R17 ;  /* 0x0000001109117221 */ /* 0x040fe20000000100 */
[C---:B------:R-:W-:Y:S01]  /*0810*/  FADD R28, -R9.reuse, R28 ;  /* 0x0000001c091c7221 */ /* 0x040fe20000000100 */
[C---:B------:R-:W-:Y:S01]  /*0820*/  FADD R24, R9.reuse, R24 ;  /* 0x0000001809187221 */ /* 0x040fe20000000000 */
[C---:B------:R-:W-:Y:S01]  /*0830*/  FADD R8, R9.reuse, R8 ;  /* 0x0000000809087221 */ /* 0x040fe20000000000 */
[C---:B------:R-:W-:Y:S01]  /*0840*/  FADD R29, -R9.reuse, R29 ;  /* 0x0000001d091d7221 */ /* 0x040fe20000000100 */
[C---:B------:R-:W-:Y:S01]  /*0850*/  FADD R27, R9.reuse, R22 ;  /* 0x00000016091b7221 */ /* 0x040fe20000000000 */
[----:B------:R-:W-:Y:S01]  /*0860*/  FADD R25, -R9, R20 ;  /* 0x0000001409197221 */ /* 0x000fe20000000100 */
[----:B------:R-:W-:Y:S01]  /*0870*/  FADD R9, R16, R9 ;  /* 0x0000000910097221 */ /* 0x000fe20000000000 */
[C---:B---3--:R-:W-:Y:S01]  /*0880*/  FADD R15, R18.reuse, R15 ;  /* 0x0000000f120f7221 */ /* 0x048fe20000000000 */
        /* <DEDUP_REMOVED lines=11> */
[C---:B----4-:R-:W-:Y:S01]  /*0940*/  FFMA R15, R11.reuse, 0.5, R15 ;  /* 0x3f0000000b0f7823 */ /* 0x050fe2000000000f */
[C---:B------:R-:W-:Y:S01]  /*0950*/  FFMA R10, R11.reuse, 0.25, R10 ;  /* 0x3e8000000b0a7823 */ /* 0x040fe2000000000a */
[C---:B------:R-:W-:Y:S01]  /*0960*/  FFMA R0, R11.reuse, 0.5, R0 ;  /* 0x3f0000000b007823 */ /* 0x040fe20000000000 */
[C---:B------:R-:W-:Y:S01]  /*0970*/  FFMA R12, R11.reuse, 0.25, R12 ;  /* 0x3e8000000b0c7823 */ /* 0x040fe2000000000c */
[C---:B------:R-:W-:Y:S01]  /*0980*/  FFMA R17, R11.reuse, 0.125, R17 ;  /* 0x3e0000000b117823 */ /* 0x040fe20000000011 */
[C---:B------:R-:W-:Y:S01]  /*0990*/  FFMA R25, R11.reuse, 0.125, R28 ;  /* 0x3e0000000b197823 */ /* 0x040fe2000000001c */
[C---:B------:R-:W-:Y:S01]  /*09a0*/  FADD R29, R11.reuse, R24 ;  /* 0x000000180b1d7221 */ /* 0x040fe20000000000 */
[C---:B------:R-:W-:Y:S01]  /*09b0*/  FADD R8, R11.reuse, R8 ;  /* 0x000000080b087221 */ /* 0x040fe20000000000 */
[C---:B------:R-:W-:Y:S01]  /*09c0*/  FFMA R27, R11.reuse, 0.5, R22 ;  /* 0x3f0000000b1b7823 */ /* 0x040fe20000000016 */
[C---:B------:R-:W-:Y:S01]  /*09d0*/  FFMA R16, R11.reuse, 0.25, R16 ;  /* 0x3e8000000b107823 */ /* 0x040fe20000000010 */
[----:B------:R-:W-:Y:S01]  /*09e0*/  FFMA R9, R11, 0.125, R20 ;  /* 0x3e0000000b097823 */ /* 0x000fe20000000014 */
[----:B------:R-:W-:Y:S01]  /*09f0*/  FADD R11, R18, R11 ;  /* 0x0000000b120b7221 */ /* 0x000fe20000000000 */
[C---:B-----5:R-:W-:Y:S01]  /*0a00*/  FADD R18, R6.reuse, R6 ;  /* 0x0000000606127221 */ /* 0x060fe20000000000 */
[C---:B------:R-:W-:Y:S01]  /*0a10*/  FFMA R22, R6.reuse, -8, R25 ;  /* 0xc100000006167823 */ /* 0x040fe20000000019 */
[C---:B------:R-:W-:Y:S01]  /*0a20*/  FADD R8, R6.reuse, R8 ;  /* 0x0000000806087221 */ /* 0x040fe20000000000 */
[----:B------:R-:W-:Y:S01]  /*0a30*/  FFMA R10, R6, 4, R10 ;  /* 0x40800000060a7823 */ /* 0x000fe2000000000a */
[C---:B------:R-:W-:Y:S01]  /*0a40*/  FADD R15, -R18.reuse, R15 ;  /* 0x0000000f120f7221 */ /* 0x040fe20000000100 */
[----:B------:R-:W-:Y:S01]  /*0a50*/  FADD R0, -R18, R0 ;  /* 0x0000000012007221 */ /* 0x000fe20000000100 */
[----:B------:R-:W-:Y:S01]  /*0a60*/  FADD R27, R27, -R18 ;  /* 0x800000121b1b7221 */ /* 0x000fe20000000000 */
[C---:B------:R-:W-:Y:S01]  /*0a70*/  FFMA R12, R6.reuse, 4, R12 ;  /* 0x40800000060c7823 */ /* 0x040fe2000000000c */
[C---:B------:R-:W-:Y:S01]  /*0a80*/  FFMA R20, R6.reuse, -8, R17 ;  /* 0xc100000006147823 */ /* 0x040fe20000000011 */
[C---:B------:R-:W-:Y:S01]  /*0a90*/  FADD R18, R6.reuse, R29 ;  /* 0x0000001d06127221 */ /* 0x040fe20000000000 */
[C---:B------:R-:W-:Y:S01]  /*0aa0*/  FFMA R25, R6.reuse, 4, R16 ;  /* 0x4080000006197823 */ /* 0x040fe20000000010 */
[----:B------:R-:W-:Y:S01]  /*0ab0*/  FFMA R24, R6, -8, R9 ;  /* 0xc100000006187823 */ /* 0x000fe20000000009 */
[----:B------:R-:W-:Y:S01]  /*0ac0*/  FADD R6, R11, R6 ;  /* 0x000000060b067221 */ /* 0x000fe20000000000 */
[C---:B--2---:R-:W-:Y:S01]  /*0ad0*/  FADD R11, R21.reuse, R22 ;  /* 0x00000016150b7221 */ /* 0x044fe20000000000 */
[----:B------:R-:W-:Y:S01]  /*0ae0*/  FADD R16, R21, R20 ;  /* 0x0000001415107221 */ /* 0x000fe20000000000 */
[C---:B------:R-:W-:Y:S01]  /*0af0*/  FFMA R29, R19.reuse, 0.25, R8 ;  /* 0x3e800000131d7823 */ /* 0x040fe20000000008 */
[----:B------:R-:W-:Y:S01]  /*0b00*/  FADD R21, R24, R21 ;  /* 0x0000001518157221 */ /* 0x000fe20000000000 */
[C-C-:B------:R-:W-:Y:S01]  /*0b10*/  FFMA R17, R19.reuse, 0.5, R18.reuse ;  /* 0x3f00000013117823 */ /* 0x140fe20000000012 */
[----:B------:R-:W-:Y:S01]  /*0b20*/  FFMA R9, R19, 0.125, R18 ;  /* 0x3e00000013097823 */ /* 0x000fe20000000012 */
[----:B------:R-:W-:Y:S01]  /*0b30*/  FADD R19, R6, R19 ;  /* 0x0000001306137221 */ /* 0x000fe20000000000 */
[C---:B------:R-:W-:Y:S01]  /*0b40*/  FFMA R0, R26.reuse, -0.25, R0 ;  /* 0xbe8000001a007823 */ /* 0x040fe20000000000 */
[C---:B------:R-:W-:Y:S01]  /*0b50*/  FFMA R12, R26.reuse, 0.25, R12 ;  /* 0x3e8000001a0c7823 */ /* 0x040fe2000000000c */
[C---:B------:R-:W-:Y:S01]  /*0b60*/  FFMA R11, R26.reuse, -0.25, R11 ;  /* 0xbe8000001a0b7823 */ /* 0x040fe2000000000b */
[C---:B------:R-:W-:Y:S01]  /*0b70*/  FFMA R8, R26.reuse, 0.25, R29 ;  /* 0x3e8000001a087823 */ /* 0x040fe2000000001d */
[C---:B------:R-:W-:Y:S01]  /*0b80*/  FADD R28, R26.reuse, R25 ;  /* 0x000000191a1c7221 */ /* 0x040fe20000000000 */
[C---:B------:R-:W-:Y:S01]  /*0b90*/  FADD R22, -R26.reuse, R21 ;  /* 0x000000151a167221 */ /* 0x040fe20000000100 */
[----:B------:R-:W-:Y:S01]  /*0ba0*/  FADD R18, -R26, R27 ;  /* 0x0000001b1a127221 */ /* 0x000fe20000000100 */
[C---:B------:R-:W-:Y:S01]  /*0bb0*/  FFMA R0, R23.reuse, 0.25, R0 ;  /* 0x3e80000017007823 */ /* 0x040fe20000000000 */
[C---:B------:R-:W-:Y:S01]  /*0bc0*/  FFMA R12, R23.reuse, 0.25, R12 ;  /* 0x3e800000170c7823 */ /* 0x040fe2000000000c */
[C---:B------:R-:W-:Y:S01]  /*0bd0*/  FFMA R11, R23.reuse, 0.25, R11 ;  /* 0x3e800000170b7823 */ /* 0x040fe2000000000b */
[C---:B------:R-:W-:Y:S01]  /*0be0*/  FFMA R8, R23.reuse, 0.25, R8 ;  /* 0x3e80000017087823 */ /* 0x040fe20000000008 */
[----:B------:R-:W-:Y:S01]  /*0bf0*/  FADD R21, R23, R28 ;  /* 0x0000001c17157221 */ /* 0x000fe20000000000 */
[----:B------:R-:W-:Y:S01]  /*0c00*/  FMUL R25, R4, 0.25 ;  /* 0x3e80000004197820 */ /* 0x000fe20000400000 */
[C-C-:B------:R-:W-:Y:S01]  /*0c10*/  FFMA R24, R26.reuse, -0.5, R15.reuse ;  /* 0xbf0000001a187823 */ /* 0x140fe2000000000f */
[C---:B------:R-:W-:Y:S01]  /*0c20*/  FFMA R20, R26.reuse, 0.5, R10 ;  /* 0x3f0000001a147823 */ /* 0x040fe2000000000a */
[C---:B------:R-:W-:Y:S01]  /*0c30*/  FFMA R6, R26.reuse, -0.5, R16 ;  /* 0xbf0000001a067823 */ /* 0x040fe20000000010 */
[C---:B------:R-:W-:Y:S01]  /*0c40*/  FFMA R15, R26.reuse, -0.125, R15 ;  /* 0xbe0000001a0f7823 */ /* 0x040fe2000000000f */
[C---:B------:R-:W-:Y:S01]  /*0c50*/  FFMA R10, R26.reuse, 0.125, R10 ;  /* 0x3e0000001a0a7823 */ /* 0x040fe2000000000a */
[C---:B------:R-:W-:Y:S01]  /*0c60*/  FFMA R16, R26.reuse, -0.125, R16 ;  /* 0xbe0000001a107823 */ /* 0x040fe20000000010 */
[C---:B------:R-:W-:Y:S01]  /*0c70*/  FFMA R17, R26.reuse, 0.5, R17 ;  /* 0x3f0000001a117823 */ /* 0x040fe20000000011 */
[----:B------:R-:W-:Y:S01]  /*0c80*/  FFMA R9, R26, 0.125, R9 ;  /* 0x3e0000001a097823 */ /* 0x000fe20000000009 */
[----:B------:R-:W-:Y:S01]  /*0c90*/  FADD R26, R19, R26 ;  /* 0x0000001a131a7221 */ /* 0x000fe20000000000 */
[----:B------:R-:W-:Y:S01]  /*0ca0*/  FADD R18, R23, R18 ;  /* 0x0000001217127221 */ /* 0x000fe20000000000 */
[C---:B------:R-:W-:Y:S01]  /*0cb0*/  FFMA R0, R25.reuse, 0.5, R0 ;  /* 0x3f00000019007823 */ /* 0x040fe20000000000 */
[C---:B------:R-:W-:Y:S01]  /*0cc0*/  FFMA R12, R25.reuse, 0.25, R12 ;  /* 0x3e800000190c7823 */ /* 0x040fe2000000000c */
[C---:B------:R-:W-:Y:S01]  /*0cd0*/  FFMA R11, R25.reuse, 0.125, R11 ;  /* 0x3e000000190b7823 */ /* 0x040fe2000000000b */
[----:B------:R-:W-:Y:S01]  /*0ce0*/  FADD R8, R25, R8 ;  /* 0x0000000819087221 */ /* 0x000fe20000000000 */
[----:B------:R-:W-:Y:S01]  /*0cf0*/  FADD R21, R21, R25 ;  /* 0x0000001915157221 */ /* 0x000fe20000000000 */
[C---:B------:R-:W-:Y:S01]  /*0d00*/  FMUL R27, R4.reuse, 0.5 ;  /* 0x3f000000041b7820 */ /* 0x040fe20000400000 */
[----:B------:R-:W-:Y:S01]  /*0d10*/  FFMA R24, R23, 0.5, R24 ;  /* 0x3f00000017187823 */ /* 0x000fe20000000018 */
[----:B------:R-:W-:Y:S01]  /*0d20*/  FMUL R19, R4, 0.5 ;  /* 0x3f00000004137820 */ /* 0x000fe20000400000 */
[----:B------:R-:W-:Y:S01]  /*0d30*/  FMUL R25, R14, 0.5 ;  /* 0x3f0000000e197820 */ /* 0x000fe20000400000 */
[----:B------:R-:W-:-:S02]  /*0d40*/  FADD R18, R18, R27 ;  /* 0x0000001b12127221 */ /* 0x000fc40000000000 */
[----:B------:R-:W-:Y:S01]  /*0d50*/  FFMA R24, R19, 0.5, R24 ;  /* 0x3f00000013187823 */ /* 0x000fe20000000018 */
[----:B------:R-:W-:Y:S01]  /*0d60*/  FADD R27, R25, R25 ;  /* 0x00000019191b7221 */ /* 0x000fe20000000000 */
[C---:B------:R-:W-:Y:S01]  /*0d70*/  FFMA R15, R23.reuse, 0.125, R15 ;  /* 0x3e000000170f7823 */ /* 0x040fe2000000000f */
[C---:B------:R-:W-:Y:S01]  /*0d80*/  FFMA R20, R23.reuse, 0.5, R20 ;  /* 0x3f00000017147823 */ /* 0x040fe20000000014 */
[C---:B------:R-:W-:Y:S01]  /*0d90*/  FFMA R10, R23.reuse, 0.125, R10 ;  /* 0x3e000000170a7823 */ /* 0x040fe2000000000a */
[C---:B------:R-:W-:Y:S01]  /*0da0*/  FFMA R6, R23.reuse, 0.5, R6 ;  /* 0x3f00000017067823 */ /* 0x040fe20000000006 */
[C---:B------:R-:W-:Y:S01]  /*0db0*/  FFMA R16, R23.reuse, 0.125, R16 ;  /* 0x3e00000017107823 */ /* 0x040fe20000000010 */
[C---:B------:R-:W-:Y:S01]  /*0dc0*/  FFMA R17, R23.reuse, 0.5, R17 ;  /* 0x3f00000017117823 */ /* 0x040fe20000000011 */
[C---:B------:R-:W-:Y:S01]  /*0dd0*/  FFMA R9, R23.reuse, 0.125, R9 ;  /* 0x3e00000017097823 */ /* 0x040fe20000000009 */
[----:B------:R-:W-:Y:S01]  /*0de0*/  FADD R22, R23, R22 ;  /* 0x0000001617167221 */ /* 0x000fe20000000000 */
[----:B------:R-:W-:Y:S01]  /*0df0*/  FADD R24, R24, -R27 ;  /* 0x8000001b18187221 */ /* 0x000fe20000000000 */
[----:B------:R-:W-:Y:S01]  /*0e00*/  FADD R23, R26, R23 ;  /* 0x000000171a177221 */ /* 0x000fe20000000000 */
[----:B------:R-:W-:Y:S01]  /*0e10*/  FMUL R27, R14, 0.25 ;  /* 0x3e8000000e1b7820 */ /* 0x000fe20000400000 */
[----:B------:R-:W-:Y:S01]  /*0e20*/  FMUL R26, R4, 0.125 ;  /* 0x3e000000041a7820 */ /* 0x000fe20000400000 */
        /* <DEDUP_REMOVED lines=8> */
[----:B------:R-:W-:Y:S01]  /*0eb0*/  FFMA R10, R26, 0.25, R10 ;  /* 0x3e8000001a0a7823 */ /* 0x000fe2000000000a */
[----:B------:R-:W-:Y:S01]  /*0ec0*/  FMUL R27, R14, 0.125 ;  /* 0x3e0000000e1b7820 */ /* 0x000fe20000400000 */
[C---:B------:R-:W-:Y:S01]  /*0ed0*/  FFMA R16, R26.reuse, 0.125, R16 ;  /* 0x3e0000001a107823 */ /* 0x040fe20000000010 */
[----:B------:R-:W-:Y:S01]  /*0ee0*/  FADD R9, R26, R9 ;  /* 0x000000091a097221 */ /* 0x000fe20000000000 */
[C---:B------:R-:W-:Y:S01]  /*0ef0*/  FFMA R20, R25.reuse, 4, R20 ;  /* 0x4080000019147823 */ /* 0x040fe20000000014 */
[----:B------:R-:W-:Y:S01]  /*0f00*/  FFMA R6, R25, -8, R6 ;  /* 0xc100000019067823 */ /* 0x000fe20000000006 */
[----:B------:R-:W-:Y:S01]  /*0f10*/  FADD R25, R17, R25 ;  /* 0x0000001911197221 */ /* 0x000fe20000000000 */
[----:B------:R-:W-:Y:S01]  /*0f20*/  FADD R29, R0, -R29 ;  /* 0x8000001d001d7221 */ /* 0x000fe20000000000 */
[----:B------:R-:W2:Y:S01]  /*0f30*/  LDG.E.CONSTANT R17, desc[UR4][R2.64+0x119c00] ;  /* 0x119c000402117981 */ /* 0x000ea2000c1e9900 */
[----:B------:R-:W-:Y:S01]  /*0f40*/  FADD R19, R22, R26 ;  /* 0x0000001a16137221 */ /* 0x000fe20000000000 */
[----:B------:R-:W-:-:S02]  /*0f50*/  FFMA R11, R27, 4, R10 ;  /* 0x408000001b0b7823 */ /* 0x000fc4000000000a */
[----:B------:R-:W3:Y:S01]  /*0f60*/  LDG.E.CONSTANT R0, desc[UR4][R2.64+0x132400] ;  /* 0x1324000402007981 */ /* 0x000ee2000c1e9900 */
[C-C-:B------:R-:W-:Y:S01]  /*0f70*/  FADD R22, R27.reuse, R27.reuse ;  /* 0x0000001b1b167221 */ /* 0x140fe20000000000 */
[----:B------:R-:W-:Y:S01]  /*0f80*/  FFMA R16, R27, -8, R16 ;  /* 0xc10000001b107823 */ /* 0x000fe20000000010 */
[----:B------:R-:W-:Y:S01]  /*0f90*/  FADD R10, R9, R27 ;  /* 0x0000001b090a7221 */ /* 0x000fe20000000000 */
[--C-:B------:R-:W-:Y:S01]  /*0fa0*/  FADD R27, R14, R14.reuse ;  /* 0x0000000e0e1b7221 */ /* 0x100fe20000000000 */
[----:B------:R-:W4:Y:S03]  /*0fb0*/  LDG.E.CONSTANT R9, desc[UR4][R2.64+0x13e800] ;  /* 0x13e8000402097981 */ /* 0x000f26000c1e9900 */
[----:B------:R-:W-:Y:S02]  /*0fc0*/  FADD R27, R18, -R27 ;  /* 0x8000001b121b7221 */ /* 0x000fe40000000000 */
[----:B------:R-:W5:Y:S01]  /*0fd0*/  LDG.E.CONSTANT R18, desc[UR4][R2.64+0x14ac00] ;  /* 0x14ac000402127981 */ /* 0x000f62000c1e9900 */
[----:B------:R-:W-:Y:S01]  /*0fe0*/  FFMA R15, R26, 0.5, R15 ;  /* 0x3f0000001a0f7823 */ /* 0x000fe2000000000f */
[----:B------:R-:W-:Y:S01]  /*0ff0*/  FFMA R21, R14, 4, R21 ;  /* 0x408000000e157823 */ /* 0x000fe20000000015 */
[----:B------:R-:W-:-:S02]  /*1000*/  FADD R26, R23, R14 ;  /* 0x0000000e171a7221 */ /* 0x000fc40000000000 */
[----:B------:R-:W-:Y:S01]  /*1010*/  FADD R15, R15, -R22 ;  /* 0x800000160f0f7221 */ /* 0x000fe20000000000 */
[----:B------:R-:W-:Y:S01]  /*1020*/  FFMA R22, R14, -8, R19 ;  /* 0xc10000000e167823 */ /* 0x000fe20000000013 */
[----:B------:R-:W-:-:S04]  /*1030*/  FADD R14, R7, R7 ;  /* 0x00000007070e7221 */ /* 0x000fc80000000000 */
[----:B------:R-:W-:Y:S02]  /*1040*/  FADD R25, R25, -R14 ;  /* 0x8000000e19197221 */ /* 0x000fe40000000000 */
[----:B------:R-:W5:Y:S01]  /*1050*/  LDG.E.CONSTANT R14, desc[UR4][R2.64+0x157000] ;  /* 0x15700004020e7981 */ /* 0x000f62000c1e9900 */
[C---:B------:R-:W-:Y:S01]  /*1060*/  FFMA R19, R7.reuse, 4, R8 ;  /* 0x4080000007137823 */ /* 0x040fe20000000008 */
[----:B------:R-:W-:Y:S01]  /*1070*/  FFMA R23, R7, -8, R10 ;  /* 0xc100000007177823 */ /* 0x000fe2000000000a */
[----:B------:R-:W-:Y:S01]  /*1080*/  FADD R7, R26, R7 ;  /* 0x000000071a077221 */ /* 0x000fe20000000000 */
[C---:B--2---:R-:W-:Y:S01]  /*1090*/  FFMA R6, R17.reuse, 0.5, R6 ;  /* 0x3f00000011067823 */ /* 0x044fe20000000006 */
[C---:B------:R-:W-:Y:S01]  /*10a0*/  FFMA R4, R17.reuse, 0.25, R4 ;  /* 0x3e80000011047823 */ /* 0x040fe20000000004 */
[----:B------:R-:W-:Y:S01]  /*10b0*/  FFMA R16, R17, 0.125, R16 ;  /* 0x3e00000011107823 */ /* 0x000fe20000000010 */
[----:B---3--:R-:W-:Y:S01]  /*10c0*/  FADD R8, R0, R0 ;  /* 0x0000000000087221 */ /* 0x008fe20000000000 */
[----:B------:R-:W-:Y:S01]  /*10d0*/  FADD R17, R22, R17 ;  /* 0x0000001116117221 */ /* 0x000fe20000000000 */
[----:B------:R-:W-:-:S02]  /*10e0*/  FFMA R22, R0, -8, R11 ;  /* 0xc100000000167823 */ /* 0x000fc4000000000b */
[C---:B------:R-:W-:Y:S01]  /*10f0*/  FADD R6, R8.reuse, R6 ;  /* 0x0000000608067221 */ /* 0x040fe20000000000 */
[----:B----4-:R-:W-:Y:S01]  /*1100*/  FADD R11, R9, R9 ;  /* 0x00000009090b7221 */ /* 0x010fe20000000000 */
[C---:B------:R-:W-:Y:S01]  /*1110*/  FADD R24, R8.reuse, R24 ;  /* 0x0000001808187221 */ /* 0x040fe20000000000 */
[----:B------:R-:W-:Y:S01]  /*1120*/  FADD R20, -R8, R20 ;  /* 0x0000001408147221 */ /* 0x000fe20000000100 */
[----:B------:R-:W-:Y:S01]  /*1130*/  FADD R25, R25, -R8 ;  /* 0x8000000819197221 */ /* 0x000fe20000000000 */
[C---:B------:R-:W-:Y:S01]  /*1140*/  FFMA R8, R0.reuse, -4, R29 ;  /* 0xc080000000087823 */ /* 0x040fe2000000001d */
[C---:B------:R-:W-:Y:S01]  /*1150*/  FFMA R12, R0.reuse, 4, R12 ;  /* 0x40800000000c7823 */ /* 0x040fe2000000000c */
[C---:B------:R-:W-:Y:S01]  /*1160*/  FFMA R10, R0.reuse, 8, R15 ;  /* 0x41000000000a7823 */ /* 0x040fe2000000000f */
        /* <DEDUP_REMOVED lines=8> */
[C---:B------:R-:W-:Y:S01]  /*11f0*/  FADD R6, -R11.reuse, R6 ;  /* 0x000000060b067221 */ /* 0x040fe20000000100 */
[----:B-----5:R-:W-:Y:S01]  /*1200*/  FADD R7, R18, R18 ;  /* 0x0000001212077221 */ /* 0x020fe20000000000 */
[C---:B------:R-:W-:Y:S01]  /*1210*/  FADD R24, -R11.reuse, R24 ;  /* 0x000000180b187221 */ /* 0x040fe20000000100 */
[----:B------:R-:W-:Y:S01]  /*1220*/  FADD R20, -R11, R20 ;  /* 0x000000140b147221 */ /* 0x000fe20000000100 */
[----:B------:R-:W-:Y:S01]  /*1230*/  FADD R25, R25, -R11 ;  /* 0x8000000b19197221 */ /* 0x000fe20000000000 */
        /* <DEDUP_REMOVED lines=12> */
[C---:B------:R-:W-:Y:S01]  /*1300*/  FFMA R24, R7.reuse, -0.5, R24 ;  /* 0xbf00000007187823 */ /* 0x040fe20000000018 */
[C---:B------:R-:W-:Y:S01]  /*1310*/  FFMA R20, R7.reuse, -0.25, R20 ;  /* 0xbe80000007147823 */ /* 0x040fe20000000014 */
[----:B------:R-:W-:Y:S01]  /*1320*/  FFMA R0, R7, -0.125, R6 ;  /* 0xbe00000007007823 */ /* 0x000fe20000000006 */
[----:B------:R-:W-:Y:S01]  /*1330*/  FADD R25, R25, -R7 ;  /* 0x8000000719197221 */ /* 0x000fe20000000000 */
[C---:B------:R-:W-:Y:S01]  /*1340*/  FMUL R21, R18.reuse, 4 ;  /* 0x4080000012157820 */ /* 0x040fe20000400000 */
[----:B------:R-:W0:Y:S03]  /*1350*/  LDC.64 R6, c[0x0][0x388] ;  /* 0x0000e200ff067b82 */ /* 0x000e260000000a00 */
[C---:B------:R-:W-:Y:S01]  /*1360*/  FFMA R8, R21.reuse, 0.5, R8 ;  /* 0x3f00000015087823 */ /* 0x040fe20000000008 */
[C---:B------:R-:W-:Y:S01]  /*1370*/  FFMA R12, R21.reuse, 0.25, R12 ;  /* 0x3e800000150c7823 */ /* 0x040fe2000000000c */
[----:B------:R-:W-:Y:S01]  /*1380*/  FFMA R4, R21, 0.125, R4 ;  /* 0x3e00000015047823 */ /* 0x000fe20000000004 */
[----:B------:R-:W-:Y:S01]  /*1390*/  FADD R19, R19, R21 ;  /* 0x0000001513137221 */ /* 0x000fe20000000000 */
[C---:B------:R-:W-:Y:S01]  /*13a0*/  FMUL R21, R18.reuse, 8 ;  /* 0x4100000012157820 */ /* 0x040fe20000400000 */
[C---:B------:R-:W-:Y:S01]  /*13b0*/  FFMA R11, R18.reuse, 0.5, R11 ;  /* 0x3f000000120b7823 */ /* 0x040fe2000000000b */
[C---:B------:R-:W-:Y:S01]  /*13c0*/  FFMA R15, R18.reuse, 0.25, R15 ;  /* 0x3e800000120f7823 */ /* 0x040fe2000000000f */
[----:B------:R-:W-:Y:S01]  /*13d0*/  FFMA R17, R18, 0.125, R17 ;  /* 0x3e00000012117823 */ /* 0x000fe20000000011 */
[C---:B------:R-:W-:Y:S01]  /*13e0*/  FFMA R10, R21.reuse, -0.5, R10 ;  /* 0xbf000000150a7823 */ /* 0x040fe2000000000a */
[C---:B------:R-:W-:Y:S01]  /*13f0*/  FFMA R22, R21.reuse, -0.25, R22 ;  /* 0xbe80000015167823 */ /* 0x040fe20000000016 */
[----:B------:R-:W-:Y:S01]  /*1400*/  FFMA R16, R21, -0.125, R16 ;  /* 0xbe00000015107823 */ /* 0x000fe20000000010 */
[----:B------:R-:W-:Y:S01]  /*1410*/  FADD R23, R23, -R21 ;  /* 0x8000001517177221 */ /* 0x000fe20000000000 */
[----:B------:R-:W-:Y:S01]  /*1420*/  FADD R21, R9, R18 ;  /* 0x0000001209157221 */ /* 0x000fe20000000000 */
[C---:B------:R-:W-:Y:S01]  /*1430*/  FADD R27, R14.reuse, R14 ;  /* 0x0000000e0e1b7221 */ /* 0x040fe20000000000 */
[----:B------:R-:W2:Y:S01]  /*1440*/  LDG.E.CONSTANT R18, desc[UR4][R2.64+0x163400] ;  /* 0x1634000402127981 */ /* 0x000ea2000c1e9900 */
[----:B------:R-:W-:-:S02]  /*1450*/  FMUL R9, R14, 4 ;  /* 0x408000000e097820 */ /* 0x000fc40000400000 */
[----:B------:R-:W-:Y:S01]  /*1460*/  FFMA R20, R27, -4, R20 ;  /* 0xc08000001b147823 */ /* 0x000fe20000000014 */
[----:B------:R-:W-:Y:S01]  /*1470*/  SHF.L.U32 R29, R13, 0x2, RZ ;  /* 0x000000020d1d7819 */ /* 0x000fe200000006ff */
[----:B------:R-:W-:Y:S01]  /*1480*/  FFMA R26, R9, 4, R12 ;  /* 0x40800000091a7823 */ /* 0x000fe2000000000c */
[----:B------:R-:W-:Y:S01]  /*1490*/  FFMA R24, R27, 2, R24 ;  /* 0x400000001b187823 */ /* 0x000fe20000000018 */
[--C-:B------:R-:W-:Y:S02]  /*14a0*/  FADD R13, R20, R5.reuse ;  /* 0x00000005140d7221 */ /* 0x100fe40000000000 */
[--C-:B------:R-:W-:Y:S01]  /*14b0*/  FADD R20, R26, R5.reuse ;  /* 0x000000051a147221 */ /* 0x100fe20000000000 */
[----:B------:R-:W-:Y:S01]  /*14c0*/  FADD R12, R24, R5 ;  /* 0x00000005180c7221 */ /* 0x000fe20000000000 */
[----:B0-----:R-:W-:Y:S01]  /*14d0*/  IMAD.WIDE.U32 R6, R29, 0x4, R6 ;  /* 0x000000041d067825 */ /* 0x001fe200078e0006 */
[----:B------:R-:W-:-:S03]  /*14e0*/  FMNMX R13, RZ, R13, !PT ;  /* 0x0000000dff0d7209 */ /* 0x000fc60007800000 */
[----:B------:R-:W-:Y:S01]  /*14f0*/  FADD R26, -R27, R25 ;  /* 0x000000191b1a7221 */ /* 0x000fe20000000100 */
[----:B------:R-:W-:Y:S01]  /*1500*/  FMNMX R20, RZ, R20, !PT ;  /* 0x00000014ff147209 */ /* 0x000fe20007800000 */
[----:B------:R-:W3:Y:S01]  /*1510*/  LDG.E.CONSTANT R24, desc[UR4][R2.64+0x194400] ;  /* 0x1944000402187981 */ /* 0x000ee2000c1e9900 */
[----:B------:R-:W-:-:S03]  /*1520*/  FMNMX R29, RZ, R12, !PT ;  /* 0x0000000cff1d7209 */ /* 0x000fc60007800000 */
[----:B------:R0:W-:Y:S04]  /*1530*/  STG.E desc[UR4][R6.64+0xe8], R13 ;  /* 0x0000e80d06007986 */ /* 0x0001e8000c101904 */
[----:B------:R-:W4:Y:S04]  /*1540*/  LDG.E.CONSTANT R12, desc[UR4][R2.64+0x16f800] ;  /* 0x16f80004020c7981 */ /* 0x000f28000c1e9900 */
[----:B------:R1:W-:Y:S04]  /*1550*/  STG.E desc[UR4][R6.64+0x1c8], R20 ;  /* 0x0001c81406007986 */ /* 0x0003e8000c101904 */
[----:B0-----:R-:W5:Y:S01]  /*1560*/  LDG.E.CONSTANT R13, desc[UR4][R2.64+0x17bc00] ;  /* 0x17bc0004020d7981 */ /* 0x001f62000c1e9900 */
[----:B------:R-:W-:-:S03]  /*1570*/  FADD R25, R9, R9 ;  /* 0x0000000909197221 */ /* 0x000fc60000000000 */
[----:B-1----:R-:W3:Y:S01]  /*1580*/  LDG.E.CONSTANT R20, desc[UR4][R2.64+0x188000] ;  /* 0x1880000402147981 */ /* 0x002ee2000c1e9900 */
[----:B------:R-:W-:-:S03]  /*1590*/  FADD R28, R8, -R25 ;  /* 0x80000019081c7221 */ /* 0x000fc60000000000 */
[----:B------:R-:W3:Y:S04]  /*15a0*/  LDG.E.CONSTANT R8, desc[UR4][R2.64+0x1a0800] ;  /* 0x1a08000402087981 */ /* 0x000ee8000c1e9900 */
[----:B------:R0:W3:Y:S01]  /*15b0*/  LDG.E.CONSTANT R25, desc[UR4][R2.64+0x1acc00] ;  /* 0x1acc000402197981 */ /* 0x0000e2000c1e9900 */
[----:B------:R-:W-:Y:S01]  /*15c0*/  FFMA R0, R27, 8, R0 ;  /* 0x410000001b007823 */ /* 0x000fe20000000000 */
[----:B------:R-:W-:Y:S01]  /*15d0*/  FFMA R27, R9, -8, R4 ;  /* 0xc1000000091b7823 */ /* 0x000fe20000000004 */
[----:B------:R-:W-:Y:S01]  /*15e0*/  FADD R4, R15, R9 ;  /* 0x000000090f047221 */ /* 0x000fe20000000000 */
[----:B------:R-:W-:Y:S01]  /*15f0*/  FADD R19, R9, R19 ;  /* 0x0000001309137221 */ /* 0x000fe20000000000 */
[----:B------:R-:W-:-:S04]  /*1600*/  FADD R9, R14, R14 ;  /* 0x0000000e0e097221 */ /* 0x000fc80000000000 */
[----:B------:R-:W-:Y:S01]  /*1610*/  FADD R9, R11, -R9 ;  /* 0x800000090b097221 */ /* 0x000fe20000000000 */
[----:B------:R-:W-:-:S03]  /*1620*/  FADD R11, R19, R5 ;  /* 0x00000005130b7221 */ /* 0x000fc60000000000 */
[--C-:B------:R-:W-:Y:S01]  /*1630*/  FADD R9, R9, R5.reuse ;  /* 0x0000000509097221 */ /* 0x100fe20000000000 */
[----:B------:R1:W-:Y:S01]  /*1640*/  STG.E desc[UR4][R6.64+0xe4], R29 ;  /* 0x0000e41d06007986 */ /* 0x0003e2000c101904 */
[----:B------:R-:W-:Y:S01]  /*1650*/  FADD R26, R26, R5 ;  /* 0x000000051a1a7221 */ /* 0x000fe20000000000 */
[----:B0-----:R-:W-:Y:S01]  /*1660*/  FMUL R3, R14, 8 ;  /* 0x410000000e037820 */ /* 0x001fe20000400000 */
[----:B-1----:R-:W-:Y:S02]  /*1670*/  FMNMX R29, RZ, R11, !PT ;  /* 0x0000000bff1d7209 */ /* 0x002fe40007800000 */
[----:B------:R-:W-:Y:S02]  /*1680*/  FMNMX R11, RZ, R9, !PT ;  /* 0x00000009ff0b7209 */ /* 0x000fe40007800000 */
[----:B------:R-:W-:Y:S01]  /*1690*/  FMNMX R19, RZ, R26, !PT ;  /* 0x0000001aff137209 */ /* 0x000fe20007800000 */
[----:B------:R-:W-:-:S04]  /*16a0*/  FADD R23, -R3, R23 ;  /* 0x0000001703177221 */ /* 0x000fc80000000100 */
[----:B------:R-:W-:Y:S01]  /*16b0*/  STG.E desc[UR4][R6.64+0xe0], R19 ;  /* 0x0000e01306007986 */ /* 0x000fe2000c101904 */
[C---:B------:R-:W-:Y:S01]  /*16c0*/  FFMA R10, R3.reuse, 2, R10 ;  /* 0x40000000030a7823 */ /* 0x040fe2000000000a */
[----:B------:R-:W-:Y:S02]  /*16d0*/  FFMA R22, R3, -4, R22 ;  /* 0xc080000003167823 */ /* 0x000fe40000000016 */
[----:B------:R-:W-:Y:S01]  /*16e0*/  STG.E desc[UR4][R6.64+0x4], R11 ;  /* 0x0000040b06007986 */ /* 0x000fe2000c101904 */
[----:B------:R-:W-:Y:S01]  /*16f0*/  FADD R17, R17, -R3 ;  /* 0x8000000311117221 */ /* 0x000fe20000000000 */
[----:B------:R-:W-:Y:S01]  /*1700*/  FADD R4, R4, R5 ;  /* 0x0000000504047221 */ /* 0x000fe20000000000 */
[----:B------:R-:W-:-:S04]  /*1710*/  FADD R14, R21, R14 ;  /* 0x0000000e150e7221 */ /* 0x000fc80000000000 */
[----:B------:R-:W-:Y:S01]  /*1720*/  FMNMX R15, RZ, R4, !PT ;  /* 0x00000004ff0f7209 */ /* 0x000fe20007800000 */
[--C-:B------:R-:W-:Y:S01]  /*1730*/  FADD R28, R28, R5.reuse ;  /* 0x000000051c1c7221 */ /* 0x100fe20000000000 */
[----:B------:R-:W-:-:S03]  /*1740*/  FADD R14, R14, R5 ;  /* 0x000000050e0e7221 */ /* 0x000fc60000000000 */
[----:B------:R0:W-:Y:S01]  /*1750*/  STG.E desc[UR4][R6.64+0x8], R15 ;  /* 0x0000080f06007986 */ /* 0x0001e2000c101904 */
[----:B------:R-:W-:-:S03]  /*1760*/  FMNMX R28, RZ, R28, !PT ;  /* 0x0000001cff1c7209 */ /* 0x000fc60007800000 */
[----:B------:R-:W-:Y:S01]  /*1770*/  STG.E desc[UR4][R6.64+0x1c0], R29 ;  /* 0x0001c01d06007986 */ /* 0x000fe2000c101904 */
[----:B0-----:R-:W-:-:S03]  /*1780*/  FMNMX R15, RZ, R14, !PT ;  /* 0x0000000eff0f7209 */ /* 0x001fc60007800000 */
[----:B------:R-:W-:Y:S04]  /*1790*/  STG.E desc[UR4][R6.64+0x1c4], R28 ;  /* 0x0001c41c06007986 */ /* 0x000fe8000c101904 */
[----:B------:R-:W-:Y:S01]  /*17a0*/  STG.E desc[UR4][R6.64], R15 ;  /* 0x0000000f06007986 */ /* 0x000fe2000c101904 */
[----:B--2---:R-:W-:-:S04]  /*17b0*/  FADD R9, R18, R18 ;  /* 0x0000001212097221 */ /* 0x004fc80000000000 */
[----:B------:R-:W-:Y:S01]  /*17c0*/  FADD R0, R0, -R9 ;  /* 0x8000000900007221 */ /* 0x000fe20000000000 */
[----:B------:R-:W-:-:S03]  /*17d0*/  FFMA R9, R3, 8, R16 ;  /* 0x4100000003097823 */ /* 0x000fc60000000010 */
[----:B------:R-:W-:-:S05]  /*17e0*/  FADD R0, R0, R5 ;  /* 0x0000000500007221 */ /* 0x000fca0000000000 */
[----:B------:R-:W-:Y:S01]  /*17f0*/  FMNMX R19, RZ, R0, !PT ;  /* 0x00000000ff137209 */ /* 0x000fe20007800000 */
[C---:B------:R-:W-:Y:S01]  /*1800*/  FFMA R0, R18.reuse, -8, R9 ;  /* 0xc100000012007823 */ /* 0x040fe20000000009 */
[----:B------:R-:W-:Y:S01]  /*1810*/  FFMA R2, R18, 4, R27 ;  /* 0x4080000012027823 */ /* 0x000fe2000000001b */
[----:B----4-:R-:W-:Y:S02]  /*1820*/  FADD R12, R23, R12 ;  /* 0x0000000c170c7221 */ /* 0x010fe40000000000 */
[C---:B-----5:R-:W-:Y:S01]  /*1830*/  FADD R11, -R13.reuse, R0 ;  /* 0x000000000d0b7221 */ /* 0x060fe20000000100 */
[C---:B------:R-:W-:Y:S01]  /*1840*/  FADD R3, -R13.reuse, R10 ;  /* 0x0000000a0d037221 */ /* 0x040fe20000000100 */
[----:B------:R-:W-:Y:S01]  /*1850*/  FADD R9, R13, R22 ;  /* 0x000000160d097221 */ /* 0x000fe20000000000 */
[----:B------:R-:W-:Y:S01]  /*1860*/  FADD R13, R12, R13 ;  /* 0x0000000d0c0d7221 */ /* 0x000fe20000000000 */
[C---:B---3--:R-:W-:Y:S02]  /*1870*/  FADD R11, R20.reuse, R11 ;  /* 0x0000000b140b7221 */ /* 0x048fe40000000000 */
[C---:B------:R-:W-:Y:S01]  /*1880*/  FADD R9, R20.reuse, R9 ;  /* 0x0000000914097221 */ /* 0x040fe20000000000 */
[----:B------:R-:W-:Y:S01]  /*1890*/  FADD R3, R20, R3 ;  /* 0x0000000314037221 */ /* 0x000fe20000000000 */
[----:B------:R-:W-:Y:S01]  /*18a0*/  FADD R13, R13, R20 ;  /* 0x000000140d0d7221 */ /* 0x000fe20000000000 */
[----:B------:R-:W-:Y:S01]  /*18b0*/  FFMA R11, R24, 0.125, R11 ;  /* 0x3e000000180b7823 */ /* 0x000fe2000000000b */
[----:B------:R-:W-:Y:S01]  /*18c0*/  FADD R2, R2, R5 ;  /* 0x0000000502027221 */ /* 0x000fe20000000000 */
[----:B------:R-:W-:Y:S01]  /*18d0*/  FFMA R9, R24, 0.25, R9 ;  /* 0x3e80000018097823 */ /* 0x000fe20000000009 */
[----:B------:R-:W-:Y:S01]  /*18e0*/  FADD R0, R8, R8 ;  /* 0x0000000808007221 */ /* 0x000fe20000000000 */
[----:B------:R-:W-:Y:S01]  /*18f0*/  FFMA R3, R24, 0.5, R3 ;  /* 0x3f00000018037823 */ /* 0x000fe20000000003 */
[----:B------:R-:W-:Y:S01]  /*1900*/  FADD R13, R13, R24 ;  /* 0x000000180d0d7221 */ /* 0x000fe20000000000 */
[C---:B------:R-:W-:Y:S01]  /*1910*/  FFMA R4, R8.reuse, -8, R11 ;  /* 0xc100000008047823 */ /* 0x040fe2000000000b */
[----:B------:R-:W-:Y:S01]  /*1920*/  FMNMX R21, RZ, R2, !PT ;  /* 0x00000002ff157209 */ /* 0x000fe20007800000 */
[----:B------:R-:W-:Y:S01]  /*1930*/  FFMA R2, R8, 4, R9 ;  /* 0x4080000008027823 */ /* 0x000fe20000000009 */
[----:B------:R-:W-:Y:S01]  /*1940*/  FADD R18, R17, R18 ;  /* 0x0000001211127221 */ /* 0x000fe20000000000 */
[----:B------:R-:W-:Y:S01]  /*1950*/  FADD R0, R3, -R0 ;  /* 0x8000000003007221 */ /* 0x000fe20000000000 */
[----:B------:R-:W-:Y:S01]  /*1960*/  FADD R8, R13, R8 ;  /* 0x000000080d087221 */ /* 0x000fe20000000000 */
[----:B------:R-:W-:Y:S01]  /*1970*/  FADD R4, R4, R25 ;  /* 0x0000001904047221 */ /* 0x000fe20000000000 */
[--C-:B------:R-:W-:Y:S01]  /*1980*/  FADD R18, R18, R5.reuse ;  /* 0x0000000512127221 */ /* 0x100fe20000000000 */
[--C-:B------:R-:W-:Y:S01]  /*1990*/  FADD R0, R0, R5.reuse ;  /* 0x0000000500007221 */ /* 0x100fe20000000000 */
[--C-:B------:R-:W-:Y:S01]  /*19a0*/  FADD R2, R2, R5.reuse ;  /* 0x0000000502027221 */ /* 0x100fe20000000000 */
[--C-:B------:R-:W-:Y:S01]  /*19b0*/  FADD R8, R8, R5.reuse ;  /* 0x0000000508087221 */ /* 0x100fe20000000000 */
        /* <DEDUP_REMOVED lines=14> */
.L_x_195:
        /* <DEDUP_REMOVED lines=14> */
.L_x_267:


//--------------------- .text.tvmgen_default_fused_nn_contrib_conv2d_winograd_without_weight_transform_add_3_kernel2 --------------------------
	.section	.text.tvmgen_default_fused_nn_contrib_conv2d_winograd_without_weight_transform_add_3_kernel2,"ax",@progbits
	.align	128
        .global         tvmgen_default_fused_nn_contrib_conv2d_winograd_without_weight_transform_add_3_kernel2
        .type           tvmgen_default_fused_nn_contrib_conv2d_winograd_without_weight_transform_add_3_kernel2,@function
        .size           tvmgen_default_fused_nn_contrib_conv2d_winograd_without_weight_transform_add_3_kernel2,(.L_x_268 - tvmgen_default_fused_nn_contrib_conv2d_winograd_without_weight_transform_add_3_kernel2)
        .other          tvmgen_default_fused_nn_contrib_conv2d_winograd_without_weight_transform_add_3_kernel2,@"STO_CUDA_ENTRY STV_DEFAULT"
tvmgen_default_fused_nn_contrib_conv2d_winograd_without_weight_transform_add_3_kernel2:
.text.tvmgen_default_fused_nn_contrib_conv2d_winograd_without_weight_transform_add_3_kernel2:
[----:B------:R-:W-:Y:S01]  /*0000*/  LDC R1, c[0x0][0x37c] ;  /* 0x0000df00ff017b82 */ /* 0x000fe20000000800 */
[----:B------:R-:W0:Y:S07]  /*0010*/  S2R R9, SR_CTAID.X ;  /* 0x0000000000097919 */ /* 0x000e2e0000002500 */
[----:B------:R-:W1:Y:S01]  /*0020*/  LDC.64 R2, c[0x0][0x380] ;  /* 0x0000e000ff027b82 */ /* 0x000e620000000a00 */
[----:B------:R-:W2:Y:S01]  /*0030*/  LDCU.64 UR4, c[0x0][0x358] ;  /* 0x00006b00ff0477ac */ /* 0x000ea20008000a00 */
[----:B------:R-:W3:Y:S01]  /*0040*/  S2R R11, SR_TID.X ;  /* 0x00000000000b7919 */ /* 0x000ee20000002100 */
[----:B0-----:R-:W-:-:S04]  /*0050*/  SHF.L.U32 R0, R9, 0x7, RZ ;  /* 0x0000000709007819 */ /* 0x001fc800000006ff */
[----:B---3--:R-:W-:-:S05]  /*0060*/  LOP3.LUT R5, R0, R11, RZ, 0xfc, !PT ;  /* 0x0000000b00057212 */ /* 0x008fca00078efcff */
[----:B-1----:R-:W-:Y:S01]  /*0070*/  IMAD.WIDE.U32 R2, R5, 0x4, R2 ;  /* 0x0000000405027825 */ /* 0x002fe200078e0002 */
[----:B------:R-:W-:Y:S01]  /*0080*/  SHF.R.U32.HI R0, RZ, 0x4, R11 ;  /* 0x00000004ff007819 */ /* 0x000fe2000001160b */
[----:B------:R-:W0:Y:S03]  /*0090*/  LDC.64 R4, c[0x0][0x390] ;  /* 0x0000e400ff047b82 */ /* 0x000e260000000a00 */
[----:B--2---:R-:W2:Y:S04]  /*00a0*/  LDG.E.CONSTANT R19, desc[UR4][R2.64+0x8000] ;  /* 0x0080000402137981 */ /* 0x004ea8000c1e9900 */
[----:B------:R-:W3:Y:S04]  /*00b0*/  LDG.E.CONSTANT R20, desc[UR4][R2.64] ;  /* 0x0000000402147981 */ /* 0x000ee8000c1e9900 */
[----:B------:R-:W4:Y:S04]  /*00c0*/  LDG.E.CONSTANT R6, desc[UR4][R2.64+0x10000] ;  /* 0x0100000402067981 */ /* 0x000f28000c1e9900 */
[----:B------:R-:W4:Y:S01]  /*00d0*/  LDG.E.CONSTANT R7, desc[UR4][R2.64+0x18000] ;  /* 0x0180000402077981 */ /* 0x000f22000c1e9900 */
[----:B------:R-:W-:-:S03]  /*00e0*/  LEA R12, R9, R0, 0x3 ;  /* 0x00000000090c7211 */ /* 0x000fc600078e18ff */
[----:B------:R-:W4:Y:S01]  /*00f0*/  LDG.E.CONSTANT R0, desc[UR4][R2.64+0x28000] ;  /* 0x0280000402007981 */ /* 0x000f22000c1e9900 */
[----:B------:R-:W-:-:S03]  /*0100*/  SHF.L.U32 R10, R11, 0x1, RZ ;  /* 0x000000010b0a7819 */ /* 0x000fc600000006ff */
[----:B------:R-:W4:Y:S01]  /*0110*/  LDG.E.CONSTANT R8, desc[UR4][R2.64+0x20000] ;  /* 0x0200000402087981 */ /* 0x000f22000c1e9900 */
[----:B------:R-:W-:-:S03]  /*0120*/  SHF.R.U32.HI R16, RZ, 0x2, R11 ;  /* 0x00000002ff107819 */ /* 0x000fc6000001160b */
[----:B------:R-:W4:Y:S01]  /*0130*/  LDG.E.CONSTANT R9, desc[UR4][R2.64+0x30000] ;  /* 0x0300000402097981 */ /* 0x000f22000c1e9900 */
[----:B------:R-:W-:-:S03]  /*0140*/  LOP3.LUT R11, R10, 0x6, RZ, 0xc0, !PT ;  /* 0x000000060a0b7812 */ /* 0x000fc600078ec0ff */
[----:B------:R-:W4:Y:S01]  /*0150*/  LDG.E.CONSTANT R10, desc[UR4][R2.64+0x38000] ;  /* 0x03800004020a7981 */ /* 0x000f22000c1e9900 */
[----:B------:R-:W-:Y:S01]  /*0160*/  LOP3.LUT R16, R16, 0x3, RZ, 0xc0, !PT ;  /* 0x0000000310107812 */ /* 0x000fe200078ec0ff */
[----:B------:R-:W-:Y:S01]  /*0170*/  IMAD R17, R12, 0x31, R11 ;  /* 0x000000310c117824 */ /* 0x000fe200078e020b */
[----:B------:R-:W-:Y:S01]  /*0180*/  ISETP.NE.AND P0, PT, R11, 0x6, PT ;  /* 0x000000060b00780c */ /* 0x000fe20003f05270 */
[----:B------:R-:W4:Y:S04]  /*0190*/  LDG.E.CONSTANT R12, desc[UR4][R2.64+0x40000] ;  /* 0x04000004020c7981 */ /* 0x000f28000c1e9900 */
[----:B------:R-:W4:Y:S01]  /*01a0*/  LDG.E.CONSTANT R11, desc[UR4][R2.64+0x48000] ;  /* 0x04800004020b7981 */ /* 0x000f22000c1e9900 */
[----:B------:R-:W-:-:S03]  /*01b0*/  IMAD R17, R16, 0xe, R17 ;  /* 0x0000000e10117824 */ /* 0x000fc600078e0211 */
[----:B------:R-:W4:Y:S01]  /*01c0*/  LDG.E.CONSTANT R13, desc[UR4][R2.64+0x50000] ;  /* 0x05000004020d7981 */ /* 0x000f22000c1e9900 */
[----:B0-----:R-:W-:-:S03]  /*01d0*/  IMAD.WIDE.U32 R4, R17, 0x4, R4 ;  /* 0x0000000411047825 */ /* 0x001fc600078e0004 */
[----:B------:R-:W4:Y:S04]  /*01e0*/  LDG.E.CONSTANT R14, desc[UR4][R2.64+0x58000] ;  /* 0x05800004020e7981 */ /* 0x000f28000c1e9900 */
[----:B------:R-:W4:Y:S04]  /*01f0*/  @P0 LDG.E.CONSTANT R18, desc[UR4][R4.64+0x4] ;  /* 0x0000040404120981 */ /* 0x000f28000c1e9900 */
[----:B------:R-:W4:Y:S01]  /*0200*/  LDG.E.CONSTANT R15, desc[UR4][R4.64] ;  /* 0x00000004040f7981 */ /* 0x000f22000c1e9900 */
[----:B------:R-:W-:-:S03]  /*0210*/  ISETP.NE.AND P1, PT, R16, 0x3, PT ;  /* 0x000000031000780c */ /* 0x000fc60003f25270 */
[----:B------:R0:W5:Y:S01]  /*0220*/  LDG.E.CONSTANT R16, desc[UR4][R2.64+0x68000] ;  /* 0x0680000402107981 */ /* 0x000162000c1e9900 */
[----:B--2---:R-:W-:Y:S01]  /*0230*/  FADD R21, RZ, -R19 ;  /* 0x80000013ff157221 */ /* 0x004fe20000000000 */
[----:B---3--:R-:W-:-:S03]  /*0240*/  FADD R20, RZ, R20 ;  /* 0x00000014ff147221 */ /* 0x008fc60000000000 */
[----:B----4-:R-:W-:Y:S01]  /*0250*/  FADD R22, R6, R21 ;  /* 0x0000001506167221 */ /* 0x010fe20000000000 */
[----:B------:R-:W-:-:S03]  /*0260*/  FADD R19, R20, R19 ;  /* 0x0000001314137221 */ /* 0x000fc60000000000 */
[----:B------:R-:W-:Y:S01]  /*0270*/  FADD R7, R22, R7 ;  /* 0x0000000716077221 */ /* 0x000fe20000000000 */
[----:B------:R-:W-:-:S03]  /*0280*/  FADD R19, R19, R6 ;  /* 0x0000000613137221 */ /* 0x000fc60000000000 */
[----:B------:R-:W-:Y:S02]  /*0290*/  FADD R20, -R0, R7 ;  /* 0x0000000700147221 */ /* 0x000fe40000000100 */
[----:B------:R-:W1:Y:S01]  /*02a0*/  LDC.64 R6, c[0x0][0x388] ;  /* 0x0000e200ff067b82 */ /* 0x000e620000000a00 */
[----:B------:R-:W-:Y:S01]  /*02b0*/  FADD R19, R19, R8 ;  /* 0x0000000813137221 */ /* 0x000fe20000000000 */
[----:B------:R-:W-:-:S03]  /*02c0*/  FADD R21, R9, R20 ;  /* 0x0000001409157221 */ /* 0x000fc60000000000 */
[----:B------:R-:W-:Y:S01]  /*02d0*/  FADD R20, R19, R0 ;  /* 0x0000000013147221 */ /* 0x000fe20000000000 */
[----:B------:R-:W-:-:S03]  /*02e0*/  FADD R22, R21, R10 ;  /* 0x0000000a15167221 */ /* 0x000fc60000000000 */
[----:B------:R-:W-:-:S04]  /*02f0*/  FADD R19, R20, R9 ;  /* 0x0000000914137221 */ /* 0x000fc80000000000 */
[----:B------:R-:W-:Y:S01]  /*0300*/  FADD R20, R19, R12 ;  /* 0x0000000c13147221 */ /* 0x000fe20000000000 */
[----:B------:R-:W-:-:S03]  /*0310*/  FADD R22, -R11, R22 ;  /* 0x000000160b167221 */ /* 0x000fc60000000100 */
[----:B------:R-:W-:Y:S01]  /*0320*/  FADD R20, R20, R11 ;  /* 0x0000000b14147221 */ /* 0x000fe20000000000 */
[----:B------:R-:W-:-:S03]  /*0330*/  FADD R19, R13, R22 ;  /* 0x000000160d137221 */ /* 0x000fc60000000000 */
[----:B------:R-:W-:Y:S01]  /*0340*/  FADD R20, R20, R13 ;  /* 0x0000000d14147221 */ /* 0x000fe20000000000 */
[----:B------:R-:W-:Y:S01]  /*0350*/  FADD R19, R19, R14 ;  /* 0x0000000e13137221 */ /* 0x000fe20000000000 */
[----:B-1----:R-:W-:Y:S02]  /*0360*/  IMAD.WIDE.U32 R6, R17, 0x4, R6 ;  /* 0x0000000411067825 */ /* 0x002fe400078e0006 */
[----:B------:R0:W5:Y:S02]  /*0370*/  LDG.E.CONSTANT R17, desc[UR4][R2.64+0x78000] ;  /* 0x0780000402117981 */ /* 0x000164000c1e9900 */
[----:B------:R-:W-:Y:S02]  /*0380*/  @P0 FADD R23, R19, R18 ;  /* 0x0000001213170221 */ /* 0x000fe40000000000 */
[----:B------:R0:W5:Y:S01]  /*0390*/  LDG.E.CONSTANT R19, desc[UR4][R2.64+0x60000] ;  /* 0x0600000402137981 */ /* 0x000162000c1e9900 */
[----:B------:R-:W-:-:S03]  /*03a0*/  FADD R21, R20, R15 ;  /* 0x0000000f14157221 */ /* 0x000fc60000000000 */
[----:B------:R0:W5:Y:S04]  /*03b0*/  LDG.E.CONSTANT R15, desc[UR4][R2.64+0x70000] ;  /* 0x07000004020f7981 */ /* 0x000168000c1e9900 */
        /* <DEDUP_REMOVED lines=13> */
[----:B--2---:R-:W-:-:S05]  /*0490*/  FADD R21, R2, R21 ;  /* 0x0000001502157221 */ /* 0x004fca0000000000 */
        /* <DEDUP_REMOVED lines=12> */
[----:B--2---:R-:W-:-:S05]  /*0560*/  FADD R3, R16, R5 ;  /* 0x0000000510037221 */ /* 0x004fca0000000000 */
[----:B------:R-:W-:Y:S01]  /*0570*/  STG.E desc[UR4][R6.64+0x20], R3 ;  /* 0x0000200306007986 */ /* 0x000fe2000c101904 */
[----:B------:R-:W-:Y:S05]  /*0580*/  EXIT ;  /* 0x000000000000794d */ /* 0x000fea0003800000 */
.L_x_196:
        /* <DEDUP_REMOVED lines=15> */
.L_x_268:


//--------------------- .text.tvmgen_default_fused_add_kernel0 --------------------------
	.section	.text.tvmgen_default_fused_add_kernel0,"ax",@progbits
	.align	128
        .global         tvmgen_default_fused_add_kernel0
        .type           tvmgen_default_fused_add_kernel0,@function
        .size           tvmgen_default_fused_add_kernel0,(.L_x_269 - tvmgen_default_fused_add_kernel0)
        .other          tvmgen_default_fused_add_kernel0,@"STO_CUDA_ENTRY STV_DEFAULT"
tvmgen_default_fused_add_kernel0:
.text.tvmgen_default_fused_add_kernel0:
[----:B------:R-:W-:Y:S01]  /*0000*/  LDC R1, c[0x0][0x37c] ;  /* 0x0000df00ff017b82 */ /* 0x000fe20000000800 */
[----:B------:R-:W0:Y:S07]  /*0010*/  S2R R0, SR_CTAID.X ;  /* 0x0000000000007919 */ /* 0x000e2e0000002500 */
[----:B------:R-:W1:Y:S01]  /*0020*/  LDC.64 R4, c[0x0][0x390] ;  /* 0x0000e400ff047b82 */ /* 0x000e620000000a00 */
[----:B------:R-:W2:Y:S01]  /*0030*/  LDCU.64 UR4, c[0x0][0x358] ;  /* 0x00006b00ff0477ac */ /* 0x000ea20008000a00 */
[----:B------:R-:W3:Y:S06]  /*0040*/  S2R R9, SR_TID.X ;  /* 0x0000000000097919 */ /* 0x000eec0000002100 */
[----:B------:R-:W4:Y:S01]  /*0050*/  LDC.64 R2, c[0x0][0x388] ;  /* 0x0000e200ff027b82 */ /* 0x000f220000000a00 */
[C---:B0-----:R-:W-:Y:S01]  /*0060*/  IMAD.HI.U32 R6, R0.reuse, 0x5397829d, RZ ;  /* 0x5397829d00067827 */ /* 0x041fe200078e00ff */
[----:B------:R-:W-:-:S04]  /*0070*/  SHF.L.U32 R0, R0, 0xa, RZ ;  /* 0x0000000a00007819 */ /* 0x000fc800000006ff */
[----:B------:R-:W-:Y:S02]  /*0080*/  SHF.R.U32.HI R7, RZ, 0x4, R6 ;  /* 0x00000004ff077819 */ /* 0x000fe40000011606 */
[----:B---3--:R-:W-:-:S03]  /*0090*/  LOP3.LUT R9, R0, R9, RZ, 0xfc, !PT ;  /* 0x0000000900097212 */ /* 0x008fc600078efcff */
[----:B-1----:R-:W-:Y:S02]  /*00a0*/  IMAD.WIDE.U32 R4, R7, 0x4, R4 ;  /* 0x0000000407047825 */ /* 0x002fe400078e0004 */
[----:B------:R-:W0:Y:S02]  /*00b0*/  LDC.64 R6, c[0x0][0x380] ;  /* 0x0000e000ff067b82 */ /* 0x000e240000000a00 */
[C---:B----4-:R-:W-:Y:S02]  /*00c0*/  IMAD.WIDE.U32 R2, R9.reuse, 0x4, R2 ;  /* 0x0000000409027825 */ /* 0x050fe400078e0002 */
[----:B--2---:R-:W2:Y:S04]  /*00d0*/  LDG.E.CONSTANT R5, desc[UR4][R4.64] ;  /* 0x0000000404057981 */ /* 0x004ea8000c1e9900 */
[----:B------:R-:W2:Y:S01]  /*00e0*/  LDG.E.CONSTANT R2, desc[UR4][R2.64] ;  /* 0x0000000402027981 */ /* 0x000ea2000c1e9900 */
[----:B0-----:R-:W-:-:S04]  /*00f0*/  IMAD.WIDE.U32 R6, R9, 0x4, R6 ;  /* 0x0000000409067825 */ /* 0x001fc800078e0006 */
[----:B--2---:R-:W-:-:S05]  /*0100*/  FADD R9, R2, R5 ;  /* 0x0000000502097221 */ /* 0x004fca0000000000 */
[----:B------:R-:W-:Y:S01]  /*0110*/  STG.E desc[UR4][R6.64], R9 ;  /* 0x0000000906007986 */ /* 0x000fe2000c101904 */
[----:B------:R-:W-:Y:S05]  /*0120*/  EXIT ;  /* 0x000000000000794d */ /* 0x000fea0003800000 */
.L_x_197:
        /* <DEDUP_REMOVED lines=13> */
.L_x_269:


//--------------------- .text.tvmgen_default_fused_nn_conv2d_add_nn_relu_1_kernel0 --------------------------
	.section	.text.tvmgen_default_fused_nn_conv2d_add_nn_relu_1_kernel0,"ax",@progbits
	.align	128
        .global         tvmgen_default_fused_nn_conv2d_add_nn_relu_1_kernel0
        .type           tvmgen_default_fused_nn_conv2d_add_nn_relu_1_kernel0,@function
        .size           tvmgen_default_fused_nn_conv2d_add_nn_relu_1_kernel0,(.L_x_270 - tvmgen_default_fused_nn_conv2d_add_nn_relu_1_kernel0)
        .other          tvmgen_default_fused_nn_conv2d_add_nn_relu_1_kernel0,@"STO_CUDA_ENTRY STV_DEFAULT"
tvmgen_default_fused_nn_conv2d_add_nn_relu_1_kernel0:
.text.tvmgen_default_fused_nn_conv2d_add_nn_relu_1_kernel0:
[----:B------:R-:W-:Y:S01]  /*0000*/  LDC R1, c[0x0][0x37c] ;  /* 0x0000df00ff017b82 */ /* 0x000fe20000000800 */
[----:B------:R-:W0:Y:S01]  /*0010*/  S2R R13, SR_TID.X ;  /* 0x00000000000d7919 */ /* 0x000e220000002100 */
[----:B------:R-:W1:Y:S01]  /*0020*/  LDCU.128 UR4, c[0x0][0x380] ;  /* 0x00007000ff0477ac */ /* 0x000e620008000c00 */
[----:B------:R-:W-:Y:S01]  /*0030*/  MOV R4, 0x400 ;  /* 0x0000040000047802 */ /* 0x000fe20000000f00 */
[----:B------:R-:W2:Y:S01]  /*0040*/  S2R R0, SR_TID.Z ;  /* 0x0000000000007919 */ /* 0x000ea20000002300 */
[----:B------:R-:W-:Y:S02]  /*0050*/  MOV R27, RZ ;  /* 0x000000ff001b7202 */ /* 0x000fe40000000f00 */
[----:B------:R-:W-:Y:S01]  /*0060*/  IADD3 R5, PT, PT, R4, 0x558, RZ ;  /* 0x0000055804057810 */ /* 0x000fe20007ffe0ff */
[----:B------:R-:W3:Y:S01]  /*0070*/  S2R R3, SR_CTAID.Z ;  /* 0x0000000000037919 */ /* 0x000ee20000002700 */
[----:B------:R-:W-:Y:S01]  /*0080*/  MOV R29, RZ ;  /* 0x000000ff001d7202 */ /* 0x000fe20000000f00 */
[----:B------:R-:W4:Y:S01]  /*0090*/  S2R R10, SR_CgaCtaId ;  /* 0x00000000000a7919 */ /* 0x000f220000008800 */
[----:B------:R-:W5:Y:S01]  /*00a0*/  S2R R2, SR_CTAID.Y ;  /* 0x0000000000027919 */ /* 0x000f620000002600 */
[----:B0-----:R-:W-:-:S02]  /*00b0*/  ISETP.GE.U32.AND P0, PT, R13, 0x6, PT ;  /* 0x000000060d00780c */ /* 0x001fc40003f06070 */
[C---:B------:R-:W-:Y:S02]  /*00c0*/  ISETP.GT.U32.AND P1, PT, R13.reuse, 0x5, PT ;  /* 0x000000050d00780c */ /* 0x040fe40003f24070 */
[C---:B------:R-:W-:Y:S01]  /*00d0*/  IADD3 R8, PT, PT, R13.reuse, -0x6, RZ ;  /* 0xfffffffa0d087810 */ /* 0x040fe20007ffe0ff */
[----:B--2---:R-:W-:Y:S01]  /*00e0*/  IMAD R15, R0, 0xb, R13 ;  /* 0x0000000b000f7824 */ /* 0x004fe200078e020d */
[----:B------:R-:W-:Y:S02]  /*00f0*/  PRMT R12, R13, 0x9910, RZ ;  /* 0x000099100d0c7816 */ /* 0x000fe400000000ff */
[----:B---3--:R-:W-:Y:S02]  /*0100*/  LEA R6, R3, R0, 0x4 ;  /* 0x0000000003067211 */ /* 0x008fe400078e20ff */
[----:B------:R-:W-:Y:S01]  /*0110*/  SEL R8, R13, R8, !P0 ;  /* 0x000000080d087207 */ /* 0x000fe20004000000 */
[----:B------:R-:W-:Y:S01]  /*0120*/  IMAD R12, R12, 0xab, RZ ;  /* 0x000000ab0c0c7824 */ /* 0x000fe200078e02ff */
[C---:B------:R-:W-:Y:S01]  /*0130*/  ISETP.GE.U32.AND P0, PT, R15.reuse, 0xab, PT ;  /* 0x000000ab0f00780c */ /* 0x040fe20003f06070 */
[----:B------:R-:W-:Y:S01]  /*0140*/  IMAD R6, R6, 0x480, RZ ;  /* 0x0000048006067824 */ /* 0x000fe200078e02ff */
[----:B------:R-:W-:Y:S01]  /*0150*/  SHF.L.U32 R15, R15, 0x1, RZ ;  /* 0x000000010f0f7819 */ /* 0x000fe200000006ff */
[----:B------:R-:W-:Y:S01]  /*0160*/  IMAD R7, R8, 0x3, RZ ;  /* 0x0000000308077824 */ /* 0x000fe200078e02ff */
[----:B------:R-:W-:-:S02]  /*0170*/  SEL R8, RZ, 0x240, !P1 ;  /* 0x00000240ff087807 */ /* 0x000fc40004800000 */
[C---:B------:R-:W-:Y:S02]  /*0180*/  IADD3 R9, PT, PT, R6.reuse, 0x240, RZ ;  /* 0x0000024006097810 */ /* 0x040fe40007ffe0ff */
[C---:B------:R-:W-:Y:S02]  /*0190*/  @!P1 IADD3 R9, PT, PT, R6.reuse, RZ, RZ ;  /* 0x000000ff06099210 */ /* 0x040fe40007ffe0ff */
[----:B------:R-:W-:Y:S02]  /*01a0*/  IADD3 R6, P1, P2, R6, R8, R7 ;  /* 0x0000000806067210 */ /* 0x000fe40007a3e007 */
[----:B------:R-:W-:Y:S02]  /*01b0*/  IADD3 R8, PT, PT, R15, 0x1, RZ ;  /* 0x000000010f087810 */ /* 0x000fe40007ffe0ff */
[C---:B----4-:R-:W-:Y:S02]  /*01c0*/  LEA R4, R10.reuse, R4, 0x18 ;  /* 0x000000040a047211 */ /* 0x050fe400078ec0ff */
[----:B------:R-:W-:-:S02]  /*01d0*/  LEA R5, R10, R5, 0x18 ;  /* 0x000000050a057211 */ /* 0x000fc400078ec0ff */
[----:B------:R-:W-:Y:S02]  /*01e0*/  LOP3.LUT R10, R15, 0xffff, RZ, 0xc0, !PT ;  /* 0x0000ffff0f0a7812 */ /* 0x000fe400078ec0ff */
[----:B------:R-:W-:Y:S02]  /*01f0*/  LOP3.LUT R16, R8, 0xffff, RZ, 0xc0, !PT ;  /* 0x0000ffff08107812 */ /* 0x000fe400078ec0ff */
[----:B-1----:R-:W-:Y:S01]  /*0200*/  LEA R22, P3, R6, UR6, 0x2 ;  /* 0x0000000606167c11 */ /* 0x002fe2000f8610ff */
[----:B------:R-:W-:Y:S01]  /*0210*/  IMAD R11, R10, 0x17f5, RZ ;  /* 0x000017f50a0b7824 */ /* 0x000fe200078e02ff */
[----:B------:R-:W-:Y:S01]  /*0220*/  IADD3.X R23, PT, PT, RZ, RZ, RZ, P1, P2 ;  /* 0x000000ffff177210 */ /* 0x000fe20000fe44ff */
[C---:B------:R-:W-:Y:S01]  /*0230*/  IMAD R17, R16.reuse, 0x17f5, RZ ;  /* 0x000017f510117824 */ /* 0x040fe200078e02ff */
[----:B------:R-:W-:Y:S01]  /*0240*/  IADD3 R9, PT, PT, R7, R9, RZ ;  /* 0x0000000907097210 */ /* 0x000fe20007ffe0ff */
[----:B------:R-:W-:Y:S01]  /*0250*/  IMAD R16, R16, 0x47e, RZ ;  /* 0x0000047e10107824 */ /* 0x000fe200078e02ff */
[----:B------:R-:W-:Y:S01]  /*0260*/  LEA.HI.X R23, R6, UR7, R23, 0x2, P3 ;  /* 0x0000000706177c11 */ /* 0x000fe200098f1417 */
[----:B-----5:R-:W-:Y:S01]  /*0270*/  IMAD.WIDE.U32 R6, R2, 0x70, RZ ;  /* 0x0000007002067825 */ /* 0x020fe200078e00ff */
[----:B------:R-:W-:Y:S01]  /*0280*/  SHF.R.U32.HI R11, RZ, 0x14, R11 ;  /* 0x00000014ff0b7819 */ /* 0x000fe2000001160b */
[----:B------:R-:W0:Y:S01]  /*0290*/  LDCU.64 UR6, c[0x0][0x358] ;  /* 0x00006b00ff0677ac */ /* 0x000e220008000a00 */
[----:B------:R-:W-:Y:S01]  /*02a0*/  SHF.R.U32.HI R17, RZ, 0x14, R17 ;  /* 0x00000014ff117819 */ /* 0x000fe20000011611 */
[----:B------:R-:W-:Y:S01]  /*02b0*/  IMAD R14, R10, 0x47e, RZ ;  /* 0x0000047e0a0e7824 */ /* 0x000fe200078e02ff */
[C---:B------:R-:W-:Y:S01]  /*02c0*/  PRMT R18, R11.reuse, 0x9910, RZ ;  /* 0x000099100b127816 */ /* 0x040fe200000000ff */
[----:B------:R-:W-:Y:S01]  /*02d0*/  IMAD.WIDE.U32 R10, R11, 0xc40, R6 ;  /* 0x00000c400b0a7825 */ /* 0x000fe200078e0006 */
[----:B------:R-:W-:-:S02]  /*02e0*/  PRMT R20, R17, 0x9910, RZ ;  /* 0x0000991011147816 */ /* 0x000fc400000000ff */
[----:B------:R-:W-:Y:S01]  /*02f0*/  SHF.R.U32.HI R16, RZ, 0x10, R16 ;  /* 0x00000010ff107819 */ /* 0x000fe20000011610 */
[----:B------:R-:W-:Y:S01]  /*0300*/  IMAD.WIDE.U32 R6, R17, 0xc40, R6 ;  /* 0x00000c4011067825 */ /* 0x000fe200078e0006 */
[----:B------:R-:W-:Y:S02]  /*0310*/  MOV R17, R18 ;  /* 0x0000001200117202 */ /* 0x000fe40000000f00 */
[----:B------:R-:W-:Y:S02]  /*0320*/  MOV R18, R20 ;  /* 0x0000001400127202 */ /* 0x000fe40000000f00 */
[----:B------:R-:W-:Y:S01]  /*0330*/  LOP3.LUT R19, R12, 0xffff, RZ, 0xc0, !PT ;  /* 0x0000ffff0c137812 */ /* 0x000fe200078ec0ff */
[----:B------:R-:W-:Y:S01]  /*0340*/  IMAD R12, R17, 0xab, RZ ;  /* 0x000000ab110c7824 */ /* 0x000fe200078e02ff */
[----:B------:R-:W-:Y:S01]  /*0350*/  PRMT R20, R16, 0x9910, RZ ;  /* 0x0000991010147816 */ /* 0x000fe200000000ff */
[----:B------:R-:W-:Y:S01]  /*0360*/  IMAD R16, R18, 0xab, RZ ;  /* 0x000000ab12107824 */ /* 0x000fe200078e02ff */
[----:B------:R-:W-:-:S02]  /*0370*/  SHF.R.U32.HI R14, RZ, 0x10, R14 ;  /* 0x00000010ff0e7819 */ /* 0x000fc4000001160e */
[----:B------:R-:W-:Y:S02]  /*0380*/  SHF.R.U32.HI R17, RZ, 0xb, R19 ;  /* 0x0000000bff117819 */ /* 0x000fe40000011613 */
[----:B------:R-:W-:Y:S02]  /*0390*/  IADD3 R16, PT, PT, RZ, -R16, RZ ;  /* 0x80000010ff107210 */ /* 0x000fe40007ffe0ff */
[----:B------:R-:W-:Y:S02]  /*03a0*/  PRMT R14, R14, 0x9910, RZ ;  /* 0x000099100e0e7816 */ /* 0x000fe400000000ff */
[----:B------:R-:W-:Y:S02]  /*03b0*/  IADD3 R12, PT, PT, RZ, -R12, RZ ;  /* 0x8000000cff0c7210 */ /* 0x000fe40007ffe0ff */
[----:B------:R-:W-:Y:S01]  /*03c0*/  LOP3.LUT R17, R17, 0xffff, RZ, 0xc0, !PT ;  /* 0x0000ffff11117812 */ /* 0x000fe200078ec0ff */
[----:B------:R-:W-:Y:S01]  /*03d0*/  IMAD R14, R14, 0x39, RZ ;  /* 0x000000390e0e7824 */ /* 0x000fe200078e02ff */
[----:B------:R-:W-:-:S02]  /*03e0*/  PRMT R19, R16, 0x7710, RZ ;  /* 0x0000771010137816 */ /* 0x000fc400000000ff */
[----:B------:R-:W-:Y:S02]  /*03f0*/  PRMT R12, R12, 0x7710, RZ ;  /* 0x000077100c0c7816 */ /* 0x000fe400000000ff */
[----:B------:R-:W-:Y:S01]  /*0400*/  IADD3 R18, PT, PT, R17, R0, RZ ;  /* 0x0000000011127210 */ /* 0x000fe20007ffe0ff */
[----:B------:R-:W-:Y:S01]  /*0410*/  IMAD R17, R20, 0x39, RZ ;  /* 0x0000003914117824 */ /* 0x000fe200078e02ff */
[----:B------:R-:W-:Y:S02]  /*0420*/  IADD3 R16, PT, PT, R8, R19, RZ ;  /* 0x0000001308107210 */ /* 0x000fe40007ffe0ff */
[----:B------:R-:W-:Y:S02]  /*0430*/  IADD3 R12, PT, PT, R15, R12, RZ ;  /* 0x0000000c0f0c7210 */ /* 0x000fe40007ffe0ff */
[----:B------:R-:W-:Y:S02]  /*0440*/  IADD3 R20, PT, PT, RZ, -R14, RZ ;  /* 0x8000000eff147210 */ /* 0x000fe40007ffe0ff */
[----:B------:R-:W-:-:S02]  /*0450*/  IADD3 R17, PT, PT, RZ, -R17, RZ ;  /* 0x80000011ff117210 */ /* 0x000fc40007ffe0ff */
[----:B------:R-:W-:Y:S02]  /*0460*/  LOP3.LUT R14, R16, 0xffff, RZ, 0xc0, !PT ;  /* 0x0000ffff100e7812 */ /* 0x000fe400078ec0ff */
[----:B------:R-:W-:Y:S02]  /*0470*/  LOP3.LUT R19, R12, 0xffff, RZ, 0xc0, !PT ;  /* 0x0000ffff0c137812 */ /* 0x000fe400078ec0ff */
[----:B------:R-:W-:Y:S02]  /*0480*/  LOP3.LUT R16, R16, 0xff, RZ, 0xc0, !PT ;  /* 0x000000ff10107812 */ /* 0x000fe400078ec0ff */
[----:B------:R-:W-:Y:S01]  /*0490*/  PRMT R21, R17, 0x7710, RZ ;  /* 0x0000771011157816 */ /* 0x000fe200000000ff */
[----:B------:R-:W-:Y:S01]  /*04a0*/  IMAD.HI.U32 R17, R14, 0x47dc120, RZ ;  /* 0x047dc1200e117827 */ /* 0x000fe200078e00ff */
[----:B------:R-:W-:Y:S02]  /*04b0*/  LOP3.LUT R12, R12, 0xff, RZ, 0xc0, !PT ;  /* 0x000000ff0c0c7812 */ /* 0x000fe400078ec0ff */
[----:B------:R-:W-:Y:S01]  /*04c0*/  PRMT R20, R20, 0x7710, RZ ;  /* 0x0000771014147816 */ /* 0x000fe200000000ff */
[----:B------:R-:W-:Y:S01]  /*04d0*/  IMAD.HI.U32 R19, R19, 0x47dc120, RZ ;  /* 0x047dc12013137827 */ /* 0x000fe200078e00ff */
[----:B------:R-:W-:-:S02]  /*04e0*/  ISETP.GE.U32.AND P1, PT, R18, 0x10, PT ;  /* 0x000000101200780c */ /* 0x000fc40003f26070 */
[----:B------:R-:W-:Y:S01]  /*04f0*/  IADD3 R8, PT, PT, R8, R21, RZ ;  /* 0x0000001508087210 */ /* 0x000fe20007ffe0ff */
[----:B------:R-:W-:Y:S01]  /*0500*/  IMAD R18, R16, 0x9, RZ ;  /* 0x0000000910127824 */ /* 0x000fe200078e02ff */
[----:B------:R-:W-:Y:S01]  /*0510*/  IADD3 R16, PT, PT, R15, R20, RZ ;  /* 0x000000140f107210 */ /* 0x000fe20007ffe0ff */
[----:B------:R-:W-:Y:S01]  /*0520*/  IMAD R14, R12, 0x9, RZ ;  /* 0x000000090c0e7824 */ /* 0x000fe200078e02ff */
[----:B------:R-:W-:Y:S01]  /*0530*/  LOP3.LUT R25, R8, 0xffff, RZ, 0xc0, !PT ;  /* 0x0000ffff08197812 */ /* 0x000fe200078ec0ff */
[----:B------:R-:W-:Y:S01]  /*0540*/  IMAD.WIDE.U32 R6, R17, 0x38, R6 ;  /* 0x0000003811067825 */ /* 0x000fe200078e0006 */
[----:B------:R-:W-:Y:S02]  /*0550*/  LOP3.LUT R21, R16, 0xffff, RZ, 0xc0, !PT ;  /* 0x0000ffff10157812 */ /* 0x000fe400078ec0ff */
[----:B------:R-:W-:Y:S01]  /*0560*/  SHF.L.U32 R12, R2, 0x1, RZ ;  /* 0x00000001020c7819 */ /* 0x000fe200000006ff */
[----:B------:R-:W-:Y:S01]  /*0570*/  IMAD.WIDE.U32 R10, R19, 0x38, R10 ;  /* 0x00000038130a7825 */ /* 0x000fe200078e000a */
[----:B------:R-:W-:-:S02]  /*0580*/  SHF.R.U32.HI R17, RZ, 0x9, R14 ;  /* 0x00000009ff117819 */ /* 0x000fc4000001160e */
[----:B------:R-:W-:Y:S02]  /*0590*/  SHF.R.U32.HI R19, RZ, 0x9, R18 ;  /* 0x00000009ff137819 */ /* 0x000fe40000011612 */
[----:B------:R-:W-:Y:S02]  /*05a0*/  IADD3 R25, P5, PT, R6, R25, RZ ;  /* 0x0000001906197210 */ /* 0x000fe40007fbe0ff */
[----:B------:R-:W-:Y:S02]  /*05b0*/  IADD3 R21, P4, PT, R10, R21, RZ ;  /* 0x000000150a157210 */ /* 0x000fe40007f9e0ff */
[----:B------:R-:W-:Y:S02]  /*05c0*/  PRMT R8, R8, 0x9910, RZ ;  /* 0x0000991008087816 */ /* 0x000fe400000000ff */
[C---:B------:R-:W-:Y:S02]  /*05d0*/  LOP3.LUT P2, RZ, R12.reuse, R17, RZ, 0xfc, !PT ;  /* 0x000000110cff7212 */ /* 0x040fe4000784fcff */
[----:B------:R-:W-:-:S02]  /*05e0*/  LOP3.LUT P3, RZ, R12, R19, RZ, 0xfc, !PT ;  /* 0x000000130cff7212 */ /* 0x000fc4000786fcff */
[----:B------:R-:W-:Y:S02]  /*05f0*/  IADD3.X R12, PT, PT, RZ, R7, RZ, P5, !PT ;  /* 0x00000007ff0c7210 */ /* 0x000fe40002ffe4ff */
[----:B------:R-:W-:Y:S02]  /*0600*/  IADD3.X R10, PT, PT, RZ, R11, RZ, P4, !PT ;  /* 0x0000000bff0a7210 */ /* 0x000fe400027fe4ff */
[----:B------:R-:W-:Y:S02]  /*0610*/  MOV R7, R8 ;  /* 0x0000000800077202 */ /* 0x000fe40000000f00 */
[----:B------:R-:W-:Y:S02]  /*0620*/  LEA R11, P4, R21, UR4, 0x2 ;  /* 0x00000004150b7c11 */ /* 0x000fe4000f8810ff */
[----:B------:R-:W-:Y:S02]  /*0630*/  ISETP.EQ.OR P3, PT, R7, RZ, !P3 ;  /* 0x000000ff0700720c */ /* 0x000fe40005f62670 */
[----:B------:R-:W-:Y:S01]  /*0640*/  LEA.HI.X R7, R21, UR5, R10, 0x2, P4 ;  /* 0x0000000515077c11 */ /* 0x000fe2000a0f140a */
[----:B------:R-:W-:Y:S01]  /*0650*/  IMAD R10, R0, 0xc, R13 ;  /* 0x0000000c000a7824 */ /* 0x000fe200078e020d */
[----:B------:R-:W-:Y:S01]  /*0660*/  PRMT R6, R16, 0x9910, RZ ;  /* 0x0000991010067816 */ /* 0x000fe200000000ff */
[----:B------:R-:W-:Y:S01]  /*0670*/  HFMA2 R21, -RZ, RZ, 0, 0 ;  /* 0x00000000ff157431 */ /* 0x000fe200000001ff */
[C---:B------:R-:W-:Y:S01]  /*0680*/  LEA R8, P5, R25.reuse, UR4, 0x2 ;  /* 0x0000000419087c11 */ /* 0x040fe2000f8a10ff */
[----:B------:R-:W-:Y:S01]  /*0690*/  IMAD R10, R10, 0x3, RZ ;  /* 0x000000030a0a7824 */ /* 0x000fe200078e02ff */
[----:B------:R-:W-:Y:S01]  /*06a0*/  ISETP.EQ.OR P2, PT, R6, RZ, !P2 ;  /* 0x000000ff0600720c */ /* 0x000fe20005742670 */
[----:B------:R-:W-:Y:S01]  /*06b0*/  UMOV UR4, URZ ;  /* 0x000000ff00047c82 */ /* 0x000fe20008000000 */
[----:B------:R-:W-:Y:S01]  /*06c0*/  LEA.HI.X R12, R25, UR5, R12, 0x2, P5 ;  /* 0x00000005190c7c11 */ /* 0x000fe2000a8f140c */
[----:B------:R-:W-:Y:S01]  /*06d0*/  HFMA2 R25, -RZ, RZ, 0, 0 ;  /* 0x00000000ff197431 */ /* 0x000fe200000001ff */
[----:B------:R-:W-:-:S02]  /*06e0*/  IADD3 R6, P4, PT, R11, -0xe4, RZ ;  /* 0xffffff1c0b067810 */ /* 0x000fc40007f9e0ff */
[----:B------:R-:W-:Y:S02]  /*06f0*/  IADD3 R22, P5, PT, R22, 0x8, RZ ;  /* 0x0000000816167810 */ /* 0x000fe40007fbe0ff */
[----:B------:R-:W-:Y:S02]  /*0700*/  IADD3 R8, P6, PT, R8, -0xe4, RZ ;  /* 0xffffff1c08087810 */ /* 0x000fe40007fde0ff */
[----:B------:R-:W-:Y:S01]  /*0710*/  LEA R11, R10, R5, 0x2 ;  /* 0x000000050a0b7211 */ /* 0x000fe200078e10ff */
[----:B------:R-:W-:Y:S01]  /*0720*/  IMAD R10, R0, 0x48, R5 ;  /* 0x00000048000a7824 */ /* 0x000fe200078e0205 */
[-C--:B------:R-:W-:Y:S02]  /*0730*/  LEA R20, R15, R4.reuse, 0x2 ;  /* 0x000000040f147211 */ /* 0x080fe400078e10ff */
[----:B------:R-:W-:Y:S02]  /*0740*/  IADD3.X R5, PT, PT, R7, -0x1, RZ, P4, !PT ;  /* 0xffffffff07057810 */ /* 0x000fe400027fe4ff */
[----:B------:R-:W-:-:S02]  /*0750*/  LEA R4, R13, R4, 0x3 ;  /* 0x000000040d047211 */ /* 0x000fc400078e18ff */
[C---:B------:R-:W-:Y:S02]  /*0760*/  ISETP.LT.U32.AND P0, PT, R13.reuse, 0xb, !P0 ;  /* 0x0000000b0d00780c */ /* 0x040fe40004701070 */
[----:B------:R-:W-:Y:S02]  /*0770*/  ISETP.LT.U32.AND P1, PT, R13, 0xc, !P1 ;  /* 0x0000000c0d00780c */ /* 0x000fe40004f21070 */
[----:B------:R-:W-:Y:S02]  /*0780*/  IADD3.X R23, PT, PT, RZ, R23, RZ, P5, !PT ;  /* 0x00000017ff177210 */ /* 0x000fe40002ffe4ff */
[----:B0-----:R-:W-:-:S09]  /*0790*/  IADD3.X R7, PT, PT, R12, -0x1, RZ, P6, !PT ;  /* 0xffffffff0c077810 */ /* 0x001fd200037fe4ff */
.L_x_200:
[----:B------:R-:W0:Y:S02]  /*07a0*/  @P1 LDC.64 R12, c[0x0][0x388] ;  /* 0x0000e200ff0c1b82 */ /* 0x000e240000000a00 */
[----:B0-----:R-:W-:-:S05]  /*07b0*/  @P1 IMAD.WIDE.U32 R12, R9, 0x4, R12 ;  /* 0x00000004090c1825 */ /* 0x001fca00078e000c */
[----:B------:R0:W5:Y:S01]  /*07c0*/  @P1 LDG.E.CONSTANT R24, desc[UR6][R12.64] ;  /* 0x000000060c181981 */ /* 0x000162000c1e9900 */
[----:B------:R-:W-:Y:S01]  /*07d0*/  BSSY.RECONVERGENT B0, `(.L_x_198) ;  /* 0x000000d000007945 */ /* 0x000fe20003800200 */
[----:B------:R-:W-:Y:S06]  /*07e0*/  BAR.SYNC.DEFER_BLOCKING 0x0 ;  /* 0x0000000000007b1d */ /* 0x000fec0000010000 */
[----:B------:R-:W-:Y:S05]  /*07f0*/  @!P0 BRA `(.L_x_199) ;  /* 0x0000000000288947 */ /* 0x000fea0003800000 */
[----:B------:R-:W-:Y:S01]  /*0800*/  HFMA2 R15, -RZ, RZ, 0, 0 ;  /* 0x00000000ff0f7431 */ /* 0x000fe200000001ff */
[----:B0-----:R-:W-:Y:S02]  /*0810*/  @!P2 MOV R12, R6 ;  /* 0x00000006000ca202 */ /* 0x001fe40000000f00 */
[----:B------:R-:W-:Y:S02]  /*0820*/  @!P2 MOV R13, R5 ;  /* 0x00000005000da202 */ /* 0x000fe40000000f00 */
[----:B------:R-:W-:-:S03]  /*0830*/  MOV R17, RZ ;  /* 0x000000ff00117202 */ /* 0x000fc60000000f00 */
[----:B------:R0:W2:Y:S02]  /*0840*/  @!P2 LDG.E.CONSTANT R15, desc[UR6][R12.64] ;  /* 0x000000060c0fa981 */ /* 0x0000a4000c1e9900 */
[----:B0-----:R-:W-:Y:S02]  /*0850*/  @!P3 MOV R12, R8 ;  /* 0x00000008000cb202 */ /* 0x001fe40000000f00 */
[----:B------:R-:W-:-:S05]  /*0860*/  @!P3 MOV R13, R7 ;  /* 0x00000007000db202 */ /* 0x000fca0000000f00 */
[----:B------:R-:W3:Y:S04]  /*0870*/  @!P3 LDG.E.CONSTANT R17, desc[UR6][R12.64] ;  /* 0x000000060c11b981 */ /* 0x000ee8000c1e9900 */
[----:B--2---:R1:W-:Y:S04]  /*0880*/  STS [R20], R15 ;  /* 0x0000000f14007388 */ /* 0x0043e80000000800 */
[----:B---3--:R1:W-:Y:S02]  /*0890*/  STS [R20+0x4], R17 ;  /* 0x0000041114007388 */ /* 0x0083e40000000800 */
.L_x_199:
[----:B------:R-:W-:Y:S05]  /*08a0*/  BSYNC.RECONVERGENT B0 ;  /* 0x0000000000007941 */ /* 0x000fea0003800200 */
.L_x_198:
[----:B------:R-:W2:Y:S04]  /*08b0*/  @P1 LDG.E.CONSTANT R26, desc[UR6][R22.64+-0x4] ;  /* 0xfffffc06161a1981 */ /* 0x000ea8000c1e9900 */
[----:B------:R3:W4:Y:S01]  /*08c0*/  @P1 LDG.E.CONSTANT R28, desc[UR6][R22.64] ;  /* 0x00000006161c1981 */ /* 0x000722000c1e9900 */
[----:B------:R-:W-:Y:S01]  /*08d0*/  UIADD3 UR4, UPT, UPT, UR4, 0x1, URZ ;  /* 0x0000000104047890 */ /* 0x000fe2000fffe0ff */
[----:B------:R-:W-:Y:S02]  /*08e0*/  IADD3 R8, P5, PT, R8, 0x6200, RZ ;  /* 0x0000620008087810 */ /* 0x000fe40007fbe0ff */
[----:B-----5:R-:W-:Y:S01]  /*08f0*/  @P1 STS [R11], R24 ;  /* 0x000000180b001388 */ /* 0x020fe20000000800 */
[----:B------:R-:W-:Y:S01]  /*0900*/  UISETP.NE.AND UP0, UPT, UR4, 0x20, UPT ;  /* 0x000000200400788c */ /* 0x000fe2000bf05270 */
[----:B------:R-:W-:-:S02]  /*0910*/  IADD3 R9, PT, PT, R9, 0x12, RZ ;  /* 0x0000001209097810 */ /* 0x000fc40007ffe0ff */
[----:B------:R-:W-:Y:S02]  /*0920*/  IADD3.X R7, PT, PT, RZ, R7, RZ, P5, !PT ;  /* 0x00000007ff077210 */ /* 0x000fe40002ffe4ff */
[----:B---3--:R-:W-:-:S04]  /*0930*/  IADD3 R22, P4, PT, R22, 0x48, RZ ;  /* 0x0000004816167810 */ /* 0x008fc80007f9e0ff */
[----:B------:R-:W-:Y:S02]  /*0940*/  IADD3.X R23, PT, PT, RZ, R23, RZ, P4, !PT ;  /* 0x00000017ff177210 */ /* 0x000fe400027fe4ff */
[----:B------:R-:W-:-:S04]  /*0950*/  IADD3 R6, P4, PT, R6, 0x6200, RZ ;  /* 0x0000620006067810 */ /* 0x000fc80007f9e0ff */
[----:B------:R-:W-:Y:S01]  /*0960*/  IADD3.X R5, PT, PT, RZ, R5, RZ, P4, !PT ;  /* 0x00000005ff057210 */ /* 0x000fe200027fe4ff */
[----:B--2---:R-:W-:Y:S04]  /*0970*/  @P1 STS [R11+0x4], R26 ;  /* 0x0000041a0b001388 */ /* 0x004fe80000000800 */
[----:B----4-:R-:W-:Y:S01]  /*0980*/  @P1 STS [R11+0x8], R28 ;  /* 0x0000081c0b001388 */ /* 0x010fe20000000800 */
[----:B------:R-:W-:Y:S06]  /*0990*/  BAR.SYNC.DEFER_BLOCKING 0x0 ;  /* 0x0000000000007b1d */ /* 0x000fec0000010000 */
[----:B0-----:R-:W-:Y:S04]  /*09a0*/  LDS.64 R12, [R4] ;  /* 0x00000000040c7984 */ /* 0x001fe80000000a00 */
[----:B-1----:R-:W0:Y:S04]  /*09b0*/  LDS.64 R14, [R10] ;  /* 0x000000000a0e7984 */ /* 0x002e280000000a00 */
[----:B------:R-:W1:Y:S04]  /*09c0*/  LDS.64 R16, [R10+0x480] ;  /* 0x000480000a107984 */ /* 0x000e680000000a00 */
[----:B------:R-:W2:Y:S04]  /*09d0*/  LDS.64 R18, [R4+0x70] ;  /* 0x0000700004127984 */ /* 0x000ea80000000a00 */
[----:B------:R-:W-:Y:S01]  /*09e0*/  LDS R24, [R4+0x8] ;  /* 0x0000080004187984 */ /* 0x000fe20000000800 */
[C---:B0-----:R-:W-:Y:S01]  /*09f0*/  FFMA R21, R12.reuse, R14, R21 ;  /* 0x0000000e0c157223 */ /* 0x041fe20000000015 */
[----:B-1----:R-:W-:-:S03]  /*0a00*/  FFMA R12, R12, R16, R25 ;  /* 0x000000100c0c7223 */ /* 0x002fc60000000019 */
[C---:B------:R-:W-:Y:S01]  /*0a10*/  FFMA R21, R13.reuse, R15, R21 ;  /* 0x0000000f0d157223 */ /* 0x040fe20000000015 */
[-C--:B--2---:R-:W-:Y:S01]  /*0a20*/  FFMA R14, R14, R18.reuse, R27 ;  /* 0x000000120e0e7223 */ /* 0x084fe2000000001b */
[----:B------:R-:W-:Y:S01]  /*0a30*/  FFMA R16, R16, R18, R29 ;  /* 0x0000001210107223 */ /* 0x000fe2000000001d */
[----:B------:R-:W-:Y:S01]  /*0a40*/  FFMA R25, R13, R17, R12 ;  /* 0x000000110d197223 */ /* 0x000fe2000000000c */
[----:B------:R-:W-:Y:S01]  /*0a50*/  LDS R18, [R4+0xe4] ;  /* 0x0000e40004127984 */ /* 0x000fe20000000800 */
[-C--:B------:R-:W-:Y:S01]  /*0a60*/  FFMA R27, R15, R19.reuse, R14 ;  /* 0x000000130f1b7223 */ /* 0x080fe2000000000e */
[----:B------:R-:W-:Y:S02]  /*0a70*/  FFMA R17, R17, R19, R16 ;  /* 0x0000001311117223 */ /* 0x000fe40000000010 */
[----:B------:R-:W0:Y:S04]  /*0a80*/  LDS.64 R12, [R10+0x8] ;  /* 0x000008000a0c7984 */ /* 0x000e280000000a00 */
[----:B------:R-:W1:Y:S04]  /*0a90*/  LDS.64 R14, [R10+0x488] ;  /* 0x000488000a0e7984 */ /* 0x000e680000000a00 */
[----:B------:R-:W2:Y:S04]  /*0aa0*/  LDS R19, [R4+0x78] ;  /* 0x0000780004137984 */ /* 0x000ea80000000800 */
[----:B------:R-:W3:Y:S01]  /*0ab0*/  LDS R16, [R4+0x154] ;  /* 0x0001540004107984 */ /* 0x000ee20000000800 */
[C---:B0-----:R-:W-:Y:S01]  /*0ac0*/  FFMA R21, R24.reuse, R12, R21 ;  /* 0x0000000c18157223 */ /* 0x041fe20000000015 */
[----:B-1----:R-:W-:-:S03]  /*0ad0*/  FFMA R24, R24, R14, R25 ;  /* 0x0000000e18187223 */ /* 0x002fc60000000019 */
[----:B------:R-:W-:Y:S01]  /*0ae0*/  FFMA R21, R18, R13, R21 ;  /* 0x0000000d12157223 */ /* 0x000fe20000000015 */
[-C--:B--2---:R-:W-:Y:S01]  /*0af0*/  FFMA R27, R12, R19.reuse, R27 ;  /* 0x000000130c1b7223 */ /* 0x084fe2000000001b */
[----:B------:R-:W-:Y:S01]  /*0b00*/  FFMA R17, R14, R19, R17 ;  /* 0x000000130e117223 */ /* 0x000fe20000000011 */
[----:B------:R-:W-:Y:S02]  /*0b10*/  FFMA R25, R18, R15, R24 ;  /* 0x0000000f12197223 */ /* 0x000fe40000000018 */
[C---:B---3--:R-:W-:Y:S01]  /*0b20*/  FFMA R27, R16.reuse, R13, R27 ;  /* 0x0000000d101b7223 */ /* 0x048fe2000000001b */
[----:B------:R-:W-:Y:S01]  /*0b30*/  FFMA R29, R16, R15, R17 ;  /* 0x0000000f101d7223 */ /* 0x000fe20000000011 */
[----:B------:R-:W-:Y:S04]  /*0b40*/  LDS.64 R12, [R4+0xe8] ;  /* 0x0000e800040c7984 */ /* 0x000fe80000000a00 */
[----:B------:R-:W0:Y:S04]  /*0b50*/  LDS.64 R14, [R10+0x10] ;  /* 0x000010000a0e7984 */ /* 0x000e280000000a00 */
[----:B------:R-:W1:Y:S04]  /*0b60*/  LDS.64 R16, [R10+0x490] ;  /* 0x000490000a107984 */ /* 0x000e680000000a00 */
[----:B------:R-:W2:Y:S01]  /*0b70*/  LDS.64 R18, [R4+0x158] ;  /* 0x0001580004127984 */ /* 0x000ea20000000a00 */
[C---:B0-----:R-:W-:Y:S01]  /*0b80*/  FFMA R24, R12.reuse, R14, R21 ;  /* 0x0000000e0c187223 */ /* 0x041fe20000000015 */
[----:B-1----:R-:W-:-:S03]  /*0b90*/  FFMA R12, R12, R16, R25 ;  /* 0x000000100c0c7223 */ /* 0x002fc60000000019 */
[C---:B------:R-:W-:Y:S01]  /*0ba0*/  FFMA R21, R13.reuse, R15, R24 ;  /* 0x0000000f0d157223 */ /* 0x040fe20000000018 */
[-C--:B--2---:R-:W-:Y:S01]  /*0bb0*/  FFMA R14, R14, R18.reuse, R27 ;  /* 0x000000120e0e7223 */ /* 0x084fe2000000001b */
[----:B------:R-:W-:Y:S01]  /*0bc0*/  FFMA R16, R16, R18, R29 ;  /* 0x0000001210107223 */ /* 0x000fe2000000001d */
[----:B------:R-:W-:Y:S02]  /*0bd0*/  FFMA R25, R13, R17, R12 ;  /* 0x000000110d197223 */ /* 0x000fe4000000000c */
[-C--:B------:R-:W-:Y:S01]  /*0be0*/  FFMA R27, R15, R19.reuse, R14 ;  /* 0x000000130f1b7223 */ /* 0x080fe2000000000e */
[----:B------:R-:W-:Y:S01]  /*0bf0*/  FFMA R29, R17, R19, R16 ;  /* 0x00000013111d7223 */ /* 0x000fe20000000010 */
[----:B------:R-:W-:Y:S04]  /*0c00*/  LDS.64 R12, [R4+0x1c8] ;  /* 0x0001c800040c7984 */ /* 0x000fe80000000a00 */
[----:B------:R-:W0:Y:S04]  /*0c10*/  LDS.64 R14, [R10+0x18] ;  /* 0x000018000a0e7984 */ /* 0x000e280000000a00 */
[----:B------:R-:W1:Y:S04]  /*0c20*/  LDS.64 R16, [R10+0x498] ;  /* 0x000498000a107984 */ /* 0x000e680000000a00 */
[----:B------:R-:W2:Y:S01]  /*0c30*/  LDS.64 R18, [R4+0x238] ;  /* 0x0002380004127984 */ /* 0x000ea20000000a00 */
[C---:B0-----:R-:W-:Y:S01]  /*0c40*/  FFMA R24, R12.reuse, R14, R21 ;  /* 0x0000000e0c187223 */ /* 0x041fe20000000015 */
[----:B-1----:R-:W-:-:S03]  /*0c50*/  FFMA R12, R12, R16, R25 ;  /* 0x000000100c0c7223 */ /* 0x002fc60000000019 */
[C---:B------:R-:W-:Y:S02]  /*0c60*/  FFMA R21, R13.reuse, R15, R24 ;  /* 0x0000000f0d157223 */ /* 0x040fe40000000018 */
[----:B------:R-:W-:Y:S01]  /*0c70*/  LDS R24, [R4+0x1d0] ;  /* 0x0001d00004187984 */ /* 0x000fe20000000800 */
        /* <DEDUP_REMOVED lines=40> */
[----:B------:R-:W-:Y:S02]  /*0f00*/  FFMA R25, R13, R17, R12 ;  /* 0x000000110d197223 */ /* 0x000fe4000000000c */
[-C--:B------:R-:W-:Y:S01]  /*0f10*/  FFMA R29, R17, R19.reuse, R16 ;  /* 0x00000013111d7223 */ /* 0x080fe20000000010 */
[----:B------:R-:W-:Y:S01]  /*0f20*/  FFMA R15, R15, R19, R14 ;  /* 0x000000130f0f7223 */ /* 0x000fe2000000000e */
[----:B------:R-:W-:Y:S04]  /*0f30*/  LDS R16, [R4+0x398] ;  /* 0x0003980004107984 */ /* 0x000fe80000000800 */
[----:B------:R-:W0:Y:S04]  /*0f40*/  LDS.64 R12, [R10+0x38] ;  /* 0x000038000a0c7984 */ /* 0x000e280000000a00 */
[----:B------:R-:W1:Y:S04]  /*0f50*/  LDS.64 R18, [R10+0x4b8] ;  /* 0x0004b8000a127984 */ /* 0x000e680000000a00 */
[----:B------:R-:W2:Y:S04]  /*0f60*/  LDS R17, [R4+0x408] ;  /* 0x0004080004117984 */ /* 0x000ea80000000800 */
[----:B------:R-:W3:Y:S01]  /*0f70*/  LDS R14, [R4+0x474] ;  /* 0x00047400040e7984 */ /* 0x000ee20000000800 */
[C---:B0-----:R-:W-:Y:S01]  /*0f80*/  FFMA R21, R16.reuse, R12, R21 ;  /* 0x0000000c10157223 */ /* 0x041fe20000000015 */
[----:B-1----:R-:W-:Y:S01]  /*0f90*/  FFMA R16, R16, R18, R25 ;  /* 0x0000001210107223 */ /* 0x002fe20000000019 */
[-C--:B--2---:R-:W-:Y:S01]  /*0fa0*/  FFMA R15, R12, R17.reuse, R15 ;  /* 0x000000110c0f7223 */ /* 0x084fe2000000000f */
[----:B------:R-:W-:Y:S01]  /*0fb0*/  FFMA R29, R18, R17, R29 ;  /* 0x00000011121d7223 */ /* 0x000fe2000000001d */
[C---:B---3--:R-:W-:Y:S01]  /*0fc0*/  FFMA R21, R14.reuse, R13, R21 ;  /* 0x0000000d0e157223 */ /* 0x048fe20000000015 */
[----:B------:R-:W-:Y:S01]  /*0fd0*/  FFMA R25, R14, R19, R16 ;  /* 0x000000130e197223 */ /* 0x000fe20000000010 */
[C---:B------:R-:W-:Y:S01]  /*0fe0*/  FFMA R27, R24.reuse, R13, R15 ;  /* 0x0000000d181b7223 */ /* 0x040fe2000000000f */
[----:B------:R-:W-:Y:S01]  /*0ff0*/  LDS.64 R16, [R4+0x478] ;  /* 0x0004780004107984 */ /* 0x000fe20000000a00 */
[----:B------:R-:W-:-:S03]  /*1000*/  FFMA R29, R24, R19, R29 ;  /* 0x00000013181d7223 */ /* 0x000fc6000000001d */
        /* <DEDUP_REMOVED lines=11> */
[----:B------:R-:W-:Y:S06]  /*10c0*/  BRA.U UP0, `(.L_x_200) ;  /* 0xfffffff500b47547 */ /* 0x000fec000b83ffff */
[----:B------:R-:W0:Y:S01]  /*10d0*/  LDC.64 R6, c[0x0][0x398] ;  /* 0x0000e600ff067b82 */ /* 0x000e220000000a00 */
[----:B------:R-:W-:-:S05]  /*10e0*/  LEA R5, R3, R0, 0x5 ;  /* 0x0000000003057211 */ /* 0x000fca00078e28ff */
[----:B0-----:R-:W-:Y:S01]  /*10f0*/  IMAD.WIDE.U32 R6, R5, 0x4, R6 ;  /* 0x0000000405067825 */ /* 0x001fe200078e0006 */
[----:B------:R-:W0:Y:S01]  /*1100*/  S2R R9, SR_TID.X ;  /* 0x0000000000097919 */ /* 0x000e220000002100 */
[----:B------:R-:W1:Y:S03]  /*1110*/  LDC.64 R4, c[0x0][0x390] ;  /* 0x0000e400ff047b82 */ /* 0x000e660000000a00 */
[----:B------:R-:W2:Y:S04]  /*1120*/  LDG.E.CONSTANT R8, desc[UR6][R6.64] ;  /* 0x0000000606087981 */ /* 0x000ea8000c1e9900 */
[----:B------:R-:W3:Y:S01]  /*1130*/  LDG.E.CONSTANT R10, desc[UR6][R6.64+0x40] ;  /* 0x00004006060a7981 */ /* 0x000ee2000c1e9900 */
[----:B0-----:R-:W-:-:S04]  /*1140*/  IMAD R9, R0, 0xb, R9 ;  /* 0x0000000b00097824 */ /* 0x001fc800078e0209 */
[----:B------:R-:W-:-:S04]  /*1150*/  IMAD R0, R0, 0x305, R9 ;  /* 0x0000030500007824 */ /* 0x000fc800078e0209 */
[----:B------:R-:W-:-:S04]  /*1160*/  IMAD R3, R3, 0x6200, R0 ;  /* 0x0000620003037824 */ /* 0x000fc800078e0200 */
[----:B------:R-:W-:-:S04]  /*1170*/  IMAD R3, R2, 0x1c, R3 ;  /* 0x0000001c02037824 */ /* 0x000fc800078e0203 */
        /* <DEDUP_REMOVED lines=14> */
.L_x_201:
        /* <DEDUP_REMOVED lines=10> */
.L_x_270:


//--------------------- .text.tvmgen_default_fused_nn_contrib_conv2d_winograd_without_weight_transform_add_2_kernel0 --------------------------
	.section	.text.tvmgen_default_fused_nn_contrib_conv2d_winograd_without_weight_transform_add_2_kernel0,"ax",@progbits
	.align	128
        .global         tvmgen_default_fused_nn_contrib_conv2d_winograd_without_weight_transform_add_2_kernel0
        .type           tvmgen_default_fused_nn_contrib_conv2d_winograd_without_weight_transform_add_2_kernel0,@function
        .size           tvmgen_default_fused_nn_contrib_conv2d_winograd_without_weight_transform_add_2_kernel0,(.L_x_271 - tvmgen_default_fused_nn_contrib_conv2d_winograd_without_weight_transform_add_2_kernel0)
        .other          tvmgen_default_fused_nn_contrib_conv2d_winograd_without_weight_transform_add_2_kernel0,@"STO_CUDA_ENTRY STV_DEFAULT"
tvmgen_default_fused_nn_contrib_conv2d_winograd_without_weight_transform_add_2_kernel0:
.text.tvmgen_default_fused_nn_contrib_conv2d_winograd_without_weight_transform_add_2_kernel0:
        /* <DEDUP_REMOVED lines=132> */
.L_x_202:
        /* <DEDUP_REMOVED lines=12> */
.L_x_271:


//--------------------- .text.tvmgen_default_fused_nn_contrib_conv2d_winograd_without_weight_transform_add_add_nn_relu_kernel0 --------------------------
	.section	.text.tvmgen_default_fused_nn_contrib_conv2d_winograd_without_weight_transform_add_add_nn_relu_kernel0,"ax",@progbits
	.align	128
        .global         tvmgen_default_fused_nn_contrib_conv2d_winograd_without_weight_transform_add_add_nn_relu_kernel0
        .type           tvmgen_default_fused_nn_contrib_conv2d_winograd_without_weight_transform_add_add_nn_relu_kernel0,@function
        .size           tvmgen_default_fused_nn_contrib_conv2d_winograd_without_weight_transform_add_add_nn_relu_kernel0,(.L_x_272 - tvmgen_default_fused_nn_contrib_conv2d_winograd_without_weight_transform_add_add_nn_relu_kernel0)
        .other          tvmgen_default_fused_nn_contrib_conv2d_winograd_without_weight_transform_add_add_nn_relu_kernel0,@"STO_CUDA_ENTRY STV_DEFAULT"
tvmgen_default_fused_nn_contrib_conv2d_winograd_without_weight_transform_add_add_nn_relu_kernel0:
.text.tvmgen_default_fused_nn_contrib_conv2d_winograd_without_weight_transform_add_add_nn_relu_kernel0:
        /* <DEDUP_REMOVED lines=855> */
.L_x_203:
        /* <DEDUP_REMOVED lines=9> */
.L_x_272:


//--------------------- .text.tvmgen_default_fused_nn_contrib_conv2d_winograd_without_weight_transform_add_add_nn_relu_2_kernel0 --------------------------
	.section	.text.tvmgen_default_fused_nn_contrib_conv2d_winograd_without_weight_transform_add_add_nn_relu_2_kernel0,"ax",@progbits
	.align	128
        .global         tvmgen_default_fused_nn_contrib_conv2d_winograd_without_weight_transform_add_add_nn_relu_2_kernel0
        .type           tvmgen_default_fused_nn_contrib_conv2d_winograd_without_weight_transform_add_add_nn_relu_2_kernel0,@function
        .size           tvmgen_default_fused_nn_contrib_conv2d_winograd_without_weight_transform_add_add_nn_relu_2_kernel0,(.L_x_273 - tvmgen_default_fused_nn_contrib_conv2d_winograd_without_weight_transform_add_add_nn_relu_2_kernel0)
        .other          tvmgen_default_fused_nn_contrib_conv2d_winograd_without_weight_transform_add_add_nn_relu_2_kernel0,@"STO_CUDA_ENTRY STV_DEFAULT"
tvmgen_default_fused_nn_contrib_conv2d_winograd_without_weight_transform_add_add_nn_relu_2_kernel0:
.text.tvmgen_default_fused_nn_contrib_conv2d_winograd_without_weight_transform_add_add_nn_relu_2_kernel0:
        /* <DEDUP_REMOVED lines=132> */
.L_x_204:
        /* <DEDUP_REMOVED lines=12> */
.L_x_273:


//--------------------- .text.tvmgen_default_fused_nn_conv2d_add_nn_relu_kernel0 --------------------------
	.section	.text.tvmgen_default_fused_nn_conv2d_add_nn_relu_kernel0,"ax",@progbits
	.align	128
        .global         tvmgen_default_fused_nn_conv2d_add_nn_relu_kernel0
        .type           tvmgen_default_fused_nn_conv2d_add_nn_relu_kernel0,@function
        .size           tvmgen_default_fused_nn_conv2d_add_nn_relu_kernel0,(.L_x_274 - tvmgen_default_fused_nn_conv2d_add_nn_relu_kernel0)
        .other          tvmgen_default_fused_nn_conv2d_add_nn_relu_kernel0,@"STO_CUDA_ENTRY STV_DEFAULT"
tvmgen_default_fused_nn_conv2d_add_nn_relu_kernel0:
.text.tvmgen_default_fused_nn_conv2d_add_nn_relu_kernel0:
[----:B------:R-:W-:Y:S01]  /*0000*/  LDC R1, c[0x0][0x37c] ;  /* 0x0000df00ff017b82 */ /* 0x000fe20000000800 */
[----:B------:R-:W0:Y:S01]  /*0010*/  S2R R3, SR_TID.X ;  /* 0x0000000000037919 */ /* 0x000e220000002100 */
[----:B------:R-:W-:Y:S01]  /*0020*/  MOV R2, 0x400 ;  /* 0x0000040000027802 */ /* 0x000fe20000000f00 */
[----:B------:R-:W-:Y:S01]  /*0030*/  HFMA2 R71, -RZ, RZ, 0, 0 ;  /* 0x00000000ff477431 */ /* 0x000fe200000001ff */
[----:B------:R-:W-:Y:S01]  /*0040*/  CS2R R62, SRZ ;  /* 0x00000000003e7805 */ /* 0x000fe2000001ff00 */
[----:B------:R-:W1:Y:S01]  /*0050*/  S2R R12, SR_CgaCtaId ;  /* 0x00000000000c7919 */ /* 0x000e620000008800 */
[----:B------:R-:W-:Y:S01]  /*0060*/  CS2R R60, SRZ ;  /* 0x00000000003c7805 */ /* 0x000fe2000001ff00 */
[----:B------:R-:W-:Y:S01]  /*0070*/  VIADD R7, R2, 0x394 ;  /* 0x0000039402077836 */ /* 0x000fe20000000000 */
[----:B------:R-:W-:Y:S01]  /*0080*/  CS2R R58, SRZ ;  /* 0x00000000003a7805 */ /* 0x000fe2000001ff00 */
[----:B------:R-:W2:Y:S01]  /*0090*/  S2R R66, SR_TID.Z ;  /* 0x0000000000427919 */ /* 0x000ea20000002300 */
[----:B------:R-:W-:-:S02]  /*00a0*/  CS2R R56, SRZ ;  /* 0x0000000000387805 */ /* 0x000fc4000001ff00 */
[----:B------:R-:W-:Y:S02]  /*00b0*/  CS2R R54, SRZ ;  /* 0x0000000000367805 */ /* 0x000fe4000001ff00 */
[----:B------:R-:W-:Y:S01]  /*00c0*/  CS2R R52, SRZ ;  /* 0x0000000000347805 */ /* 0x000fe2000001ff00 */
[----:B------:R-:W3:Y:S01]  /*00d0*/  S2R R65, SR_CTAID.Y ;  /* 0x0000000000417919 */ /* 0x000ee20000002600 */
[----:B------:R-:W-:Y:S02]  /*00e0*/  CS2R R50, SRZ ;  /* 0x0000000000327805 */ /* 0x000fe4000001ff00 */
[----:B------:R-:W-:Y:S02]  /*00f0*/  CS2R R48, SRZ ;  /* 0x0000000000307805 */ /* 0x000fe4000001ff00 */
[----:B------:R-:W-:Y:S02]  /*0100*/  CS2R R46, SRZ ;  /* 0x00000000002e7805 */ /* 0x000fe4000001ff00 */
[----:B------:R-:W-:-:S02]  /*0110*/  CS2R R44, SRZ ;  /* 0x00000000002c7805 */ /* 0x000fc4000001ff00 */
[----:B------:R-:W-:Y:S02]  /*0120*/  CS2R R42, SRZ ;  /* 0x00000000002a7805 */ /* 0x000fe4000001ff00 */
[----:B------:R-:W-:Y:S02]  /*0130*/  CS2R R40, SRZ ;  /* 0x0000000000287805 */ /* 0x000fe4000001ff00 */
        /* <DEDUP_REMOVED lines=10> */
[----:B------:R-:W-:Y:S01]  /*01e0*/  CS2R R18, SRZ ;  /* 0x0000000000127805 */ /* 0x000fe2000001ff00 */
[----:B------:R-:W-:Y:S01]  /*01f0*/  IMAD.MOV.U32 R64, RZ, RZ, RZ ;  /* 0x000000ffff407224 */ /* 0x000fe200078e00ff */
[----:B------:R-:W4:Y:S01]  /*0200*/  LDCU.64 UR6, c[0x0][0x358] ;  /* 0x00006b00ff0677ac */ /* 0x000f220008000a00 */
[C---:B0-----:R-:W-:Y:S02]  /*0210*/  SHF.L.U32 R5, R3.reuse, 0x2, RZ ;  /* 0x0000000203057819 */ /* 0x041fe400000006ff */
[----:B------:R-:W-:Y:S02]  /*0220*/  ISETP.GE.U32.AND P1, PT, R3, 0xe, PT ;  /* 0x0000000e0300780c */ /* 0x000fe40003f26070 */
[C---:B------:R-:W-:Y:S01]  /*0230*/  IADD3 R10, PT, PT, R5.reuse, 0x2, RZ ;  /* 0x00000002050a7810 */ /* 0x040fe20007ffe0ff */
[C---:B------:R-:W-:Y:S01]  /*0240*/  VIADD R6, R5.reuse, 0x1 ;  /* 0x0000000105067836 */ /* 0x040fe20000000000 */
[----:B------:R-:W-:Y:S02]  /*0250*/  LOP3.LUT R0, R5, 0xfc, RZ, 0xc0, !PT ;  /* 0x000000fc05007812 */ /* 0x000fe400078ec0ff */
[----:B------:R-:W-:-:S02]  /*0260*/  LOP3.LUT R8, R10, 0xfe, RZ, 0xc0, !PT ;  /* 0x000000fe0a087812 */ /* 0x000fc400078ec0ff */
[----:B------:R-:W-:Y:S01]  /*0270*/  LOP3.LUT R4, R6, 0xfd, RZ, 0xc0, !PT ;  /* 0x000000fd06047812 */ /* 0x000fe200078ec0ff */
[----:B------:R-:W-:Y:S01]  /*0280*/  IMAD R0, R0, 0x25, RZ ;  /* 0x0000002500007824 */ /* 0x000fe200078e02ff */
[----:B------:R-:W-:Y:S01]  /*0290*/  IADD3 R14, PT, PT, R5, 0x3, RZ ;  /* 0x00000003050e7810 */ /* 0x000fe20007ffe0ff */
[----:B------:R-:W-:Y:S01]  /*02a0*/  IMAD R9, R8, 0x25, RZ ;  /* 0x0000002508097824 */ /* 0x000fe200078e02ff */
[----:B-1----:R-:W-:Y:S01]  /*02b0*/  LEA R2, R12, R2, 0x18 ;  /* 0x000000020c027211 */ /* 0x002fe200078ec0ff */
[----:B------:R-:W-:Y:S01]  /*02c0*/  IMAD R4, R4, 0x25, RZ ;  /* 0x0000002504047824 */ /* 0x000fe200078e02ff */
[----:B------:R-:W-:Y:S02]  /*02d0*/  LOP3.LUT R11, R14, 0xff, RZ, 0xc0, !PT ;  /* 0x000000ff0e0b7812 */ /* 0x000fe400078ec0ff */
[----:B------:R-:W-:Y:S02]  /*02e0*/  SHF.R.U32.HI R0, RZ, 0x8, R0 ;  /* 0x00000008ff007819 */ /* 0x000fe40000011600 */
[----:B------:R-:W-:Y:S01]  /*02f0*/  SHF.R.U32.HI R8, RZ, 0x8, R4 ;  /* 0x00000008ff087819 */ /* 0x000fe20000011604 */
[----:B------:R-:W-:Y:S01]  /*0300*/  IMAD R11, R11, 0x25, RZ ;  /* 0x000000250b0b7824 */ /* 0x000fe200078e02ff */
[----:B------:R-:W-:-:S02]  /*0310*/  LEA R7, R12, R7, 0x18 ;  /* 0x000000070c077211 */ /* 0x000fc400078ec0ff */
[----:B------:R-:W-:Y:S01]  /*0320*/  SHF.R.U32.HI R12, RZ, 0x8, R9 ;  /* 0x00000008ff0c7819 */ /* 0x000fe20000011609 */
[----:B------:R-:W-:Y:S01]  /*0330*/  IMAD.MOV R13, RZ, RZ, -R8 ;  /* 0x000000ffff0d7224 */ /* 0x000fe200078e0a08 */
[----:B------:R-:W-:Y:S01]  /*0340*/  IADD3 R4, PT, PT, RZ, -R0, RZ ;  /* 0x80000000ff047210 */ /* 0x000fe20007ffe0ff */
[----:B--2---:R-:W-:Y:S01]  /*0350*/  IMAD R74, R66, 0x38, R7 ;  /* 0x00000038424a7824 */ /* 0x004fe200078e0207 */
[----:B------:R-:W-:Y:S02]  /*0360*/  SHF.R.U32.HI R15, RZ, 0x8, R11 ;  /* 0x00000008ff0f7819 */ /* 0x000fe4000001160b */
[----:B------:R-:W-:Y:S01]  /*0370*/  PRMT R9, R13, 0x7710, RZ ;  /* 0x000077100d097816 */ /* 0x000fe200000000ff */
[----:B------:R-:W-:Y:S01]  /*0380*/  IMAD.MOV R13, RZ, RZ, -R12 ;  /* 0x000000ffff0d7224 */ /* 0x000fe200078e0a0c */
[----:B------:R-:W-:Y:S02]  /*0390*/  PRMT R4, R4, 0x7710, RZ ;  /* 0x0000771004047816 */ /* 0x000fe400000000ff */
[----:B------:R-:W-:Y:S01]  /*03a0*/  IADD3 R17, PT, PT, RZ, -R15, RZ ;  /* 0x8000000fff117210 */ /* 0x000fe20007ffe0ff */
[----:B------:R-:W-:Y:S01]  /*03b0*/  IMAD.IADD R9, R6, 0x1, R9 ;  /* 0x0000000106097824 */ /* 0x000fe200078e0209 */
[----:B------:R-:W-:-:S02]  /*03c0*/  IADD3 R4, PT, PT, R5, R4, RZ ;  /* 0x0000000405047210 */ /* 0x000fc40007ffe0ff */
[----:B------:R-:W-:Y:S02]  /*03d0*/  PRMT R13, R13, 0x7710, RZ ;  /* 0x000077100d0d7816 */ /* 0x000fe400000000ff */
[----:B------:R-:W-:Y:S02]  /*03e0*/  PRMT R17, R17, 0x7710, RZ ;  /* 0x0000771011117816 */ /* 0x000fe400000000ff */
[----:B------:R-:W-:Y:S02]  /*03f0*/  LOP3.LUT R11, R9, 0xfe, RZ, 0xc0, !PT ;  /* 0x000000fe090b7812 */ /* 0x000fe400078ec0ff */
[----:B------:R-:W-:Y:S01]  /*0400*/  LOP3.LUT R9, R4, 0xfe, RZ, 0xc0, !PT ;  /* 0x000000fe04097812 */ /* 0x000fe200078ec0ff */
[----:B------:R-:W-:Y:S01]  /*0410*/  IMAD.IADD R4, R10, 0x1, R13 ;  /* 0x000000010a047824 */ /* 0x000fe200078e020d */
[----:B------:R-:W-:Y:S02]  /*0420*/  IADD3 R16, PT, PT, R14, R17, RZ ;  /* 0x000000110e107210 */ /* 0x000fe40007ffe0ff */
[----:B------:R-:W-:-:S02]  /*0430*/  LEA.HI R11, R11, R8, RZ, 0x1f ;  /* 0x000000080b0b7211 */ /* 0x000fc400078ff8ff */
[----:B------:R-:W-:Y:S02]  /*0440*/  LEA.HI R9, R9, R0, RZ, 0x1f ;  /* 0x0000000009097211 */ /* 0x000fe400078ff8ff */
[----:B------:R-:W-:Y:S02]  /*0450*/  LOP3.LUT R16, R16, 0xfe, RZ, 0xc0, !PT ;  /* 0x000000fe10107812 */ /* 0x000fe400078ec0ff */
[----:B------:R-:W-:Y:S02]  /*0460*/  SHF.R.U32.HI R11, RZ, 0x2, R11 ;  /* 0x00000002ff0b7819 */ /* 0x000fe4000001160b */
[----:B------:R-:W-:Y:S02]  /*0470*/  LOP3.LUT R0, R3, 0xfe, RZ, 0xc0, !PT ;  /* 0x000000fe03007812 */ /* 0x000fe400078ec0ff */
[----:B------:R-:W-:Y:S02]  /*0480*/  LOP3.LUT R13, R4, 0xfe, RZ, 0xc0, !PT ;  /* 0x000000fe040d7812 */ /* 0x000fe400078ec0ff */
[----:B------:R-:W-:-:S02]  /*0490*/  LEA.HI R16, R16, R15, RZ, 0x1f ;  /* 0x0000000f10107211 */ /* 0x000fc400078ff8ff */
[----:B------:R-:W-:Y:S02]  /*04a0*/  PRMT R4, R11, 0x9910, RZ ;  /* 0x000099100b047816 */ /* 0x000fe400000000ff */
[----:B------:R-:W-:Y:S02]  /*04b0*/  SHF.R.U32.HI R0, RZ, 0x1, R0 ;  /* 0x00000001ff007819 */ /* 0x000fe40000011600 */
[----:B------:R-:W-:Y:S02]  /*04c0*/  LEA.HI R13, R13, R12, RZ, 0x1f ;  /* 0x0000000c0d0d7211 */ /* 0x000fe400078ff8ff */
[----:B------:R-:W-:Y:S01]  /*04d0*/  PRMT R12, R0, 0x9910, RZ ;  /* 0x00009910000c7816 */ /* 0x000fe200000000ff */
[----:B------:R-:W-:Y:S01]  /*04e0*/  IMAD R0, R4, 0x7, RZ ;  /* 0x0000000704007824 */ /* 0x000fe200078e02ff */
[----:B------:R-:W-:Y:S02]  /*04f0*/  SHF.R.U32.HI R16, RZ, 0x2, R16 ;  /* 0x00000002ff107819 */ /* 0x000fe40000011610 */
[----:B------:R-:W-:Y:S01]  /*0500*/  SHF.R.U32.HI R13, RZ, 0x2, R13 ;  /* 0x00000002ff0d7819 */ /* 0x000fe2000001160d */
[----:B------:R-:W-:Y:S01]  /*0510*/  IMAD.MOV.U32 R4, RZ, RZ, R12 ;  /* 0x000000ffff047224 */ /* 0x000fe200078e000c */
[----:B------:R-:W-:-:S02]  /*0520*/  SHF.R.U32.HI R67, RZ, 0x2, R9 ;  /* 0x00000002ff437819 */ /* 0x000fc40000011609 */
[----:B------:R-:W-:Y:S02]  /*0530*/  PRMT R15, R16, 0x9910, RZ ;  /* 0x00009910100f7816 */ /* 0x000fe400000000ff */
[----:B------:R-:W-:Y:S02]  /*0540*/  PRMT R8, R13, 0x9910, RZ ;  /* 0x000099100d087816 */ /* 0x000fe400000000ff */
[----:B------:R-:W-:Y:S01]  /*0550*/  IADD3 R0, PT, PT, RZ, -R0, RZ ;  /* 0x80000000ff007210 */ /* 0x000fe20007ffe0ff */
[----:B------:R-:W-:Y:S01]  /*0560*/  IMAD.MOV.U32 R12, RZ, RZ, R15 ;  /* 0x000000ffff0c7224 */ /* 0x000fe200078e000f */
[----:B------:R-:W-:Y:S01]  /*0570*/  PRMT R9, R67, 0x9910, RZ ;  /* 0x0000991043097816 */ /* 0x000fe200000000ff */
[----:B------:R-:W-:Y:S01]  /*0580*/  IMAD R8, R8, 0x7, RZ ;  /* 0x0000000708087824 */ /* 0x000fe200078e02ff */
[----:B------:R-:W-:Y:S01]  /*0590*/  PRMT R15, R0, 0x7710, RZ ;  /* 0x00007710000f7816 */ /* 0x000fe200000000ff */
[----:B------:R-:W-:Y:S01]  /*05a0*/  IMAD R0, R4, 0x93, RZ ;  /* 0x0000009304007824 */ /* 0x000fe200078e02ff */
[----:B------:R-:W-:Y:S01]  /*05b0*/  LEA R77, R3, R2, 0x3 ;  /* 0x00000002034d7211 */ /* 0x000fe200078e18ff */
[----:B------:R-:W-:Y:S01]  /*05c0*/  IMAD R4, R9, 0x7, RZ ;  /* 0x0000000709047824 */ /* 0x000fe200078e02ff */
[----:B------:R-:W-:Y:S01]  /*05d0*/  IADD3 R6, PT, PT, R6, R15, RZ ;  /* 0x0000000f06067210 */ /* 0x000fe20007ffe0ff */
[----:B------:R-:W-:Y:S01]  /*05e0*/  IMAD R9, R12, 0x7, RZ ;  /* 0x000000070c097824 */ /* 0x000fe200078e02ff */
[----:B------:R-:W-:Y:S01]  /*05f0*/  LOP3.LUT R0, R0, 0xffff, RZ, 0xc0, !PT ;  /* 0x0000ffff00007812 */ /* 0x000fe200078ec0ff */
[----:B------:R-:W-:Y:S01]  /*0600*/  IMAD.MOV R8, RZ, RZ, -R8 ;  /* 0x000000ffff087224 */ /* 0x000fe200078e0a08 */
[----:B------:R-:W-:Y:S01]  /*0610*/  IADD3 R4, PT, PT, RZ, -R4, RZ ;  /* 0x80000004ff047210 */ /* 0x000fe20007ffe0ff */
[----:B------:R-:W-:Y:S01]  /*0620*/  IMAD.MOV R15, RZ, RZ, -R9 ;  /* 0x000000ffff0f7224 */ /* 0x000fe200078e0a09 */
[----:B------:R-:W-:Y:S01]  /*0630*/  SHF.R.U32.HI R0, RZ, 0xa, R0 ;  /* 0x0000000aff007819 */ /* 0x000fe20000011600 */
[----:B------:R-:W-:Y:S01]  /*0640*/  VIADD R77, R77, 0x180 ;  /* 0x000001804d4d7836 */ /* 0x000fe20000000000 */
[----:B------:R-:W-:-:S02]  /*0650*/  PRMT R9, R8, 0x7710, RZ ;  /* 0x0000771008097816 */ /* 0x000fc400000000ff */
[----:B------:R-:W-:Y:S02]  /*0660*/  PRMT R4, R4, 0x7710, RZ ;  /* 0x0000771004047816 */ /* 0x000fe400000000ff */
[----:B------:R-:W-:Y:S02]  /*0670*/  IADD3 R10, PT, PT, R10, R9, RZ ;  /* 0x000000090a0a7210 */ /* 0x000fe40007ffe0ff */
[----:B------:R-:W-:Y:S01]  /*0680*/  LOP3.LUT R9, R0, 0xffff, RZ, 0xc0, !PT ;  /* 0x0000ffff00097812 */ /* 0x000fe200078ec0ff */
[----:B------:R-:W-:Y:S01]  /*0690*/  IMAD.IADD R0, R5, 0x1, R4 ;  /* 0x0000000105007824 */ /* 0x000fe200078e0204 */
[----:B------:R-:W-:Y:S01]  /*06a0*/  PRMT R15, R15, 0x7710, RZ ;  /* 0x000077100f0f7816 */ /* 0x000fe200000000ff */
[----:B------:R-:W-:Y:S01]  /*06b0*/  IMAD R4, R66, 0x38, R5 ;  /* 0x0000003842047824 */ /* 0x000fe200078e0205 */
[----:B------:R-:W-:Y:S01]  /*06c0*/  LOP3.LUT R6, R6, 0xff, RZ, 0xc0, !PT ;  /* 0x000000ff06067812 */ /* 0x000fe200078ec0ff */
[----:B------:R-:W-:Y:S01]  /*06d0*/  IMAD.IADD R9, R9, 0x1, R66 ;  /* 0x0000000109097824 */ /* 0x000fe200078e0242 */
[----:B------:R-:W-:Y:S01]  /*06e0*/  IADD3 R14, PT, PT, R14, R15, RZ ;  /* 0x0000000f0e0e7210 */ /* 0x000fe20007ffe0ff */
[----:B------:R-:W-:Y:S01]  /*06f0*/  IMAD R73, R4, 0x4, R7 ;  /* 0x0000000404497824 */ /* 0x000fe200078e0207 */
[----:B------:R-:W-:Y:S01]  /*0700*/  LOP3.LUT R0, R0, 0xff, RZ, 0xc0, !PT ;  /* 0x000000ff00007812 */ /* 0x000fe200078ec0ff */
[----:B------:R-:W-:Y:S01]  /*0710*/  IMAD R68, R11, 0x93, R6 ;  /* 0x000000930b447824 */ /* 0x000fe200078e0206 */
[----:B------:R-:W-:Y:S01]  /*0720*/  ISETP.LT.U32.AND P2, PT, R9, 0x8, !P1 ;  /* 0x000000080900780c */ /* 0x000fe20004f41070 */
[----:B------:R-:W-:Y:S01]  /*0730*/  IMAD.SHL.U32 R9, R3, 0x2, RZ ;  /* 0x0000000203097824 */ /* 0x000fe200078e00ff */
[----:B------:R-:W-:Y:S01]  /*0740*/  LOP3.LUT R10, R10, 0xff, RZ, 0xc0, !PT ;  /* 0x000000ff0a0a7812 */ /* 0x000fe200078ec0ff */
[----:B------:R-:W-:Y:S01]  /*0750*/  IMAD R67, R67, 0x93, R0 ;  /* 0x0000009343437824 */ /* 0x000fe200078e0200 */
[----:B------:R-:W-:Y:S01]  /*0760*/  LOP3.LUT R15, R14, 0xff, RZ, 0xc0, !PT ;  /* 0x000000ff0e0f7812 */ /* 0x000fe200078ec0ff */
[----:B------:R-:W-:Y:S01]  /*0770*/  IMAD R9, R66, 0x1d, R9 ;  /* 0x0000001d42097824 */ /* 0x000fe200078e0209 */
[----:B------:R-:W-:Y:S01]  /*0780*/  ISETP.GE.U32.AND P0, PT, R3, 0xf, PT ;  /* 0x0000000f0300780c */ /* 0x000fe20003f06070 */
[----:B------:R-:W-:Y:S01]  /*0790*/  IMAD R69, R13, 0x93, R10 ;  /* 0x000000930d457824 */ /* 0x000fe200078e020a */
[----:B------:R-:W-:Y:S01]  /*07a0*/  CS2R R12, SRZ ;  /* 0x00000000000c7805 */ /* 0x000fe2000001ff00 */
[----:B---3--:R-:W-:Y:S01]  /*07b0*/  IMAD R80, R65, 0x1c0, R9 ;  /* 0x000001c041507824 */ /* 0x008fe200078e0209 */
[----:B------:R-:W-:Y:S01]  /*07c0*/  CS2R R10, SRZ ;  /* 0x00000000000a7805 */ /* 0x000fe2000001ff00 */
[----:B------:R-:W-:Y:S01]  /*07d0*/  IMAD R70, R16, 0x93, R15 ;  /* 0x0000009310467824 */ /* 0x000fe200078e020f */
[----:B------:R-:W-:-:S02]  /*07e0*/  CS2R R16, SRZ ;  /* 0x0000000000107805 */ /* 0x000fc4000001ff00 */
[----:B------:R-:W-:Y:S02]  /*07f0*/  CS2R R14, SRZ ;  /* 0x00000000000e7805 */ /* 0x000fe4000001ff00 */
[----:B------:R-:W-:Y:S01]  /*0800*/  MOV R0, RZ ;  /* 0x000000ff00007202 */ /* 0x000fe20000000f00 */
[----:B------:R-:W-:Y:S01]  /*0810*/  VIADD R78, R9, 0xfffffffe ;  /* 0xfffffffe094e7836 */ /* 0x000fe20000000000 */
[----:B------:R-:W-:Y:S02]  /*0820*/  LEA R72, R65, 0xfffffffd, 0x1 ;  /* 0xfffffffd41487811 */ /* 0x000fe400078e08ff */
[C---:B------:R-:W-:Y:S02]  /*0830*/  ISETP.LT.U32.AND P0, PT, R9.reuse, 0xe5, !P0 ;  /* 0x000000e50900780c */ /* 0x040fe40004701070 */
[C---:B------:R-:W-:Y:S02]  /*0840*/  ISETP.LT.U32.AND P1, PT, R9.reuse, 0xe4, !P1 ;  /* 0x000000e40900780c */ /* 0x040fe40004f21070 */
[----:B------:R-:W-:-:S02]  /*0850*/  LEA R75, R9, R2, 0x2 ;  /* 0x00000002094b7211 */ /* 0x000fc400078e10ff */
[----:B------:R-:W-:Y:S02]  /*0860*/  IADD3 R76, PT, PT, R9, -0x3, RZ ;  /* 0xfffffffd094c7810 */ /* 0x000fe40007ffe0ff */
[----:B----4-:R-:W-:-:S07]  /*0870*/  IADD3 R80, PT, PT, R80, -0x2a3, RZ ;  /* 0xfffffd5d50507810 */ /* 0x010fce0007ffe0ff */
.L_x_217:
[C---:B------:R-:W-:Y:S01]  /*0880*/  IMAD R79, R71.reuse, 0xc400, R80 ;  /* 0x0000c400474f7824 */ /* 0x040fe200078e0250 */
[----:B------:R-:W-:Y:S01]  /*0890*/  MOV R82, RZ ;  /* 0x000000ff00527202 */ /* 0x000fe20000000f00 */
[----:B------:R-:W-:Y:S02]  /*08a0*/  IMAD R81, R66, 0x18, R71 ;  /* 0x0000001842517824 */ /* 0x000fe400078e0247 */
[----:B------:R-:W-:-:S05]  /*08b0*/  VIADD R71, R71, 0x1 ;  /* 0x0000000147477836 */ /* 0x000fca0000000000 */
[----:B------:R-:W-:-:S13]  /*08c0*/  ISETP.NE.AND P3, PT, R71, 0x3, PT ;  /* 0x000000034700780c */ /* 0x000fda0003f65270 */
.L_x_216:
[----:B------:R-:W0:Y:S01]  /*08d0*/  LDC.64 R2, c[0x0][0x380] ;  /* 0x0000e000ff027b82 */ /* 0x000e220000000a00 */
[----:B------:R-:W-:Y:S01]  /*08e0*/  IMAD R5, R82, 0xe0, R79 ;  /* 0x000000e052057824 */ /* 0x000fe200078e024f */
[----:B------:R-:W-:Y:S01]  /*08f0*/  BSSY.RECONVERGENT B0, `(.L_x_205) ;  /* 0x000000d000007945 */ /* 0x000fe20003800200 */
[----:B------:R-:W-:Y:S02]  /*0900*/  IMAD.IADD R7, R72, 0x1, R82 ;  /* 0x0000000148077824 */ /* 0x000fe400078e0252 */
[----:B0-----:R-:W-:-:S03]  /*0910*/  IMAD.WIDE R2, R5, 0x4, R2 ;  /* 0x0000000405027825 */ /* 0x001fc600078e0202 */
[----:B------:R-:W-:Y:S06]  /*0920*/  BAR.SYNC.DEFER_BLOCKING 0x0 ;  /* 0x0000000000007b1d */ /* 0x000fec0000010000 */
[----:B------:R-:W-:Y:S05]  /*0930*/  @!P0 BRA `(.L_x_206) ;  /* 0x0000000000208947 */ /* 0x000fea0003800000 */
[----:B------:R-:W-:Y:S01]  /*0940*/  VIMNMX.U32 R4, PT, PT, R76, R7, !PT ;  /* 0x000000074c047248 */ /* 0x000fe20007fe0000 */
[----:B------:R-:W-:Y:S03]  /*0950*/  BSSY.RECONVERGENT B1, `(.L_x_207) ;  /* 0x0000005000017945 */ /* 0x000fe60003800200 */
[----:B------:R-:W-:Y:S01]  /*0960*/  ISETP.GT.U32.AND P4, PT, R4, 0xdf, PT ;  /* 0x000000df0400780c */ /* 0x000fe20003f84070 */
[----:B------:R-:W-:-:S12]  /*0970*/  HFMA2 R4, -RZ, RZ, 0, 0 ;  /* 0x00000000ff047431 */ /* 0x000fd800000001ff */
[----:B------:R-:W-:Y:S05]  /*0980*/  @P4 BRA `(.L_x_208) ;  /* 0x0000000000044947 */ /* 0x000fea0003800000 */
[----:B------:R0:W5:Y:S02]  /*0990*/  LDG.E.CONSTANT R4, desc[UR6][R2.64] ;  /* 0x0000000602047981 */ /* 0x000164000c1e9900 */
.L_x_208:
[----:B------:R-:W-:Y:S05]  /*09a0*/  BSYNC.RECONVERGENT B1 ;  /* 0x0000000000017941 */ /* 0x000fea0003800200 */
.L_x_207:
[----:B-----5:R1:W-:Y:S02]  /*09b0*/  STS [R75], R4 ;  /* 0x000000044b007388 */ /* 0x0203e40000000800 */
.L_x_206:
[----:B------:R-:W-:Y:S05]  /*09c0*/  BSYNC.RECONVERGENT B0 ;  /* 0x0000000000007941 */ /* 0x000fea0003800200 */
.L_x_205:
[----:B------:R-:W-:Y:S04]  /*09d0*/  BSSY.RECONVERGENT B0, `(.L_x_209) ;  /* 0x000000a000007945 */ /* 0x000fe80003800200 */
[----:B------:R-:W-:Y:S05]  /*09e0*/  @!P1 BRA `(.L_x_210) ;  /* 0x0000000000209947 */ /* 0x000fea0003800000 */
[----:B-1----:R-:W-:Y:S01]  /*09f0*/  VIMNMX.U32 R4, PT, PT, R78, R7, !PT ;  /* 0x000000074e047248 */ /* 0x002fe20007fe0000 */
[----:B------:R-:W-:Y:S03]  /*0a00*/  BSSY.RECONVERGENT B1, `(.L_x_211) ;  /* 0x0000005000017945 */ /* 0x000fe60003800200 */
[----:B------:R-:W-:Y:S01]  /*0a10*/  ISETP.GT.U32.AND P4, PT, R4, 0xdf, PT ;  /* 0x000000df0400780c */ /* 0x000fe20003f84070 */
[----:B------:R-:W-:-:S12]  /*0a20*/  IMAD.MOV.U32 R4, RZ, RZ, RZ ;  /* 0x000000ffff047224 */ /* 0x000fd800078e00ff */
[----:B------:R-:W-:Y:S05]  /*0a30*/  @P4 BRA `(.L_x_212) ;  /* 0x0000000000044947 */ /* 0x000fea0003800000 */
[----:B------:R1:W5:Y:S02]  /*0a40*/  LDG.E.CONSTANT R4, desc[UR6][R2.64+0x4] ;  /* 0x0000040602047981 */ /* 0x000364000c1e9900 */
.L_x_212:
[----:B------:R-:W-:Y:S05]  /*0a50*/  BSYNC.RECONVERGENT B1 ;  /* 0x0000000000017941 */ /* 0x000fea0003800200 */
.L_x_211:
[----:B-----5:R2:W-:Y:S02]  /*0a60*/  STS [R75+0x4], R4 ;  /* 0x000004044b007388 */ /* 0x0205e40000000800 */
.L_x_210:
[----:B------:R-:W-:Y:S05]  /*0a70*/  BSYNC.RECONVERGENT B0 ;  /* 0x0000000000007941 */ /* 0x000fea0003800200 */
.L_x_209:
[----:B------:R-:W-:Y:S04]  /*0a80*/  BSSY.RECONVERGENT B0, `(.L_x_213) ;  /* 0x0000015000007945 */ /* 0x000fe80003800200 */
[----:B------:R-:W-:Y:S05]  /*0a90*/  @!P2 BRA `(.L_x_214) ;  /* 0x00000000004ca947 */ /* 0x000fea0003800000 */
[----:B------:R-:W3:Y:S01]  /*0aa0*/  LDC.64 R8, c[0x0][0x388] ;  /* 0x0000e200ff087b82 */ /* 0x000ee20000000a00 */
[----:B01----:R-:W-:-:S04]  /*0ab0*/  IMAD R2, R81, 0x7, R82 ;  /* 0x0000000751027824 */ /* 0x003fc800078e0252 */
[----:B------:R-:W-:-:S04]  /*0ac0*/  IMAD R2, R2, 0x7, RZ ;  /* 0x0000000702027824 */ /* 0x000fc800078e02ff */
[----:B------:R-:W-:Y:S01]  /*0ad0*/  IMAD.IADD R7, R69, 0x1, R2 ;  /* 0x0000000145077824 */ /* 0x000fe200078e0202 */
[-C--:B------:R-:W-:Y:S02]  /*0ae0*/  IADD3 R3, PT, PT, R67, R2.reuse, RZ ;  /* 0x0000000243037210 */ /* 0x080fe40007ffe0ff */
[-C--:B------:R-:W-:Y:S02]  /*0af0*/  IADD3 R5, PT, PT, R68, R2.reuse, RZ ;  /* 0x0000000244057210 */ /* 0x080fe40007ffe0ff */
[----:B------:R-:W-:Y:S01]  /*0b00*/  IADD3 R83, PT, PT, R70, R2, RZ ;  /* 0x0000000246537210 */ /* 0x000fe20007ffe0ff */
[----:B---3--:R-:W-:-:S04]  /*0b10*/  IMAD.WIDE.U32 R2, R3, 0x4, R8 ;  /* 0x0000000403027825 */ /* 0x008fc800078e0008 */
[--C-:B--2---:R-:W-:Y:S02]  /*0b20*/  IMAD.WIDE.U32 R4, R5, 0x4, R8.reuse ;  /* 0x0000000405047825 */ /* 0x104fe400078e0008 */
[----:B------:R-:W2:Y:S02]  /*0b30*/  LDG.E.CONSTANT R2, desc[UR6][R2.64] ;  /* 0x0000000602027981 */ /* 0x000ea4000c1e9900 */
[--C-:B------:R-:W-:Y:S02]  /*0b40*/  IMAD.WIDE.U32 R6, R7, 0x4, R8.reuse ;  /* 0x0000000407067825 */ /* 0x100fe400078e0008 */
[----:B------:R-:W3:Y:S02]  /*0b50*/  LDG.E.CONSTANT R4, desc[UR6][R4.64] ;  /* 0x0000000604047981 */ /* 0x000ee4000c1e9900 */
[----:B------:R-:W-:Y:S02]  /*0b60*/  IMAD.WIDE.U32 R8, R83, 0x4, R8 ;  /* 0x0000000453087825 */ /* 0x000fe400078e0008 */
[----:B------:R-:W4:Y:S04]  /*0b70*/  LDG.E.CONSTANT R6, desc[UR6][R6.64] ;  /* 0x0000000606067981 */ /* 0x000f28000c1e9900 */
[----:B------:R-:W5:Y:S04]  /*0b80*/  LDG.E.CONSTANT R8, desc[UR6][R8.64] ;  /* 0x0000000608087981 */ /* 0x000f68000c1e9900 */
[----:B--2---:R0:W-:Y:S04]  /*0b90*/  STS [R73], R2 ;  /* 0x0000000249007388 */ /* 0x0041e80000000800 */
[----:B---3--:R0:W-:Y:S04]  /*0ba0*/  STS [R73+0x4], R4 ;  /* 0x0000040449007388 */ /* 0x0081e80000000800 */
[----:B----4-:R0:W-:Y:S04]  /*0bb0*/  STS [R73+0x8], R6 ;  /* 0x0000080649007388 */ /* 0x0101e80000000800 */
[----:B-----5:R0:W-:Y:S02]  /*0bc0*/  STS [R73+0xc], R8 ;  /* 0x00000c0849007388 */ /* 0x0201e40000000800 */
.L_x_214:
[----:B------:R-:W-:Y:S05]  /*0bd0*/  BSYNC.RECONVERGENT B0 ;  /* 0x0000000000007941 */ /* 0x000fea0003800200 */
.L_x_213:
[----:B------:R-:W-:Y:S01]  /*0be0*/  BAR.SYNC.DEFER_BLOCKING 0x0 ;  /* 0x0000000000007b1d */ /* 0x000fe20000010000 */
[----:B01----:R-:W-:-:S05]  /*0bf0*/  MOV R2, R77 ;  /* 0x0000004d00027202 */ /* 0x003fca0000000f00 */
[----:B------:R-:W-:-:S05]  /*0c00*/  UMOV UR4, 0x300 ;  /* 0x0000030000047882 */ /* 0x000fca0000000000 */
.L_x_215:
[----:B------:R-:W-:Y:S04]  /*0c10*/  LDS R9, [R2+-0x180] ;  /* 0xfffe800002097984 */ /* 0x000fe80000000800 */
[----:B------:R-:W0:Y:S04]  /*0c20*/  LDS R83, [R74+UR4+-0x300] ;  /* 0xfffd00044a537984 */ /* 0x000e280008000800 */
[----:B------:R-:W1:Y:S04]  /*0c30*/  LDS R8, [R2+-0x100] ;  /* 0xffff000002087984 */ /* 0x000e680000000800 */
[----:B------:R-:W3:Y:S04]  /*0c40*/  LDS R7, [R2+-0x80] ;  /* 0xffff800002077984 */ /* 0x000ee80000000800 */
[----:B------:R-:W4:Y:S04]  /*0c50*/  LDS R6, [R2] ;  /* 0x0000000002067984 */ /* 0x000f280000000800 */
[----:B------:R-:W5:Y:S04]  /*0c60*/  LDS R5, [R2+0x80] ;  /* 0x0000800002057984 */ /* 0x000f680000000800 */
[----:B--2---:R-:W2:Y:S04]  /*0c70*/  LDS R4, [R2+0x100] ;  /* 0x0001000002047984 */ /* 0x004ea80000000800 */
[----:B------:R0:W2:Y:S04]  /*0c80*/  LDS R3, [R2+0x180] ;  /* 0x0001800002037984 */ /* 0x0000a80000000800 */
[----:B------:R-:W2:Y:S04]  /*0c90*/  LDS R85, [R74+UR4+-0x140] ;  /* 0xfffec0044a557984 */ /* 0x000ea80008000800 */
[----:B------:R-:W2:Y:S01]  /*0ca0*/  LDS R87, [R74+UR4+0x80] ;  /* 0x000080044a577984 */ /* 0x000ea20008000800 */
[----:B0-----:R-:W-:-:S03]  /*0cb0*/  VIADD R2, R2, 0x4 ;  /* 0x0000000402027836 */ /* 0x001fc60000000000 */
[----:B------:R-:W0:Y:S04]  /*0cc0*/  LDS R89, [R74+UR4+0x240] ;  /* 0x000240044a597984 */ /* 0x000e280008000800 */
[----:B------:R-:W0:Y:S01]  /*0cd0*/  LDS R84, [R74+UR4+-0x2e4] ;  /* 0xfffd1c044a547984 */ /* 0x000e220008000800 */
[----:B------:R-:W-:-:S03]  /*0ce0*/  FFMA R64, R9, R83, R64 ;  /* 0x0000005309407223 */ /* 0x000fc60000000040 */
[----:B------:R-:W0:Y:S01]  /*0cf0*/  LDS R86, [R74+UR4+-0x124] ;  /* 0xfffedc044a567984 */ /* 0x000e220008000800 */
[----:B-1----:R-:W-:-:S03]  /*0d00*/  FFMA R10, R8, R83, R10 ;  /* 0x00000053080a7223 */ /* 0x002fc6000000000a */
[----:B------:R-:W1:Y:S01]  /*0d10*/  LDS R88, [R74+UR4+0x9c] ;  /* 0x00009c044a587984 */ /* 0x000e620008000800 */
[----:B---3--:R-:W-:-:S03]  /*0d20*/  FFMA R12, R7, R83, R12 ;  /* 0x00000053070c7223 */ /* 0x008fc6000000000c */
[----:B------:R-:W3:Y:S01]  /*0d30*/  LDS R90, [R74+UR4+0x25c] ;  /* 0x00025c044a5a7984 */ /* 0x000ee20008000800 */
[----:B------:R-:W-:Y:S01]  /*0d40*/  UIADD3 UR4, UPT, UPT, UR4, 0x4, URZ ;  /* 0x0000000404047890 */ /* 0x000fe2000fffe0ff */
[-C--:B----4-:R-:W-:Y:S01]  /*0d50*/  FFMA R14, R6, R83.reuse, R14 ;  /* 0x00000053060e7223 */ /* 0x090fe2000000000e */
[-C--:B-----5:R-:W-:Y:S02]  /*0d60*/  FFMA R16, R5, R83.reuse, R16 ;  /* 0x0000005305107223 */ /* 0x0a0fe40000000010 */
[----:B------:R-:W-:Y:S01]  /*0d70*/  UISETP.NE.AND UP0, UPT, UR4, 0x31c, UPT ;  /* 0x0000031c0400788c */ /* 0x000fe2000bf05270 */
[-C--:B--2---:R-:W-:Y:S01]  /*0d80*/  FFMA R18, R4, R83.reuse, R18 ;  /* 0x0000005304127223 */ /* 0x084fe20000000012 */
[----:B------:R-:W-:Y:S01]  /*0d90*/  FFMA R20, R3, R83, R20 ;  /* 0x0000005303147223 */ /* 0x000fe20000000014 */
[-C--:B------:R-:W-:Y:S01]  /*0da0*/  FFMA R22, R9, R85.reuse, R22 ;  /* 0x0000005509167223 */ /* 0x080fe20000000016 */
[-C--:B------:R-:W-:Y:S01]  /*0db0*/  FFMA R24, R8, R85.reuse, R24 ;  /* 0x0000005508187223 */ /* 0x080fe20000000018 */
[-C--:B------:R-:W-:Y:S01]  /*0dc0*/  FFMA R26, R7, R85.reuse, R26 ;  /* 0x00000055071a7223 */ /* 0x080fe2000000001a */
[-C--:B------:R-:W-:Y:S01]  /*0dd0*/  FFMA R28, R6, R85.reuse, R28 ;  /* 0x00000055061c7223 */ /* 0x080fe2000000001c */
[-C--:B------:R-:W-:Y:S01]  /*0de0*/  FFMA R30, R5, R85.reuse, R30 ;  /* 0x00000055051e7223 */ /* 0x080fe2000000001e */
[-C--:B------:R-:W-:Y:S01]  /*0df0*/  FFMA R32, R4, R85.reuse, R32 ;  /* 0x0000005504207223 */ /* 0x080fe20000000020 */
        /* <DEDUP_REMOVED lines=8> */
[-C--:B0-----:R-:W-:Y:S01]  /*0e80*/  FFMA R50, R9, R89.reuse, R50 ;  /* 0x0000005909327223 */ /* 0x081fe20000000032 */
        /* <DEDUP_REMOVED lines=20> */
[-C--:B-1----:R-:W-:Y:S01]  /*0fd0*/  FFMA R37, R9, R88.reuse, R37 ;  /* 0x0000005809257223 */ /* 0x082fe20000000025 */
[-C--:B------:R-:W-:Y:S01]  /*0fe0*/  FFMA R39, R8, R88.reuse, R39 ;  /* 0x0000005808277223 */ /* 0x080fe20000000027 */
[-C--:B------:R-:W-:Y:S01]  /*0ff0*/  FFMA R41, R7, R88.reuse, R41 ;  /* 0x0000005807297223 */ /* 0x080fe20000000029 */
[-C--:B------:R-:W-:Y:S01]  /*1000*/  FFMA R43, R6, R88.reuse, R43 ;  /* 0x00000058062b7223 */ /* 0x080fe2000000002b */
[-C--:B------:R-:W-:Y:S01]  /*1010*/  FFMA R45, R5, R88.reuse, R45 ;  /* 0x00000058052d7223 */ /* 0x080fe2000000002d */
[-C--:B------:R-:W-:Y:S01]  /*1020*/  FFMA R47, R4, R88.reuse, R47 ;  /* 0x00000058042f7223 */ /* 0x080fe2000000002f */
[----:B------:R-:W-:Y:S01]  /*1030*/  FFMA R49, R3, R88, R49 ;  /* 0x0000005803317223 */ /* 0x000fe20000000031 */
[-C--:B---3--:R-:W-:Y:S01]  /*1040*/  FFMA R51, R9, R90.reuse, R51 ;  /* 0x0000005a09337223 */ /* 0x088fe20000000033 */
[-C--:B------:R-:W-:Y:S01]  /*1050*/  FFMA R53, R8, R90.reuse, R53 ;  /* 0x0000005a08357223 */ /* 0x080fe20000000035 */
[-C--:B------:R-:W-:Y:S01]  /*1060*/  FFMA R55, R7, R90.reuse, R55 ;  /* 0x0000005a07377223 */ /* 0x080fe20000000037 */
[-C--:B------:R-:W-:Y:S01]  /*1070*/  FFMA R57, R6, R90.reuse, R57 ;  /* 0x0000005a06397223 */ /* 0x080fe20000000039 */
[-C--:B------:R-:W-:Y:S01]  /*1080*/  FFMA R59, R5, R90.reuse, R59 ;  /* 0x0000005a053b7223 */ /* 0x080fe2000000003b */
[-C--:B------:R-:W-:Y:S01]  /*1090*/  FFMA R61, R4, R90.reuse, R61 ;  /* 0x0000005a043d7223 */ /* 0x080fe2000000003d */
[----:B------:R-:W-:Y:S01]  /*10a0*/  FFMA R63, R3, R90, R63 ;  /* 0x0000005a033f7223 */ /* 0x000fe2000000003f */
[----:B------:R-:W-:Y:S06]  /*10b0*/  BRA.U UP0, `(.L_x_215) ;  /* 0xfffffff900d47547 */ /* 0x000fec000b83ffff */
[----:B------:R-:W-:-:S04]  /*10c0*/  IADD3 R82, PT, PT, R82, 0x1, RZ ;  /* 0x0000000152527810 */ /* 0x000fc80007ffe0ff */
[----:B------:R-:W-:-:S13]  /*10d0*/  ISETP.NE.AND P4, PT, R82, 0x7, PT ;  /* 0x000000075200780c */ /* 0x000fda0003f85270 */
[----:B------:R-:W-:Y:S05]  /*10e0*/  @P4 BRA `(.L_x_216) ;  /* 0xfffffff400f84947 */ /* 0x000fea000383ffff */
[----:B------:R-:W-:Y:S05]  /*10f0*/  @P3 BRA `(.L_x_217) ;  /* 0xfffffff400e03947 */ /* 0x000fea000383ffff */
[----:B------:R-:W0:Y:S01]  /*1100*/  LDC.64 R2, c[0x0][0x398] ;  /* 0x0000e600ff027b82 */ /* 0x000e220000000a00 */
[----:B------:R-:W-:-:S05]  /*1110*/  SHF.L.U32 R5, R66, 0x1, RZ ;  /* 0x0000000142057819 */ /* 0x000fca00000006ff */
[----:B0-----:R-:W-:Y:S01]  /*1120*/  IMAD.WIDE.U32 R2, R5, 0x4, R2 ;  /* 0x0000000405027825 */ /* 0x001fe200078e0002 */
[----:B------:R-:W0:Y:S01]  /*1130*/  S2R R71, SR_TID.X ;  /* 0x0000000000477919 */ /* 0x000e220000002100 */
[----:B------:R-:W1:Y:S03]  /*1140*/  LDC.64 R4, c[0x0][0x390] ;  /* 0x0000e400ff047b82 */ /* 0x000e660000000a00 */
[----:B------:R-:W2:Y:S04]  /*1150*/  LDG.E.CONSTANT R69, desc[UR6][R2.64] ;  /* 0x0000000602457981 */ /* 0x000ea8000c1e9900 */
[----:B------:R-:W3:Y:S04]  /*1160*/  LDG.E.CONSTANT R67, desc[UR6][R2.64+0x40] ;  /* 0x0000400602437981 */ /* 0x000ee8000c1e9900 */
[----:B------:R-:W4:Y:S04]  /*1170*/  LDG.E.CONSTANT R9, desc[UR6][R2.64+0x80] ;  /* 0x0000800602097981 */ /* 0x000f28000c1e9900 */
[----:B------:R-:W5:Y:S04]  /*1180*/  LDG.E.CONSTANT R7, desc[UR6][R2.64+0xc0] ;  /* 0x0000c00602077981 */ /* 0x000f68000c1e9900 */
[----:B------:R-:W5:Y:S04]  /*1190*/  LDG.E.CONSTANT R68, desc[UR6][R2.64+0x4] ;  /* 0x0000040602447981 */ /* 0x000f68000c1e9900 */
[----:B------:R-:W5:Y:S04]  /*11a0*/  LDG.E.CONSTANT R8, desc[UR6][R2.64+0x44] ;  /* 0x0000440602087981 */ /* 0x000f68000c1e9900 */
[----:B------:R-:W5:Y:S04]  /*11b0*/  LDG.E.CONSTANT R6, desc[UR6][R2.64+0x84] ;  /* 0x0000840602067981 */ /* 0x000f68000c1e9900 */
[----:B------:R3:W5:Y:S01]  /*11c0*/  LDG.E.CONSTANT R70, desc[UR6][R2.64+0xc4] ;  /* 0x0000c40602467981 */ /* 0x000762000c1e9900 */
[----:B0-----:R-:W-:-:S04]  /*11d0*/  IMAD R66, R66, 0x6200, R71 ;  /* 0x0000620042427824 */ /* 0x001fc800078e0247 */
[----:B------:R-:W-:-:S04]  /*11e0*/  IMAD R65, R65, 0x70, R66 ;  /* 0x0000007041417824 */ /* 0x000fc800078e0242 */
[----:B-1----:R-:W-:-:S04]  /*11f0*/  IMAD.WIDE.U32 R4, R65, 0x4, R4 ;  /* 0x0000000441047825 */ /* 0x002fc800078e0004 */
[--C-:B--2---:R-:W-:Y:S01]  /*1200*/  FADD R10, R10, R69.reuse ;  /* 0x000000450a0a7221 */ /* 0x104fe20000000000 */
[--C-:B------:R-:W-:Y:S01]  /*1210*/  FADD R64, R64, R69.reuse ;  /* 0x0000004540407221 */ /* 0x100fe20000000000 */
[--C-:B------:R-:W-:Y:S01]  /*1220*/  FADD R12, R12, R69.reuse ;  /* 0x000000450c0c7221 */ /* 0x100fe20000000000 */
[----:B------:R-:W-:Y:S01]  /*1230*/  FADD R14, R14, R69 ;  /* 0x000000450e0e7221 */ /* 0x000fe20000000000 */
[----:B---3--:R-:W-:Y:S01]  /*1240*/  FADD R22, R22, R67 ;  /* 0x0000004316167221 */ /* 0x008fe20000000000 */
[----:B------:R-:W-:Y:S01]  /*1250*/  FMNMX R3, RZ, R10, !PT ;  /* 0x0000000aff037209 */ /* 0x000fe20007800000 */
[--C-:B------:R-:W-:Y:S01]  /*1260*/  FADD R16, R16, R69.reuse ;  /* 0x0000004510107221 */ /* 0x100fe20000000000 */
[----:B------:R-:W-:Y:S01]  /*1270*/  FADD R18, R18, R69 ;  /* 0x0000004512127221 */ /* 0x000fe20000000000 */
[----:B----4-:R-:W-:Y:S01]  /*1280*/  FADD R36, R36, R9 ;  /* 0x0000000924247221 */ /* 0x010fe20000000000 */
[----:B------:R-:W-:Y:S01]  /*1290*/  FADD R20, R20, R69 ;  /* 0x0000004514147221 */ /* 0x000fe20000000000 */
[----:B------:R0:W-:Y:S01]  /*12a0*/  STG.E desc[UR6][R4.64+0x40], R3 ;  /* 0x0000400304007986 */ /* 0x0001e2000c101906 */
[----:B------:R-:W-:Y:S01]  /*12b0*/  FMNMX R65, RZ, R64, !PT ;  /* 0x00000040ff417209 */ /* 0x000fe20007800000 */
[----:B-----5:R-:W-:Y:S01]  /*12c0*/  FADD R50, R50, R7 ;  /* 0x0000000732327221 */ /* 0x020fe20000000000 */
[----:B------:R-:W-:Y:S01]  /*12d0*/  FMNMX R69, RZ, R12, !PT ;  /* 0x0000000cff457209 */ /* 0x000fe20007800000 */
[--C-:B------:R-:W-:Y:S01]  /*12e0*/  FADD R24, R24, R67.reuse ;  /* 0x0000004318187221 */ /* 0x100fe20000000000 */
[----:B------:R-:W-:Y:S01]  /*12f0*/  FMNMX R71, RZ, R14, !PT ;  /* 0x0000000eff477209 */ /* 0x000fe20007800000 */
[--C-:B------:R-:W-:Y:S01]  /*1300*/  FADD R26, R26, R67.reuse ;  /* 0x000000431a1a7221 */ /* 0x100fe20000000000 */
[--C-:B------:R-:W-:Y:S01]  /*1310*/  FADD R28, R28, R67.reuse ;  /* 0x000000431c1c7221 */ /* 0x100fe20000000000 */
[--C-:B------:R-:W-:Y:S01]  /*1320*/  FADD R30, R30, R67.reuse ;  /* 0x000000431e1e7221 */ /* 0x100fe20000000000 */
[----:B------:R-:W-:Y:S01]  /*1330*/  FADD R0, R0, R68 ;  /* 0x0000004400007221 */ /* 0x000fe20000000000 */
[----:B------:R1:W-:Y:S01]  /*1340*/  STG.E desc[UR6][R4.64], R65 ;  /* 0x0000004104007986 */ /* 0x0003e2000c101906 */
[--C-:B------:R-:W-:Y:S01]  /*1350*/  FADD R32, R32, R67.reuse ;  /* 0x0000004320207221 */ /* 0x100fe20000000000 */
[----:B0-----:R-:W-:Y:S01]  /*1360*/  FMNMX R3, RZ, R22, !PT ;  /* 0x00000016ff037209 */ /* 0x001fe20007800000 */
[----:B------:R-:W-:Y:S01]  /*1370*/  FADD R34, R34, R67 ;  /* 0x0000004322227221 */ /* 0x000fe20000000000 */
[----:B------:R0:W-:Y:S01]  /*1380*/  STG.E desc[UR6][R4.64+0x80], R69 ;  /* 0x0000804504007986 */ /* 0x0001e2000c101906 */
[----:B------:R-:W-:Y:S01]  /*1390*/  FMNMX R73, RZ, R16, !PT ;  /* 0x00000010ff497209 */ /* 0x000fe20007800000 */
[--C-:B------:R-:W-:Y:S01]  /*13a0*/  FADD R23, R23, R8.reuse ;  /* 0x0000000817177221 */ /* 0x100fe20000000000 */
[----:B------:R-:W-:Y:S01]  /*13b0*/  FMNMX R67, RZ, R26, !PT ;  /* 0x0000001aff437209 */ /* 0x000fe20007800000 */
[----:B------:R2:W-:Y:S01]  /*13c0*/  STG.E desc[UR6][R4.64+0xc4000], R3 ;  /* 0x0c40000304007986 */ /* 0x0005e2000c101906 */
[--C-:B------:R-:W-:Y:S01]  /*13d0*/  FADD R25, R25, R8.reuse ;  /* 0x0000000819197221 */ /* 0x100fe20000000000 */
[--C-:B------:R-:W-:Y:S01]  /*13e0*/  FADD R27, R27, R8.reuse ;  /* 0x000000081b1b7221 */ /* 0x100fe20000000000 */
[--C-:B------:R-:W-:Y:S01]  /*13f0*/  FADD R29, R29, R8.reuse ;  /* 0x000000081d1d7221 */ /* 0x100fe20000000000 */
[----:B------:R3:W-:Y:S01]  /*1400*/  STG.E desc[UR6][R4.64+0xc0], R71 ;  /* 0x0000c04704007986 */ /* 0x0007e2000c101906 */
[----:B-1----:R-:W-:Y:S01]  /*1410*/  FMNMX R65, RZ, R24, !PT ;  /* 0x00000018ff417209 */ /* 0x002fe20007800000 */
[--C-:B------:R-:W-:Y:S01]  /*1420*/  FADD R31, R31, R8.reuse ;  /* 0x000000081f1f7221 */ /* 0x100fe20000000000 */
[--C-:B------:R-:W-:Y:S01]  /*1430*/  FADD R33, R33, R8.reuse ;  /* 0x0000000821217221 */ /* 0x100fe20000000000 */
[----:B0-----:R-:W-:Y:S01]  /*1440*/  FMNMX R69, RZ, R28, !PT ;  /* 0x0000001cff457209 */ /* 0x001fe20007800000 */
[--C-:B------:R-:W-:Y:S01]  /*1450*/  FADD R38, R38, R9.reuse ;  /* 0x0000000926267221 */ /* 0x100fe20000000000 */
[--C-:B------:R-:W-:Y:S01]  /*1460*/  FADD R40, R40, R9.reuse ;  /* 0x0000000928287221 */ /* 0x100fe20000000000 */
[--C-:B------:R-:W-:Y:S01]  /*1470*/  FADD R42, R42, R9.reuse ;  /* 0x000000092a2a7221 */ /* 0x100fe20000000000 */
[----:B--2---:R-:W-:Y:S01]  /*1480*/  FMNMX R3, RZ, R36, !PT ;  /* 0x00000024ff037209 */ /* 0x004fe20007800000 */
[--C-:B------:R-:W-:Y:S01]  /*1490*/  FADD R44, R44, R9.reuse ;  /* 0x000000092c2c7221 */ /* 0x100fe20000000000 */
[--C-:B------:R-:W-:Y:S01]  /*14a0*/  FADD R46, R46, R9.reuse ;  /* 0x000000092e2e7221 */ /* 0x100fe20000000000 */
[----:B------:R-:W-:Y:S01]  /*14b0*/  FADD R8, R35, R8 ;  /* 0x0000000823087221 */ /* 0x000fe20000000000 */
[----:B---3--:R-:W-:Y:S01]  /*14c0*/  FMNMX R71, RZ, R30, !PT ;  /* 0x0000001eff477209 */ /* 0x008fe20007800000 */
[----:B------:R0:W-:Y:S01]  /*14d0*/  STG.E desc[UR6][R4.64+0x188000], R3 ;  /* 0x1880000304007986 */ /* 0x0001e2000c101906 */
[----:B------:R-:W-:Y:S01]  /*14e0*/  FADD R48, R48, R9 ;  /* 0x0000000930307221 */ /* 0x000fe20000000000 */
[----:B------:R-:W-:Y:S01]  /*14f0*/  FMNMX R75, RZ, R18, !PT ;  /* 0x00000012ff4b7209 */ /* 0x000fe20007800000 */
[--C-:B------:R-:W-:Y:S01]  /*1500*/  FADD R37, R37, R6.reuse ;  /* 0x0000000625257221 */ /* 0x100fe20000000000 */
[----:B------:R1:W-:Y:S01]  /*1510*/  STG.E desc[UR6][R4.64+0x100], R73 ;  /* 0x0001004904007986 */ /* 0x0003e2000c101906 */
[----:B------:R-:W-:Y:S01]  /*1520*/  FMNMX R9, RZ, R40, !PT ;  /* 0x00000028ff097209 */ /* 0x000fe20007800000 */
[--C-:B------:R-:W-:Y:S01]  /*1530*/  FADD R39, R39, R6.reuse ;  /* 0x0000000627277221 */ /* 0x100fe20000000000 */
[--C-:B------:R-:W-:Y:S01]  /*1540*/  FADD R41, R41, R6.reuse ;  /* 0x0000000629297221 */ /* 0x100fe20000000000 */
[----:B------:R2:W-:Y:S01]  /*1550*/  STG.E desc[UR6][R4.64+0xc4040], R65 ;  /* 0x0c40404104007986 */ /* 0x0005e2000c101906 */
[--C-:B------:R-:W-:Y:S01]  /*1560*/  FADD R43, R43, R6.reuse ;  /* 0x000000062b2b7221 */ /* 0x100fe20000000000 */
[--C-:B------:R-:W-:Y:S01]  /*1570*/  FADD R45, R45, R6.reuse ;  /* 0x000000062d2d7221 */ /* 0x100fe20000000000 */
[----:B------:R-:W-:Y:S01]  /*1580*/  FADD R47, R47, R6 ;  /* 0x000000062f2f7221 */ /* 0x000fe20000000000 */
[----:B0-----:R-:W-:Y:S01]  /*1590*/  FMNMX R3, RZ, R50, !PT ;  /* 0x00000032ff037209 */ /* 0x001fe20007800000 */
[----:B------:R0:W-:Y:S01]  /*15a0*/  STG.E desc[UR6][R4.64+0xc4080], R67 ;  /* 0x0c40804304007986 */ /* 0x0001e2000c101906 */
[--C-:B------:R-:W-:Y:S01]  /*15b0*/  FADD R52, R52, R7.reuse ;  /* 0x0000000734347221 */ /* 0x100fe20000000000 */
[--C-:B------:R-:W-:Y:S01]  /*15c0*/  FADD R54, R54, R7.reuse ;  /* 0x0000000736367221 */ /* 0x100fe20000000000 */
[----:B-1----:R-:W-:Y:S01]  /*15d0*/  FMNMX R73, RZ, R32, !PT ;  /* 0x00000020ff497209 */ /* 0x002fe20007800000 */
[----:B------:R1:W-:Y:S01]  /*15e0*/  STG.E desc[UR6][R4.64+0x24c000], R3 ;  /* 0x24c0000304007986 */ /* 0x0003e2000c101906 */
[--C-:B------:R-:W-:Y:S01]  /*15f0*/  FADD R56, R56, R7.reuse ;  /* 0x0000000738387221 */ /* 0x100fe20000000000 */
[--C-:B------:R-:W-:Y:S01]  /*1600*/  FADD R58, R58, R7.reuse ;  /* 0x000000073a3a7221 */ /* 0x100fe20000000000 */
[----:B--2---:R-:W-:Y:S01]  /*1610*/  FMNMX R65, RZ, R38, !PT ;  /* 0x00000026ff417209 */ /* 0x004fe20007800000 */
[----:B------:R2:W-:Y:S01]  /*1620*/  STG.E desc[UR6][R4.64+0xc40c0], R69 ;  /* 0x0c40c04504007986 */ /* 0x0005e2000c101906 */
[--C-:B------:R-:W-:Y:S01]  /*1630*/  FADD R60, R60, R7.reuse ;  /* 0x000000073c3c7221 */ /* 0x100fe20000000000 */
[----:B------:R-:W-:Y:S01]  /*1640*/  FADD R62, R62, R7 ;  /* 0x000000073e3e7221 */ /* 0x000fe20000000000 */
[--C-:B------:R-:W-:Y:S01]  /*1650*/  FADD R11, R11, R68.reuse ;  /* 0x000000440b0b7221 */ /* 0x100fe20000000000 */
[----:B------:R3:W-:Y:S01]  /*1660*/  STG.E desc[UR6][R4.64+0xc4100], R71 ;  /* 0x0c41004704007986 */ /* 0x0007e2000c101906 */
[----:B0-----:R-:W-:Y:S01]  /*1670*/  FMNMX R67, RZ, R42, !PT ;  /* 0x0000002aff437209 */ /* 0x001fe20007800000 */
[--C-:B------:R-:W-:Y:S01]  /*1680*/  FADD R13, R13, R68.reuse ;  /* 0x000000440d0d7221 */ /* 0x100fe20000000000 */
[--C-:B------:R-:W-:Y:S01]  /*1690*/  FADD R15, R15, R68.reuse ;  /* 0x000000440f0f7221 */ /* 0x100fe20000000000 */
[----:B-1----:R-:W-:Y:S01]  /*16a0*/  FMNMX R3, RZ, R0, !PT ;  /* 0x00000000ff037209 */ /* 0x002fe20007800000 */
[--C-:B------:R-:W-:Y:S01]  /*16b0*/  FADD R17, R17, R68.reuse ;  /* 0x0000004411117221 */ /* 0x100fe20000000000 */
[--C-:B------:R-:W-:Y:S01]  /*16c0*/  FADD R19, R19, R68.reuse ;  /* 0x0000004413137221 */ /* 0x100fe20000000000 */
[----:B------:R-:W-:Y:S01]  /*16d0*/  FADD R21, R21, R68 ;  /* 0x0000004415157221 */ /* 0x000fe20000000000 */
[----:B--2---:R-:W-:Y:S01]  /*16e0*/  FMNMX R69, RZ, R44, !PT ;  /* 0x0000002cff457209 */ /* 0x004fe20007800000 */
[----:B------:R0:W-:Y:S01]  /*16f0*/  STG.E desc[UR6][R4.64+0xc400], R3 ;  /* 0x00c4000304007986 */ /* 0x0001e2000c101906 */
[----:B------:R-:W-:Y:S01]  /*1700*/  FADD R6, R49, R6 ;  /* 0x0000000631067221 */ /* 0x000fe20000000000 */
[--C-:B------:R-:W-:Y:S01]  /*1710*/  FADD R51, R51, R70.reuse ;  /* 0x0000004633337221 */ /* 0x100fe20000000000 */
[----:B---3--:R-:W-:Y:S01]  /*1720*/  FMNMX R71, RZ, R46, !PT ;  /* 0x0000002eff477209 */ /* 0x008fe20007800000 */
[--C-:B------:R-:W-:Y:S01]  /*1730*/  FADD R53, R53, R70.reuse ;  /* 0x0000004635357221 */ /* 0x100fe20000000000 */
[--C-:B------:R-:W-:Y:S01]  /*1740*/  FADD R55, R55, R70.reuse ;  /* 0x0000004637377221 */ /* 0x100fe20000000000 */
[--C-:B------:R-:W-:Y:S01]  /*1750*/  FADD R57, R57, R70.reuse ;  /* 0x0000004639397221 */ /* 0x100fe20000000000 */
[--C-:B------:R-:W-:Y:S01]  /*1760*/  FADD R59, R59, R70.reuse ;  /* 0x000000463b3b7221 */ /* 0x100fe20000000000 */
[--C-:B------:R-:W-:Y:S01]  /*1770*/  FADD R61, R61, R70.reuse ;  /* 0x000000463d3d7221 */ /* 0x100fe20000000000 */
[----:B------:R-:W-:Y:S01]  /*1780*/  FADD R63, R63, R70 ;  /* 0x000000463f3f7221 */ /* 0x000fe20000000000 */
[----:B------:R1:W-:Y:S01]  /*1790*/  STG.E desc[UR6][R4.64+0x140], R75 ;  /* 0x0001404b04007986 */ /* 0x0003e2000c101906 */
[----:B------:R-:W-:-:S02]  /*17a0*/  FMNMX R77, RZ, R20, !PT ;  /* 0x00000014ff4d7209 */ /* 0x000fc40007800000 */
[----:B0-----:R-:W-:Y:S01]  /*17b0*/  FMNMX R3, RZ, R8, !PT ;  /* 0x00000008ff037209 */ /* 0x001fe20007800000 */
[----:B------:R0:W-:Y:S01]  /*17c0*/  STG.E desc[UR6][R4.64+0xc4140], R73 ;  /* 0x0c41404904007986 */ /* 0x0001e2000c101906 */
[----:B------:R-:W-:Y:S02]  /*17d0*/  FMNMX R7, RZ, R54, !PT ;  /* 0x00000036ff077209 */ /* 0x000fe40007800000 */
[----:B------:R-:W-:Y:S01]  /*17e0*/  FMNMX R11, RZ, R11, !PT ;  /* 0x0000000bff0b7209 */ /* 0x000fe20007800000 */
[----:B------:R2:W-:Y:S01]  /*17f0*/  STG.E desc[UR6][R4.64+0x188040], R65 ;  /* 0x1880404104007986 */ /* 0x0005e2000c101906 */
[----:B------:R-:W-:Y:S02]  /*1800*/  FMNMX R13, RZ, R13, !PT ;  /* 0x0000000dff0d7209 */ /* 0x000fe40007800000 */
[----:B------:R-:W-:Y:S01]  /*1810*/  FMNMX R15, RZ, R15, !PT ;  /* 0x0000000fff0f7209 */ /* 0x000fe20007800000 */
[----:B------:R3:W-:Y:S01]  /*1820*/  STG.E desc[UR6][R4.64+0x188080], R9 ;  /* 0x1880800904007986 */ /* 0x0007e2000c101906 */
[----:B-1----:R-:W-:-:S02]  /*1830*/  FMNMX R75, RZ, R34, !PT ;  /* 0x00000022ff4b7209 */ /* 0x002fc40007800000 */
[----:B------:R-:W-:Y:S01]  /*1840*/  FMNMX R17, RZ, R17, !PT ;  /* 0x00000011ff117209 */ /* 0x000fe20007800000 */
[----:B------:R1:W-:Y:S01]  /*1850*/  STG.E desc[UR6][R4.64+0x1880c0], R67 ;  /* 0x1880c04304007986 */ /* 0x0003e2000c101906 */
[----:B0-----:R-:W-:Y:S02]  /*1860*/  FMNMX R73, RZ, R48, !PT ;  /* 0x00000030ff497209 */ /* 0x001fe40007800000 */
[----:B------:R-:W-:Y:S01]  /*1870*/  FMNMX R19, RZ, R19, !PT ;  /* 0x00000013ff137209 */ /* 0x000fe20007800000 */
[----:B------:R0:W-:Y:S01]  /*1880*/  STG.E desc[UR6][R4.64+0x188100], R69 ;  /* 0x1881004504007986 */ /* 0x0001e2000c101906 */
[----:B--2---:R-:W-:Y:S02]  /*1890*/  FMNMX R65, RZ, R56, !PT ;  /* 0x00000038ff417209 */ /* 0x004fe40007800000 */
[----:B------:R-:W-:Y:S01]  /*18a0*/  FMNMX R21, RZ, R21, !PT ;  /* 0x00000015ff157209 */ /* 0x000fe20007800000 */
[----:B------:R2:W-:Y:S01]  /*18b0*/  STG.E desc[UR6][R4.64+0x188140], R71 ;  /* 0x1881404704007986 */ /* 0x0005e2000c101906 */
[----:B---3--:R-:W-:-:S02]  /*18c0*/  FMNMX R9, RZ, R52, !PT ;  /* 0x00000034ff097209 */ /* 0x008fc40007800000 */
[----:B------:R-:W-:Y:S01]  /*18d0*/  FMNMX R23, RZ, R23, !PT ;  /* 0x00000017ff177209 */ /* 0x000fe20007800000 */
[----:B------:R3:W-:Y:S01]  /*18e0*/  STG.E desc[UR6][R4.64+0xd0580], R3 ;  /* 0x0d05800304007986 */ /* 0x0007e2000c101906 */
[----:B-1----:R-:W-:Y:S02]  /*18f0*/  FMNMX R67, RZ, R58, !PT ;  /* 0x0000003aff437209 */ /* 0x002fe40007800000 */
[----:B------:R-:W-:Y:S01]  /*1900*/  FMNMX R25, RZ, R25, !PT ;  /* 0x00000019ff197209 */ /* 0x000fe20007800000 */
[----:B------:R-:W-:Y:S01]  /*1910*/  STG.E desc[UR6][R4.64+0x180], R77 ;  /* 0x0001804d04007986 */ /* 0x000fe2000c101906 */
[----:B0-----:R-:W-:Y:S02]  /*1920*/  FMNMX R69, RZ, R60, !PT ;  /* 0x0000003cff457209 */ /* 0x001fe40007800000 */
[----:B------:R-:W-:Y:S01]  /*1930*/  FMNMX R27, RZ, R27, !PT ;  /* 0x0000001bff1b7209 */ /* 0x000fe20007800000 */
[----:B------:R-:W-:Y:S01]  /*1940*/  STG.E desc[UR6][R4.64+0xc4180], R75 ;  /* 0x0c41804b04007986 */ /* 0x000fe2000c101906 */
[----:B--2---:R-:W-:-:S02]  /*1950*/  FMNMX R71, RZ, R62, !PT ;  /* 0x0000003eff477209 */ /* 0x004fc40007800000 */
[----:B------:R-:W-:Y:S01]  /*1960*/  FMNMX R29, RZ, R29, !PT ;  /* 0x0000001dff1d7209 */ /* 0x000fe20007800000 */
[----:B------:R-:W-:Y:S01]  /*1970*/  STG.E desc[UR6][R4.64+0x188180], R73 ;  /* 0x1881804904007986 */ /* 0x000fe2000c101906 */
[----:B------:R-:W-:Y:S02]  /*1980*/  FMNMX R31, RZ, R31, !PT ;  /* 0x0000001fff1f7209 */ /* 0x000fe40007800000 */
[----:B------:R-:W-:Y:S01]  /*1990*/  FMNMX R33, RZ, R33, !PT ;  /* 0x00000021ff217209 */ /* 0x000fe20007800000 */
[----:B------:R-:W-:Y:S01]  /*19a0*/  STG.E desc[UR6][R4.64+0x24c040], R9 ;  /* 0x24c0400904007986 */ /* 0x000fe2000c101906 */
[----:B------:R-:W-:Y:S02]  /*19b0*/  FMNMX R37, RZ, R37, !PT ;  /* 0x00000025ff257209 */ /* 0x000fe40007800000 */
[----:B------:R-:W-:Y:S01]  /*19c0*/  FMNMX R39, RZ, R39, !PT ;  /* 0x00000027ff277209 */ /* 0x000fe20007800000 */
[----:B------:R-:W-:Y:S01]  /*19d0*/  STG.E desc[UR6][R4.64+0x24c080], R7 ;  /* 0x24c0800704007986 */ /* 0x000fe2000c101906 */
[----:B------:R-:W-:-:S02]  /*19e0*/  FMNMX R41, RZ, R41, !PT ;  /* 0x00000029ff297209 */ /* 0x000fc40007800000 */
[----:B------:R-:W-:Y:S01]  /*19f0*/  FMNMX R43, RZ, R43, !PT ;  /* 0x0000002bff2b7209 */ /* 0x000fe20007800000 */
[----:B------:R-:W-:Y:S01]  /*1a00*/  STG.E desc[UR6][R4.64+0x24c0c0], R65 ;  /* 0x24c0c04104007986 */ /* 0x000fe2000c101906 */
[----:B------:R-:W-:Y:S02]  /*1a10*/  FMNMX R45, RZ, R45, !PT ;  /* 0x0000002dff2d7209 */ /* 0x000fe40007800000 */
[----:B------:R-:W-:Y:S01]  /*1a20*/  FMNMX R47, RZ, R47, !PT ;  /* 0x0000002fff2f7209 */ /* 0x000fe20007800000 */
[----:B------:R-:W-:Y:S01]  /*1a30*/  STG.E desc[UR6][R4.64+0x24c100], R67 ;  /* 0x24c1004304007986 */ /* 0x000fe2000c101906 */
[----:B---3--:R-:W-:Y:S02]  /*1a40*/  FMNMX R3, RZ, R6, !PT ;  /* 0x00000006ff037209 */ /* 0x008fe40007800000 */
        /* <DEDUP_REMOVED lines=36> */
.L_x_218:
        /* <DEDUP_REMOVED lines=15> */
.L_x_274:


//--------------------- .text.tvmgen_default_fused_nn_max_pool2d_add_nn_relu_kernel0 --------------------------
	.section	.text.tvmgen_default_fused_nn_max_pool2d_add_nn_relu_kernel0,"ax",@progbits
	.align	128
        .global         tvmgen_default_fused_nn_max_pool2d_add_nn_relu_kernel0
        .type           tvmgen_default_fused_nn_max_pool2d_add_nn_relu_kernel0,@function
        .size           tvmgen_default_fused_nn_max_pool2d_add_nn_relu_kernel0,(.L_x_275 - tvmgen_default_fused_nn_max_pool2d_add_nn_relu_kernel0)
        .other          tvmgen_default_fused_nn_max_pool2d_add_nn_relu_kernel0,@"STO_CUDA_ENTRY STV_DEFAULT"
tvmgen_default_fused_nn_max_pool2d_add_nn_relu_kernel0:
.text.tvmgen_default_fused_nn_max_pool2d_add_nn_relu_kernel0:
[----:B------:R-:W-:Y:S01]  /*0000*/  LDC R1, c[0x0][0x37c] ;  /* 0x0000df00ff017b82 */ /* 0x000fe20000000800 */
[----:B------:R-:W0:Y:S01]  /*0010*/  S2R R5, SR_CTAID.X ;  /* 0x0000000000057919 */ /* 0x000e220000002500 */
[----:B------:R-:W1:Y:S01]  /*0020*/  LDCU.64 UR4, c[0x0][0x358] ;  /* 0x00006b00ff0477ac */ /* 0x000e620008000a00 */
[----:B------:R-:W-:Y:S01]  /*0030*/  IMAD.MOV.U32 R13, RZ, RZ, -0x800003 ;  /* 0xff7ffffdff0d7424 */ /* 0x000fe200078e00ff */
[----:B------:R-:W-:Y:S01]  /*0040*/  MOV R12, 0xff7ffffd ;  /* 0xff7ffffd000c7802 */ /* 0x000fe20000000f00 */
[----:B------:R-:W2:Y:S01]  /*0050*/  S2R R15, SR_TID.X ;  /* 0x00000000000f7919 */ /* 0x000ea20000002100 */
[C---:B0-----:R-:W-:Y:S02]  /*0060*/  IMAD.SHL.U32 R10, R5.reuse, 0x10, RZ ;  /* 0x00000010050a7824 */ /* 0x041fe400078e00ff */
[----:B------:R-:W-:Y:S01]  /*0070*/  IMAD.SHL.U32 R2, R5, 0x80, RZ ;  /* 0x0000008005027824 */ /* 0x000fe200078e00ff */
[----:B--2---:R-:W-:Y:S02]  /*0080*/  SHF.R.U32.HI R3, RZ, 0x3, R15 ;  /* 0x00000003ff037819 */ /* 0x004fe4000001160f */
[----:B------:R-:W-:-:S02]  /*0090*/  IADD3 R0, PT, PT, R10, R15, RZ ;  /* 0x0000000f0a007210 */ /* 0x000fc40007ffe0ff */
[----:B------:R-:W-:Y:S02]  /*00a0*/  LOP3.LUT R4, R2, R3, RZ, 0xfc, !PT ;  /* 0x0000000302047212 */ /* 0x000fe400078efcff */
        /* <DEDUP_REMOVED lines=8> */
[----:B------:R-:W-:Y:S01]  /*0130*/  IMAD R9, R9, -0x188, R4 ;  /* 0xfffffe7809097824 */ /* 0x000fe200078e0204 */
[----:B------:R-:W-:Y:S02]  /*0140*/  MOV R4, 0xff7ffffd ;  /* 0xff7ffffd00047802 */ /* 0x000fe40000000f00 */
[----:B------:R-:W-:Y:S01]  /*0150*/  ISETP.NE.AND P1, PT, R7, RZ, PT ;  /* 0x000000ff0700720c */ /* 0x000fe20003f25270 */
[----:B------:R-:W-:Y:S01]  /*0160*/  IMAD R6, R6, 0x70, R7 ;  /* 0x0000007006067824 */ /* 0x000fe200078e0207 */
[C---:B------:R-:W-:Y:S02]  /*0170*/  ISETP.GE.U32.AND P2, PT, R9.reuse, 0x7, PT ;  /* 0x000000070900780c */ /* 0x040fe40003f46070 */
[----:B------:R-:W-:Y:S01]  /*0180*/  ISETP.LT.U32.OR P0, PT, R9, 0x7, !P1 ;  /* 0x000000070900780c */ /* 0x000fe20004f01470 */
[----:B------:R-:W-:-:S02]  /*0190*/  IMAD.SHL.U32 R11, R6, 0x2, RZ ;  /* 0x00000002060b7824 */ /* 0x000fc400078e00ff */
[----:B------:R-:W2:Y:S02]  /*01a0*/  LDC.64 R6, c[0x0][0x390] ;  /* 0x0000e400ff067b82 */ /* 0x000ea40000000a00 */
[----:B0-----:R-:W-:Y:S01]  /*01b0*/  IMAD.WIDE.U32 R8, R11, 0x4, R2 ;  /* 0x000000040b087825 */ /* 0x001fe200078e0002 */
[----:B------:R-:W-:-:S03]  /*01c0*/  LEA.HI R14, R15, R10, RZ, 0x1a ;  /* 0x0000000a0f0e7211 */ /* 0x000fc600078fd0ff */
[----:B------:R-:W-:Y:S01]  /*01d0*/  IMAD.MOV.U32 R10, RZ, RZ, -0x800003 ;  /* 0xff7ffffdff0a7424 */ /* 0x000fe200078e00ff */
[----:B-1----:R-:W3:Y:S01]  /*01e0*/  LDG.E.CONSTANT R15, desc[UR4][R8.64+0x4] ;  /* 0x00000404080f7981 */ /* 0x002ee2000c1e9900 */
[----:B------:R-:W-:-:S03]  /*01f0*/  IMAD.WIDE R2, R11, 0x4, R2 ;  /* 0x000000040b027825 */ /* 0x000fc600078e0202 */
[----:B------:R-:W4:Y:S04]  /*0200*/  @!P0 LDG.E.CONSTANT R4, desc[UR4][R8.64+-0x1c4] ;  /* 0xfffe3c0408048981 */ /* 0x000f28000c1e9900 */
[----:B------:R-:W4:Y:S04]  /*0210*/  @P2 LDG.E.CONSTANT R13, desc[UR4][R8.64+-0x1c0] ;  /* 0xfffe4004080d2981 */ /* 0x000f28000c1e9900 */
[----:B------:R-:W5:Y:S01]  /*0220*/  @P2 LDG.E.CONSTANT R12, desc[UR4][R8.64+-0x1bc] ;  /* 0xfffe4404080c2981 */ /* 0x000f62000c1e9900 */
[----:B------:R-:W-:Y:S01]  /*0230*/  IMAD.HI.U32 R16, R14, 0x5397829d, RZ ;  /* 0x5397829d0e107827 */ /* 0x000fe200078e00ff */
[----:B------:R-:W-:-:S02]  /*0240*/  MOV R14, 0xff7ffffd ;  /* 0xff7ffffd000e7802 */ /* 0x000fc40000000f00 */
[----:B------:R0:W3:Y:S04]  /*0250*/  LDG.E.CONSTANT R11, desc[UR4][R2.64] ;  /* 0x00000004020b7981 */ /* 0x0000e8000c1e9900 */
[----:B------:R-:W3:Y:S01]  /*0260*/  @P1 LDG.E.CONSTANT R10, desc[UR4][R8.64+-0x4] ;  /* 0xfffffc04080a1981 */ /* 0x000ee2000c1e9900 */
[----:B------:R-:W-:-:S03]  /*0270*/  SHF.R.U32.HI R21, RZ, 0x4, R16 ;  /* 0x00000004ff157819 */ /* 0x000fc60000011610 */
[----:B------:R-:W3:Y:S04]  /*0280*/  @P1 LDG.E.CONSTANT R14, desc[UR4][R8.64+0x1bc] ;  /* 0x0001bc04080e1981 */ /* 0x000ee8000c1e9900 */
[----:B------:R-:W3:Y:S01]  /*0290*/  LDG.E.CONSTANT R17, desc[UR4][R8.64+0x1c0] ;  /* 0x0001c00408117981 */ /* 0x000ee2000c1e9900 */
[----:B--2---:R-:W-:Y:S01]  /*02a0*/  IMAD.WIDE.U32 R6, R21, 0x4, R6 ;  /* 0x0000000415067825 */ /* 0x004fe200078e0006 */
[----:B0-----:R-:W0:Y:S02]  /*02b0*/  LDC.64 R2, c[0x0][0x388] ;  /* 0x0000e200ff027b82 */ /* 0x001e240000000a00 */
[----:B------:R-:W2:Y:S04]  /*02c0*/  LDG.E.CONSTANT R19, desc[UR4][R8.64+0x1c4] ;  /* 0x0001c40408137981 */ /* 0x000ea8000c1e9900 */
[----:B------:R-:W2:Y:S01]  /*02d0*/  LDG.E.CONSTANT R7, desc[UR4][R6.64] ;  /* 0x0000000406077981 */ /* 0x000ea2000c1e9900 */
[----:B------:R-:W-:-:S04]  /*02e0*/  IMAD R5, R5, 0x3f0, R0 ;  /* 0x000003f005057824 */ /* 0x000fc800078e0200 */
[----:B0-----:R-:W-:Y:S01]  /*02f0*/  IMAD.WIDE.U32 R2, R5, 0x4, R2 ;  /* 0x0000000405027825 */ /* 0x001fe200078e0002 */
[----:B----4-:R-:W-:-:S04]  /*0300*/  FMNMX3 R13, R4, -3.40282306073709652508e+38, R13, !PT ;  /* 0xff7ffffd040d7876 */ /* 0x010fc8000780000d */
[----:B-----5:R-:W-:-:S04]  /*0310*/  FMNMX R12, R13, R12, !PT ;  /* 0x0000000c0d0c7209 */ /* 0x020fc80007800000 */
[----:B---3--:R-:W-:-:S04]  /*0320*/  FMNMX3 R10, R12, R10, R11, !PT ;  /* 0x0000000a0c0a7276 */ /* 0x008fc8000780000b */
[----:B------:R-:W-:-:S04]  /*0330*/  FMNMX R10, R10, R15, !PT ;  /* 0x0000000f0a0a7209 */ /* 0x000fc80007800000 */
[----:B------:R-:W-:-:S04]  /*0340*/  FMNMX3 R14, R10, R14, R17, !PT ;  /* 0x0000000e0a0e7276 */ /* 0x000fc80007800011 */
[----:B--2---:R-:W-:-:S05]  /*0350*/  FMNMX R14, R14, R19, !PT ;  /* 0x000000130e0e7209 */ /* 0x004fca0007800000 */
[----:B------:R-:W-:-:S05]  /*0360*/  FADD R14, R14, R7 ;  /* 0x000000070e0e7221 */ /* 0x000fca0000000000 */
[----:B------:R-:W-:-:S05]  /*0370*/  FMNMX R5, RZ, R14, !PT ;  /* 0x0000000eff057209 */ /* 0x000fca0007800000 */
[----:B------:R-:W-:Y:S01]  /*0380*/  STG.E desc[UR4][R2.64], R5 ;  /* 0x0000000502007986 */ /* 0x000fe2000c101904 */
[----:B------:R-:W-:Y:S05]  /*0390*/  EXIT ;  /* 0x000000000000794d */ /* 0x000fea0003800000 */
.L_x_219:
        /* <DEDUP_REMOVED lines=14> */
.L_x_275:


//--------------------- .text.tvmgen_default_fused_nn_global_avg_pool2d_kernel1 --------------------------
	.section	.text.tvmgen_default_fused_nn_global_avg_pool2d_kernel1,"ax",@progbits
	.align	128
        .global         tvmgen_default_fused_nn_global_avg_pool2d_kernel1
        .type           tvmgen_default_fused_nn_global_avg_pool2d_kernel1,@function
        .size           tvmgen_default_fused_nn_global_avg_pool2d_kernel1,(.L_x_276 - tvmgen_default_fused_nn_global_avg_pool2d_kernel1)
        .other          tvmgen_default_fused_nn_global_avg_pool2d_kernel1,@"STO_CUDA_ENTRY STV_DEFAULT"
tvmgen_default_fused_nn_global_avg_pool2d_kernel1:
.text.tvmgen_default_fused_nn_global_avg_pool2d_kernel1:
[----:B------:R-:W-:Y:S01]  /*0000*/  LDC R1, c[0x0][0x37c] ;  /* 0x0000df00ff017b82 */ /* 0x000fe20000000800 */
[----:B------:R-:W0:Y:S07]  /*0010*/  S2R R7, SR_TID.X ;  /* 0x0000000000077919 */ /* 0x000e2e0000002100 */
[----:B------:R-:W0:Y:S01]  /*0020*/  LDC.64 R2, c[0x0][0x388] ;  /* 0x0000e200ff027b82 */ /* 0x000e220000000a00 */
[----:B------:R-:W1:Y:S07]  /*0030*/  LDCU.64 UR4, c[0x0][0x358] ;  /* 0x00006b00ff0477ac */ /* 0x000e6e0008000a00 */
[----:B------:R-:W2:Y:S01]  /*0040*/  LDC.64 R4, c[0x0][0x380] ;  /* 0x0000e000ff047b82 */ /* 0x000ea20000000a00 */
[----:B0-----:R-:W-:-:S06]  /*0050*/  IMAD.WIDE.U32 R2, R7, 0x4, R2 ;  /* 0x0000000407027825 */ /* 0x001fcc00078e0002 */
[----:B-1----:R-:W3:Y:S01]  /*0060*/  LDG.E.CONSTANT R2, desc[UR4][R2.64] ;  /* 0x0000000402027981 */ /* 0x002ee2000c1e9900 */
[----:B--2---:R-:W-:-:S04]  /*0070*/  IMAD.WIDE.U32 R4, R7, 0x4, R4 ;  /* 0x0000000407047825 */ /* 0x004fc800078e0004 */
[----:B---3--:R-:W-:-:S05]  /*0080*/  FMUL R7, R2, 0.020408159121870994568 ;  /* 0x3ca72f0302077820 */ /* 0x008fca0000400000 */
[----:B------:R-:W-:Y:S01]  /*0090*/  STG.E desc[UR4][R4.64], R7 ;  /* 0x0000000704007986 */ /* 0x000fe2000c101904 */
[----:B------:R-:W-:Y:S05]  /*00a0*/  EXIT ;  /* 0x000000000000794d */ /* 0x000fea0003800000 */
.L_x_220:
        /* <DEDUP_REMOVED lines=13> */
.L_x_276:


//--------------------- .nv.shared.tvmgen_default_fused_nn_dense_add_kernel0 --------------------------
	.section	.nv.shared.tvmgen_default_fused_nn_dense_add_kernel0,"aw",@nobits
	.sectionflags	@""
	.align	4
.nv.shared.tvmgen_default_fused_nn_dense_add_kernel0:
	.zero		1284


//--------------------- .nv.shared.reserved.0     --------------------------
	.section	.nv.shared.reserved.0,"aw",@nobits
	.weak		__nv_reservedSMEM_offset_0_alias
	.size		__nv_reservedSMEM_offset_0_alias, 0, 64
	.other		__nv_reservedSMEM_offset_0_alias,@"STO_CUDA_RESERVED_SHARED STV_DEFAULT"
__nv_reservedSMEM_offset_0_alias:
	.zero		0
	.zero		64


//--------------------- .nv.shared.tvmgen_default_fused_nn_contrib_conv2d_winograd_without_weight_transform_add_add_nn_relu_kernel1 --------------------------
	.section	.nv.shared.tvmgen_default_fused_nn_contrib_conv2d_winograd_without_weight_transform_add_add_nn_relu_kernel1,"aw",@nobits
	.sectionflags	@""
	.align	4
.nv.shared.tvmgen_default_fused_nn_contrib_conv2d_winograd_without_weight_transform_add_add_nn_relu_kernel1:
	.zero		8320


//--------------------- .nv.shared.tvmgen_default_fused_nn_conv2d_add_nn_relu_2_kernel0 --------------------------
	.section	.nv.shared.tvmgen_default_fused_nn_conv2d_add_nn_relu_2_kernel0,"aw",@nobits
	.sectionflags	@""
	.align	4
.nv.shared.tvmgen_default_fused_nn_conv2d_add_nn_relu_2_kernel0:
	.zero		7952


//--------------------- .nv.shared.tvmgen_default_fused_nn_contrib_conv2d_winograd_without_weight_transform_add_kernel1 --------------------------
	.section	.nv.shared.tvmgen_default_fused_nn_contrib_conv2d_winograd_without_weight_transform_add_kernel1,"aw",@nobits
	.sectionflags	@""
	.align	4
.nv.shared.tvmgen_default_fused_nn_contrib_conv2d_winograd_without_weight_transform_add_kernel1:
	.zero		8320


//--------------------- .nv.shared.tvmgen_default_fused_nn_contrib_conv2d_winograd_without_weight_transform_add_3_kernel1 --------------------------
	.section	.nv.shared.tvmgen_default_fused_nn_contrib_conv2d_winograd_without_weight_transform_add_3_kernel1,"aw",@nobits
	.sectionflags	@""
	.align	4
.nv.shared.tvmgen_default_fused_nn_contrib_conv2d_winograd_without_weight_transform_add_3_kernel1:
	.zero		6144


//--------------------- .nv.shared.tvmgen_default_fused_nn_contrib_conv2d_winograd_without_weight_transform_add_nn_relu_3_kernel1 --------------------------
	.section	.nv.shared.tvmgen_default_fused_nn_contrib_conv2d_winograd_without_weight_transform_add_nn_relu_3_kernel1,"aw",@nobits
	.sectionflags	@""
	.align	4
.nv.shared.tvmgen_default_fused_nn_contrib_conv2d_winograd_without_weight_transform_add_nn_relu_3_kernel1:
	.zero		6144


//--------------------- .nv.shared.tvmgen_default_fused_nn_conv2d_3_kernel0 --------------------------
	.section	.nv.shared.tvmgen_default_fused_nn_conv2d_3_kernel0,"aw",@nobits
	.sectionflags	@""
	.align	4
.nv.shared.tvmgen_default_fused_nn_conv2d_3_kernel0:
	.zero		3904


//--------------------- .nv.shared.tvmgen_default_fused_nn_contrib_conv2d_winograd_without_weight_transform_add_nn_relu_1_kernel1 --------------------------
	.section	.nv.shared.tvmgen_default_fused_nn_contrib_conv2d_winograd_without_weight_transform_add_nn_relu_1_kernel1,"aw",@nobits
	.sectionflags	@""
	.align	4
.nv.shared.tvmgen_default_fused_nn_contrib_conv2d_winograd_without_weight_transform_add_nn_relu_1_kernel1:
	.zero		9344


//--------------------- .nv.shared.tvmgen_default_fused_nn_contrib_conv2d_winograd_without_weight_transform_add_add_nn_relu_1_kernel1 --------------------------
	.section	.nv.shared.tvmgen_default_fused_nn_contrib_conv2d_winograd_without_weight_transform_add_add_nn_relu_1_kernel1,"aw",@nobits
	.sectionflags	@""
	.align	4
.nv.shared.tvmgen_default_fused_nn_contrib_conv2d_winograd_without_weight_transform_add_add_nn_relu_1_kernel1:
	.zero		9344


//--------------------- .nv.shared.tvmgen_default_fused_nn_contrib_conv2d_winograd_without_weight_transform_add_nn_relu_kernel1 --------------------------
	.section	.nv.shared.tvmgen_default_fused_nn_contrib_conv2d_winograd_without_weight_transform_add_nn_relu_kernel1,"aw",@nobits
	.sectionflags	@""
	.align	4
.nv.shared.tvmgen_default_fused_nn_contrib_conv2d_winograd_without_weight_transform_add_nn_relu_kernel1:
	.zero		8320


//--------------------- .nv.shared.tvmgen_default_fused_nn_contrib_conv2d_winograd_without_weight_transform_add_add_nn_relu_2_kernel1 --------------------------
	.section	.nv.shared.tvmgen_default_fused_nn_contrib_conv2d_winograd_without_weight_transform_add_add_nn_relu_2_kernel1,"aw",@nobits
	.sectionflags	@""
	.align	4
.nv.shared.tvmgen_default_fused_nn_contrib_conv2d_winograd_without_weight_transform_add_add_nn_relu_2_kernel1:
	.zero		3104


//--------------------- .nv.shared.tvmgen_default_fused_nn_conv2d_kernel0 --------------------------
	.section	.nv.shared.tvmgen_default_fused_nn_conv2d_kernel0,"aw",@nobits
	.sectionflags	@""
	.align	4
.nv.shared.tvmgen_default_fused_nn_conv2d_kernel0:
	.zero		8704


//--------------------- .nv.shared.tvmgen_default_fused_nn_contrib_conv2d_winograd_without_weight_transform_add_1_kernel1 --------------------------
	.section	.nv.shared.tvmgen_default_fused_nn_contrib_conv2d_winograd_without_weight_transform_add_1_kernel1,"aw",@nobits
	.sectionflags	@""
	.align	4
.nv.shared.tvmgen_default_fused_nn_contrib_conv2d_winograd_without_weight_transform_add_1_kernel1:
	.zero		9344


//--------------------- .nv.shared.tvmgen_default_fused_nn_conv2d_2_kernel0 --------------------------
	.section	.nv.shared.tvmgen_default_fused_nn_conv2d_2_kernel0,"aw",@nobits
	.sectionflags	@""
	.align	4
.nv.shared.tvmgen_default_fused_nn_conv2d_2_kernel0:
	.zero		2912


//--------------------- .nv.shared.tvmgen_default_fused_nn_contrib_conv2d_winograd_without_weight_transform_add_multiply_add_nn_re_a4e88f85cf7823fc__kernel1 --------------------------
	.section	.nv.shared.tvmgen_default_fused_nn_contrib_conv2d_winograd_without_weight_transform_add_multiply_add_nn_re_a4e88f85cf7823fc__kernel1,"aw",@nobits
	.sectionflags	@""
	.align	4
.nv.shared.tvmgen_default_fused_nn_contrib_conv2d_winograd_without_weight_transform_add_multiply_add_nn_re_a4e88f85cf7823fc__kernel1:
	.zero		6144


//--------------------- .nv.shared.tvmgen_default_fused_nn_conv2d_add_nn_relu_3_kernel0 --------------------------
	.section	.nv.shared.tvmgen_default_fused_nn_conv2d_add_nn_relu_3_kernel0,"aw",@nobits
	.sectionflags	@""
	.align	4
.nv.shared.tvmgen_default_fused_nn_conv2d_add_nn_relu_3_kernel0:
	.zero		4048


//--------------------- .nv.shared.tvmgen_default_fused_nn_contrib_conv2d_winograd_without_weight_transform_add_nn_relu_2_kernel1 --------------------------
	.section	.nv.shared.tvmgen_default_fused_nn_contrib_conv2d_winograd_without_weight_transform_add_nn_relu_2_kernel1,"aw",@nobits
	.sectionflags	@""
	.align	4
.nv.shared.tvmgen_default_fused_nn_contrib_conv2d_winograd_without_weight_transform_add_nn_relu_2_kernel1:
	.zero		3104


//--------------------- .nv.shared.tvmgen_default_fused_nn_contrib_conv2d_winograd_without_weight_transform_add_2_kernel1 --------------------------
	.section	.nv.shared.tvmgen_default_fused_nn_contrib_conv2d_winograd_without_weight_transform_add_2_kernel1,"aw",@nobits
	.sectionflags	@""
	.align	4
.nv.shared.tvmgen_default_fused_nn_contrib_conv2d_winograd_without_weight_transform_add_2_kernel1:
	.zero		3104


//--------------------- .nv.shared.tvmgen_default_fused_nn_conv2d_1_kernel0 --------------------------
	.section	.nv.shared.tvmgen_default_fused_nn_conv2d_1_kernel0,"aw",@nobits
	.sectionflags	@""
	.align	4
.nv.shared.tvmgen_default_fused_nn_conv2d_1_kernel0:
	.zero		8640


//--------------------- .nv.shared.tvmgen_default_fused_nn_conv2d_add_nn_relu_1_kernel0 --------------------------
	.section	.nv.shared.tvmgen_default_fused_nn_conv2d_add_nn_relu_1_kernel0,"aw",@nobits
	.sectionflags	@""
	.align	4
.nv.shared.tvmgen_default_fused_nn_conv2d_add_nn_relu_1_kernel0:
	.zero		4696


//--------------------- .nv.shared.tvmgen_default_fused_nn_conv2d_add_nn_relu_kernel0 --------------------------
	.section	.nv.shared.tvmgen_default_fused_nn_conv2d_add_nn_relu_kernel0,"aw",@nobits
	.sectionflags	@""
	.align	4
.nv.shared.tvmgen_default_fused_nn_conv2d_add_nn_relu_kernel0:
	.zero		3732


//--------------------- .nv.constant0.tvmgen_default_fused_nn_dense_add_kernel0 --------------------------
	.section	.nv.constant0.tvmgen_default_fused_nn_dense_add_kernel0,"a",@progbits
	.sectionflags	@""
	.align	4
.nv.constant0.tvmgen_default_fused_nn_dense_add_kernel0:
	.zero		928


//--------------------- .nv.constant0.tvmgen_default_fused_nn_batch_flatten_kernel0 --------------------------
	.section	.nv.constant0.tvmgen_default_fused_nn_batch_flatten_kernel0,"a",@progbits
	.sectionflags	@""
	.align	4
.nv.constant0.tvmgen_default_fused_nn_batch_flatten_kernel0:
	.zero		912


//--------------------- .nv.constant0.tvmgen_default_fused_nn_contrib_conv2d_winograd_without_weight_transform_add_multiply_add_nn_re_a4e88f85cf7823fc__kernel2 --------------------------
	.section	.nv.constant0.tvmgen_default_fused_nn_contrib_conv2d_winograd_without_weight_transform_add_multiply_add_nn_re_a4e88f85cf7823fc__kernel2,"a",@progbits
	.sectionflags	@""
	.align	4
.nv.constant0.tvmgen_default_fused_nn_contrib_conv2d_winograd_without_weight_transform_add_multiply_add_nn_re_a4e88f85cf7823fc__kernel2:
	.zero		936


//--------------------- .nv.constant0.tvmgen_default_fused_nn_contrib_conv2d_winograd_without_weight_transform_add_add_nn_relu_kernel1 --------------------------
	.section	.nv.constant0.tvmgen_default_fused_nn_contrib_conv2d_winograd_without_weight_transform_add_add_nn_relu_kernel1,"a",@progbits
	.sectionflags	@""
	.align	4
.nv.constant0.tvmgen_default_fused_nn_contrib_conv2d_winograd_without_weight_transform_add_add_nn_relu_kernel1:
	.zero		920


//--------------------- .nv.constant0.tvmgen_default_fused_nn_contrib_conv2d_winograd_without_weight_transform_add_nn_relu_2_kernel0 --------------------------
	.section	.nv.constant0.tvmgen_default_fused_nn_contrib_conv2d_winograd_without_weight_transform_add_nn_relu_2_kernel0,"a",@progbits
	.sectionflags	@""
	.align	4
.nv.constant0.tvmgen_default_fused_nn_contrib_conv2d_winograd_without_weight_transform_add_nn_relu_2_kernel0:
	.zero		912


//--------------------- .nv.constant0.tvmgen_default_fused_nn_contrib_conv2d_winograd_without_weight_transform_add_nn_relu_1_kernel2 --------------------------
	.section	.nv.constant0.tvmgen_default_fused_nn_contrib_conv2d_winograd_without_weight_transform_add_nn_relu_1_kernel2,"a",@progbits
	.sectionflags	@""
	.align	4
.nv.constant0.tvmgen_default_fused_nn_contrib_conv2d_winograd_without_weight_transform_add_nn_relu_1_kernel2:
	.zero		920


//--------------------- .nv.constant0.tvmgen_default_fused_nn_conv2d_add_nn_relu_2_kernel0 --------------------------
	.section	.nv.constant0.tvmgen_default_fused_nn_conv2d_add_nn_relu_2_kernel0,"a",@progbits
	.sectionflags	@""
	.align	4
.nv.constant0.tvmgen_default_fused_nn_conv2d_add_nn_relu_2_kernel0:
	.zero		928


//--------------------- .nv.constant0.tvmgen_default_fused_nn_contrib_conv2d_winograd_without_weight_transform_add_kernel1 --------------------------
	.section	.nv.constant0.tvmgen_default_fused_nn_contrib_conv2d_winograd_without_weight_transform_add_kernel1,"a",@progbits
	.sectionflags	@""
	.align	4
.nv.constant0.tvmgen_default_fused_nn_contrib_conv2d_winograd_without_weight_transform_add_kernel1:
	.zero		920


//--------------------- .nv.constant0.tvmgen_default_fused_nn_contrib_conv2d_winograd_without_weight_transform_add_3_kernel1 --------------------------
	.section	.nv.constant0.tvmgen_default_fused_nn_contrib_conv2d_winograd_without_weight_transform_add_3_kernel1,"a",@progbits
	.sectionflags	@""
	.align	4
.nv.constant0.tvmgen_default_fused_nn_contrib_conv2d_winograd_without_weight_transform_add_3_kernel1:
	.zero		920


//--------------------- .nv.constant0.tvmgen_default_fused_nn_contrib_conv2d_winograd_without_weight_transform_add_nn_relu_2_kernel2 --------------------------
	.section	.nv.constant0.tvmgen_default_fused_nn_contrib_conv2d_winograd_without_weight_transform_add_nn_relu_2_kernel2,"a",@progbits
	.sectionflags	@""
	.align	4
.nv.constant0.tvmgen_default_fused_nn_contrib_conv2d_winograd_without_weight_transform_add_nn_relu_2_kernel2:
	.zero		920


//--------------------- .nv.constant0.tvmgen_default_fused_nn_contrib_conv2d_winograd_without_weight_transform_add_nn_relu_3_kernel1 --------------------------
	.section	.nv.constant0.tvmgen_default_fused_nn_contrib_conv2d_winograd_without_weight_transform_add_nn_relu_3_kernel1,"a",@progbits
	.sectionflags	@""
	.align	4
.nv.constant0.tvmgen_default_fused_nn_contrib_conv2d_winograd_without_weight_transform_add_nn_relu_3_kernel1:
	.zero		920


//--------------------- .nv.constant0.tvmgen_default_fused_nn_contrib_conv2d_winograd_without_weight_transform_add_add_nn_relu_kernel2 --------------------------
	.section	.nv.constant0.tvmgen_default_fused_nn_contrib_conv2d_winograd_without_weight_transform_add_add_nn_relu_kernel2,"a",@progbits
	.sectionflags	@""
	.align	4
.nv.constant0.tvmgen_default_fused_nn_contrib_conv2d_winograd_without_weight_transform_add_add_nn_relu_kernel2:
	.zero		928


//--------------------- .nv.constant0.tvmgen_default_fused_nn_conv2d_3_kernel0 --------------------------
	.section	.nv.constant0.tvmgen_default_fused_nn_conv2d_3_kernel0,"a",@progbits
	.sectionflags	@""
	.align	4
.nv.constant0.tvmgen_default_fused_nn_conv2d_3_kernel0:
	.zero		920


//--------------------- .nv.constant0.tvmgen_default_fused_nn_contrib_conv2d_winograd_without_weight_transform_add_nn_relu_1_kernel1 --------------------------
	.section	.nv.constant0.tvmgen_default_fused_nn_contrib_conv2d_winograd_without_weight_transform_add_nn_relu_1_kernel1,"a",@progbits
	.sectionflags	@""
	.align	4
.nv.constant0.tvmgen_default_fused_nn_contrib_conv2d_winograd_without_weight_transform_add_nn_relu_1_kernel1:
	.zero		920


//--------------------- .nv.constant0.tvmgen_default_fused_nn_contrib_conv2d_winograd_without_weight_transform_add_add_nn_relu_1_kernel1 --------------------------
	.section	.nv.constant0.tvmgen_default_fused_nn_contrib_conv2d_winograd_without_weight_transform_add_add_nn_relu_1_kernel1,"a",@progbits
	.sectionflags	@""
	.align	4
.nv.constant0.tvmgen_default_fused_nn_contrib_conv2d_winograd_without_weight_transform_add_add_nn_relu_1_kernel1:
	.zero		920


//--------------------- .nv.constant0.tvmgen_default_fused_nn_contrib_conv2d_winograd_without_weight_transform_add_add_nn_relu_1_kernel2 --------------------------
	.section	.nv.constant0.tvmgen_default_fused_nn_contrib_conv2d_winograd_without_weight_transform_add_add_nn_relu_1_kernel2,"a",@progbits
	.sectionflags	@""
	.align	4
.nv.constant0.tvmgen_default_fused_nn_contrib_conv2d_winograd_without_weight_transform_add_add_nn_relu_1_kernel2:
	.zero		928


//--------------------- .nv.constant0.tvmgen_default_fused_nn_contrib_conv2d_winograd_without_weight_transform_add_1_kernel0 --------------------------
	.section	.nv.constant0.tvmgen_default_fused_nn_contrib_conv2d_winograd_without_weight_transform_add_1_kernel0,"a",@progbits
	.sectionflags	@""
	.align	4
.nv.constant0.tvmgen_default_fused_nn_contrib_conv2d_winograd_without_weight_transform_add_1_kernel0:
	.zero		912


//--------------------- .nv.constant0.tvmgen_default_fused_add_nn_relu_1_kernel0 --------------------------
	.section	.nv.constant0.tvmgen_default_fused_add_nn_relu_1_kernel0,"a",@progbits
	.sectionflags	@""
	.align	4
.nv.constant0.tvmgen_default_fused_add_nn_relu_1_kernel0:
	.zero		920


//--------------------- .nv.constant0.tvmgen_default_fused_add_nn_relu_3_kernel0 --------------------------
	.section	.nv.constant0.tvmgen_default_fused_add_nn_relu_3_kernel0,"a",@progbits
	.sectionflags	@""
	.align	4
.nv.constant0.tvmgen_default_fused_add_nn_relu_3_kernel0:
	.zero		920


//--------------------- .nv.constant0.tvmgen_default_fused_nn_contrib_conv2d_winograd_without_weight_transform_add_2_kernel2 --------------------------
	.section	.nv.constant0.tvmgen_default_fused_nn_contrib_conv2d_winograd_without_weight_transform_add_2_kernel2,"a",@progbits
	.sectionflags	@""
	.align	4
.nv.constant0.tvmgen_default_fused_nn_contrib_conv2d_winograd_without_weight_transform_add_2_kernel2:
	.zero		920


//--------------------- .nv.constant0.tvmgen_default_fused_nn_contrib_conv2d_winograd_without_weight_transform_add_nn_relu_1_kernel0 --------------------------
	.section	.nv.constant0.tvmgen_default_fused_nn_contrib_conv2d_winograd_without_weight_transform_add_nn_relu_1_kernel0,"a",@progbits
	.sectionflags	@""
	.align	4
.nv.constant0.tvmgen_default_fused_nn_contrib_conv2d_winograd_without_weight_transform_add_nn_relu_1_kernel0:
	.zero		912


//--------------------- .nv.constant0.tvmgen_default_fused_nn_contrib_conv2d_winograd_without_weight_transform_add_nn_relu_kernel0 --------------------------
	.section	.nv.constant0.tvmgen_default_fused_nn_contrib_conv2d_winograd_without_weight_transform_add_nn_relu_kernel0,"a",@progbits
	.sectionflags	@""
	.align	4
.nv.constant0.tvmgen_default_fused_nn_contrib_conv2d_winograd_without_weight_transform_add_nn_relu_kernel0:
	.zero		912


//--------------------- .nv.constant0.tvmgen_default_fused_nn_contrib_conv2d_winograd_without_weight_transform_add_nn_relu_kernel1 --------------------------
	.section	.nv.constant0.tvmgen_default_fused_nn_contrib_conv2d_winograd_without_weight_transform_add_nn_relu_kernel1,"a",@progbits
	.sectionflags	@""
	.align	4
.nv.constant0.tvmgen_default_fused_nn_contrib_conv2d_winograd_without_weight_transform_add_nn_relu_kernel1:
	.zero		920


//--------------------- .nv.constant0.tvmgen_default_fused_nn_contrib_conv2d_winograd_without_weight_transform_add_3_kernel0 --------------------------
	.section	.nv.constant0.tvmgen_default_fused_nn_contrib_conv2d_winograd_without_weight_transform_add_3_kernel0,"a",@progbits
	.sectionflags	@""
	.align	4
.nv.constant0.tvmgen_default_fused_nn_contrib_conv2d_winograd_without_weight_transform_add_3_kernel0:
	.zero		912


//--------------------- .nv.constant0.tvmgen_default_fused_nn_contrib_conv2d_winograd_without_weight_transform_add_add_nn_relu_2_kernel1 --------------------------
	.section	.nv.constant0.tvmgen_default_fused_nn_contrib_conv2d_winograd_without_weight_transform_add_add_nn_relu_2_kernel1,"a",@progbits
	.sectionflags	@""
	.align	4
.nv.constant0.tvmgen_default_fused_nn_contrib_conv2d_winograd_without_weight_transform_add_add_nn_relu_2_kernel1:
	.zero		920


//--------------------- .nv.constant0.tvmgen_default_fused_nn_contrib_conv2d_winograd_without_weight_transform_add_nn_relu_3_kernel0 --------------------------
	.section	.nv.constant0.tvmgen_default_fused_nn_contrib_conv2d_winograd_without_weight_transform_add_nn_relu_3_kernel0,"a",@progbits
	.sectionflags	@""
	.align	4
.nv.constant0.tvmgen_default_fused_nn_contrib_conv2d_winograd_without_weight_transform_add_nn_relu_3_kernel0:
	.zero		912


//--------------------- .nv.constant0.tvmgen_default_fused_nn_softmax_kernel0 --------------------------
	.section	.nv.constant0.tvmgen_default_fused_nn_softmax_kernel0,"a",@progbits
	.sectionflags	@""
	.align	4
.nv.constant0.tvmgen_default_fused_nn_softmax_kernel0:
	.zero		912


//--------------------- .nv.constant0.tvmgen_default_fused_nn_conv2d_kernel0 --------------------------
	.section	.nv.constant0.tvmgen_default_fused_nn_conv2d_kernel0,"a",@progbits
	.sectionflags	@""
	.align	4
.nv.constant0.tvmgen_default_fused_nn_conv2d_kernel0:
	.zero		920


//--------------------- .nv.constant0.tvmgen_default_fused_nn_contrib_conv2d_winograd_without_weight_transform_add_nn_relu_3_kernel2 --------------------------
	.section	.nv.constant0.tvmgen_default_fused_nn_contrib_conv2d_winograd_without_weight_transform_add_nn_relu_3_kernel2,"a",@progbits
	.sectionflags	@""
	.align	4
.nv.constant0.tvmgen_default_fused_nn_contrib_conv2d_winograd_without_weight_transform_add_nn_relu_3_kernel2:
	.zero		920


//--------------------- .nv.constant0.tvmgen_default_fused_nn_contrib_conv2d_winograd_without_weight_transform_add_1_kernel1 --------------------------
	.section	.nv.constant0.tvmgen_default_fused_nn_contrib_conv2d_winograd_without_weight_transform_add_1_kernel1,"a",@progbits
	.sectionflags	@""
	.align	4
.nv.constant0.tvmgen_default_fused_nn_contrib_conv2d_winograd_without_weight_transform_add_1_kernel1:
	.zero		920


//--------------------- .nv.constant0.tvmgen_default_fused_nn_conv2d_2_kernel0 --------------------------
	.section	.nv.constant0.tvmgen_default_fused_nn_conv2d_2_kernel0,"a",@progbits
	.sectionflags	@""
	.align	4
.nv.constant0.tvmgen_default_fused_nn_conv2d_2_kernel0:
	.zero		920


//--------------------- .nv.constant0.tvmgen_default_fused_nn_contrib_conv2d_winograd_without_weight_transform_add_multiply_add_nn_re_a4e88f85cf7823fc__kernel1 --------------------------
	.section	.nv.constant0.tvmgen_default_fused_nn_contrib_conv2d_winograd_without_weight_transform_add_multiply_add_nn_re_a4e88f85cf7823fc__kernel1,"a",@progbits
	.sectionflags	@""
	.align	4
.nv.constant0.tvmgen_default_fused_nn_contrib_conv2d_winograd_without_weight_transform_add_multiply_add_nn_re_a4e88f85cf7823fc__kernel1:
	.zero		920


//--------------------- .nv.constant0.tvmgen_default_fused_nn_global_avg_pool2d_kernel0 --------------------------
	.section	.nv.constant0.tvmgen_default_fused_nn_global_avg_pool2d_kernel0,"a",@progbits
	.sectionflags	@""
	.align	4
.nv.constant0.tvmgen_default_fused_nn_global_avg_pool2d_kernel0:
	.zero		912


//--------------------- .nv.constant0.tvmgen_default_fused_nn_conv2d_add_nn_relu_3_kernel0 --------------------------
	.section	.nv.constant0.tvmgen_default_fused_nn_conv2d_add_nn_relu_3_kernel0,"a",@progbits
	.sectionflags	@""
	.align	4
.nv.constant0.tvmgen_default_fused_nn_conv2d_add_nn_relu_3_kernel0:
	.zero		928


//--------------------- .nv.constant0.tvmgen_default_fused_add_nn_relu_2_kernel0 --------------------------
	.section	.nv.constant0.tvmgen_default_fused_add_nn_relu_2_kernel0,"a",@progbits
	.sectionflags	@""
	.align	4
.nv.constant0.tvmgen_default_fused_add_nn_relu_2_kernel0:
	.zero		920


//--------------------- .nv.constant0.tvmgen_default_fused_nn_contrib_conv2d_winograd_without_weight_transform_add_nn_relu_2_kernel1 --------------------------
	.section	.nv.constant0.tvmgen_default_fused_nn_contrib_conv2d_winograd_without_weight_transform_add_nn_relu_2_kernel1,"a",@progbits
	.sectionflags	@""
	.align	4
.nv.constant0.tvmgen_default_fused_nn_contrib_conv2d_winograd_without_weight_transform_add_nn_relu_2_kernel1:
	.zero		920


//--------------------- .nv.constant0.tvmgen_default_fused_nn_contrib_conv2d_winograd_without_weight_transform_add_add_nn_relu_1_kernel0 --------------------------
	.section	.nv.constant0.tvmgen_default_fused_nn_contrib_conv2d_winograd_without_weight_transform_add_add_nn_relu_1_kernel0,"a",@progbits
	.sectionflags	@""
	.align	4
.nv.constant0.tvmgen_default_fused_nn_contrib_conv2d_winograd_without_weight_transform_add_add_nn_relu_1_kernel0:
	.zero		912


//--------------------- .nv.constant0.tvmgen_default_fused_nn_contrib_conv2d_winograd_without_weight_transform_add_kernel0 --------------------------
	.section	.nv.constant0.tvmgen_default_fused_nn_contrib_conv2d_winograd_without_weight_transform_add_kernel0,"a",@progbits
	.sectionflags	@""
	.align	4
.nv.constant0.tvmgen_default_fused_nn_contrib_conv2d_winograd_without_weight_transform_add_kernel0:
	.zero		912


//--------------------- .nv.constant0.tvmgen_default_fused_nn_contrib_conv2d_winograd_without_weight_transform_add_2_kernel1 --------------------------
	.section	.nv.constant0.tvmgen_default_fused_nn_contrib_conv2d_winograd_without_weight_transform_add_2_kernel1,"a",@progbits
	.sectionflags	@""
	.align	4
.nv.constant0.tvmgen_default_fused_nn_contrib_conv2d_winograd_without_weight_transform_add_2_kernel1:
	.zero		920


//--------------------- .nv.constant0.tvmgen_default_fused_nn_contrib_conv2d_winograd_without_weight_transform_add_kernel2 --------------------------
	.section	.nv.constant0.tvmgen_default_fused_nn_contrib_conv2d_winograd_without_weight_transform_add_kernel2,"a",@progbits
	.sectionflags	@""
	.align	4
.nv.constant0.tvmgen_default_fused_nn_contrib_conv2d_winograd_without_weight_transform_add_kernel2:
	.zero		920


//--------------------- .nv.constant0.tvmgen_default_fused_nn_contrib_conv2d_winograd_without_weight_transform_add_add_nn_relu_2_kernel2 --------------------------
	.section	.nv.constant0.tvmgen_default_fused_nn_contrib_conv2d_winograd_without_weight_transform_add_add_nn_relu_2_kernel2,"a",@progbits
	.sectionflags	@""
	.align	4
.nv.constant0.tvmgen_default_fused_nn_contrib_conv2d_winograd_without_weight_transform_add_add_nn_relu_2_kernel2:
	.zero		928


//--------------------- .nv.constant0.tvmgen_default_fused_nn_conv2d_1_kernel0 --------------------------
	.section	.nv.constant0.tvmgen_default_fused_nn_conv2d_1_kernel0,"a",@progbits
	.sectionflags	@""
	.align	4
.nv.constant0.tvmgen_default_fused_nn_conv2d_1_kernel0:
	.zero		920


//--------------------- .nv.constant0.tvmgen_default_fused_nn_contrib_conv2d_winograd_without_weight_transform_add_multiply_add_nn_re_a4e88f85cf7823fc__kernel0 --------------------------
	.section	.nv.constant0.tvmgen_default_fused_nn_contrib_conv2d_winograd_without_weight_transform_add_multiply_add_nn_re_a4e88f85cf7823fc__kernel0,"a",@progbits
	.sectionflags	@""
	.align	4
.nv.constant0.tvmgen_default_fused_nn_contrib_conv2d_winograd_without_weight_transform_add_multiply_add_nn_re_a4e88f85cf7823fc__kernel0:
	.zero		912


//--------------------- .nv.constant0.tvmgen_default_fused_add_nn_relu_kernel0 --------------------------
	.section	.nv.constant0.tvmgen_default_fused_add_nn_relu_kernel0,"a",@progbits
	.sectionflags	@""
	.align	4
.nv.constant0.tvmgen_default_fused_add_nn_relu_kernel0:
	.zero		920


//--------------------- .nv.constant0.tvmgen_default_fused_nn_contrib_conv2d_winograd_without_weight_transform_add_1_kernel2 --------------------------
	.section	.nv.constant0.tvmgen_default_fused_nn_contrib_conv2d_winograd_without_weight_transform_add_1_kernel2,"a",@progbits
	.sectionflags	@""
	.align	4
.nv.constant0.tvmgen_default_fused_nn_contrib_conv2d_winograd_without_weight_transform_add_1_kernel2:
	.zero		920


//--------------------- .nv.constant0.tvmgen_default_fused_nn_contrib_conv2d_winograd_without_weight_transform_add_nn_relu_kernel2 --------------------------
	.section	.nv.constant0.tvmgen_default_fused_nn_contrib_conv2d_winograd_without_weight_transform_add_nn_relu_kernel2,"a",@progbits
	.sectionflags	@""
	.align	4
.nv.constant0.tvmgen_default_fused_nn_contrib_conv2d_winograd_without_weight_transform_add_nn_relu_kernel2:
	.zero		920


//--------------------- .nv.constant0.tvmgen_default_fused_nn_contrib_conv2d_winograd_without_weight_transform_add_3_kernel2 --------------------------
	.section	.nv.constant0.tvmgen_default_fused_nn_contrib_conv2d_winograd_without_weight_transform_add_3_kernel2,"a",@progbits
	.sectionflags	@""
	.align	4
.nv.constant0.tvmgen_default_fused_nn_contrib_conv2d_winograd_without_weight_transform_add_3_kernel2:
	.zero		920


//--------------------- .nv.constant0.tvmgen_default_fused_add_kernel0 --------------------------
	.section	.nv.constant0.tvmgen_default_fused_add_kernel0,"a",@progbits
	.sectionflags	@""
	.align	4
.nv.constant0.tvmgen_default_fused_add_kernel0:
	.zero		920


//--------------------- .nv.constant0.tvmgen_default_fused_nn_conv2d_add_nn_relu_1_kernel0 --------------------------
	.section	.nv.constant0.tvmgen_default_fused_nn_conv2d_add_nn_relu_1_kernel0,"a",@progbits
	.sectionflags	@""
	.align	4
.nv.constant0.tvmgen_default_fused_nn_conv2d_add_nn_relu_1_kernel0:
	.zero		928


//--------------------- .nv.constant0.tvmgen_default_fused_nn_contrib_conv2d_winograd_without_weight_transform_add_2_kernel0 --------------------------
	.section	.nv.constant0.tvmgen_default_fused_nn_contrib_conv2d_winograd_without_weight_transform_add_2_kernel0,"a",@progbits
	.sectionflags	@""
	.align	4
.nv.constant0.tvmgen_default_fused_nn_contrib_conv2d_winograd_without_weight_transform_add_2_kernel0:
	.zero		912


//--------------------- .nv.constant0.tvmgen_default_fused_nn_contrib_conv2d_winograd_without_weight_transform_add_add_nn_relu_kernel0 --------------------------
	.section	.nv.constant0.tvmgen_default_fused_nn_contrib_conv2d_winograd_without_weight_transform_add_add_nn_relu_kernel0,"a",@progbits
	.sectionflags	@""
	.align	4
.nv.constant0.tvmgen_default_fused_nn_contrib_conv2d_winograd_without_weight_transform_add_add_nn_relu_kernel0:
	.zero		912


//--------------------- .nv.constant0.tvmgen_default_fused_nn_contrib_conv2d_winograd_without_weight_transform_add_add_nn_relu_2_kernel0 --------------------------
	.section	.nv.constant0.tvmgen_default_fused_nn_contrib_conv2d_winograd_without_weight_transform_add_add_nn_relu_2_kernel0,"a",@progbits
	.sectionflags	@""
	.align	4
.nv.constant0.tvmgen_default_fused_nn_contrib_conv2d_winograd_without_weight_transform_add_add_nn_relu_2_kernel0:
	.zero		912


//--------------------- .nv.constant0.tvmgen_default_fused_nn_conv2d_add_nn_relu_kernel0 --------------------------
	.section	.nv.constant0.tvmgen_default_fused_nn_conv2d_add_nn_relu_kernel0,"a",@progbits
	.sectionflags	@""
	.align	4
.nv.constant0.tvmgen_default_fused_nn_conv2d_add_nn_relu_kernel0:
	.zero		928


//--------------------- .nv.constant0.tvmgen_default_fused_nn_max_pool2d_add_nn_relu_kernel0 --------------------------
	.section	.nv.constant0.tvmgen_default_fused_nn_max_pool2d_add_nn_relu_kernel0,"a",@progbits
	.sectionflags	@""
	.align	4
.nv.constant0.tvmgen_default_fused_nn_max_pool2d_add_nn_relu_kernel0:
	.zero		920


//--------------------- .nv.constant0.tvmgen_default_fused_nn_global_avg_pool2d_kernel1 --------------------------
	.section	.nv.constant0.tvmgen_default_fused_nn_global_avg_pool2d_kernel1,"a",@progbits
	.sectionflags	@""
	.align	4
.nv.constant0.tvmgen_default_fused_nn_global_avg_pool2d_kernel1:
	.zero		912


//--------------------- SYMBOLS --------------------------

	.type		.nv.reservedSmem.offset0,@object
	.size		.nv.reservedSmem.offset0,0x4
	.type		.nv.reservedSmem.cap,@object
	.size		.nv.reservedSmem.cap,0x4
